def matmul_kernel(
    a_ptr,
    b_ptr,
    c_ptr,
    M,
    N,
    K,
    stride_am,
    stride_ak,
    stride_bk,
    stride_bn,
    stride_cm,
    stride_cn,
    BLOCK_M: tl.constexpr,
    BLOCK_N: tl.constexpr,
    BLOCK_K: tl.constexpr,
    GROUP_M: tl.constexpr,
):
    pid = tl.program_id(axis=0)
    num_pid_m = tl.cdiv(M, BLOCK_M)
    num_pid_n = tl.cdiv(N, BLOCK_N)
    num_pid_in_group = GROUP_M * num_pid_n
    group_id = pid // num_pid_in_group
    first_pid_m = group_id * GROUP_M
    group_size_m = min(num_pid_m - first_pid_m, GROUP_M)
    pid_m = first_pid_m + ((pid % num_pid_in_group) % group_size_m)
    pid_n = (pid % num_pid_in_group) // group_size_m

    offs_am = (pid_m * BLOCK_M + tl.arange(0, BLOCK_M)) % M
    offs_bn = (pid_n * BLOCK_N + tl.arange(0, BLOCK_N)) % N
    offs_k = tl.arange(0, BLOCK_K)
    a_ptrs = a_ptr + offs_am[:, None] * stride_am + offs_k[None, :] * stride_ak
    b_ptrs = b_ptr + offs_k[:, None] * stride_bk + offs_bn[None, :] * stride_bn

    acc = tl.zeros((BLOCK_M, BLOCK_N), dtype=tl.float32)
    for kk in range(0, tl.cdiv(K, BLOCK_K)):
        a = tl.load(a_ptrs, mask=offs_k[None, :] < K - kk * BLOCK_K, other=0.0)
        b = tl.load(b_ptrs, mask=offs_k[:, None] < K - kk * BLOCK_K, other=0.0)
        acc = tl.dot(a, b, acc)
        a_ptrs += BLOCK_K * stride_ak
        b_ptrs += BLOCK_K * stride_bk

    c = acc.to(c_ptr.dtype.element_ty)
    offs_cm = pid_m * BLOCK_M + tl.arange(0, BLOCK_M)
    offs_cn = pid_n * BLOCK_N + tl.arange(0, BLOCK_N)
    c_ptrs = c_ptr + offs_cm[:, None] * stride_cm + offs_cn[None, :] * stride_cn
    mask = (offs_cm[:, None] < M) & (offs_cn[None, :] < N)
    tl.store(c_ptrs, c, mask=mask)

# config = {"BLOCK_K": 32, "BLOCK_M": 128, "BLOCK_N": 128, "GROUP_M": 8, "arch": "sm_90", "dtype": "fp8e4m3", "num_ctas": 1, "num_stages": 3, "num_warps": 1}
# arch = sm_90


// ===== COMPILED SASS (sm_90a) =====

	.target	sm_90a

	.elftype	@"ET_EXEC"


//--------------------- .note.nv.tkinfo           --------------------------
	.section	.note.nv.tkinfo,"",@"SHT_NOTE"
	.sectionflags	@"SHF_NOTE_NV_TKINFO"
	.tkinfo
        /*0018*/ 	.word	0x00000002
        /*0030*/ 	.string	""
        /*0030*/ 	.string	"ptxas"
        /*0030*/ 	.string	"Cuda compilation tools, release 13.0, V13.0.88"
        /*0030*/ 	.string	"Build cuda_13.0.r13.0/compiler.36424714_0"
        /*0030*/ 	.string	"-v  -suppress-debug-info  -lineinfo  -arch sm_90a "



//--------------------- .note.nv.cuinfo           --------------------------
	.section	.note.nv.cuinfo,"",@"SHT_NOTE"
	.sectionflags	@"SHF_NOTE_NV_CUINFO"
        /*0018*/ 	.short	0x0002
        /*001a*/ 	.short	0x005a
        /*001c*/ 	.short	0x0082
	.zero		2


//--------------------- .nv.info                  --------------------------
	.section	.nv.info,"",@"SHT_CUDA_INFO"
	.align	4


	//----- nvinfo : EIATTR_REGCOUNT
	.align		4
        /*0000*/ 	.byte	0x04, 0x2f
        /*0002*/ 	.short	(.L_1 - .L_0)
	.align		4
.L_0:
        /*0004*/ 	.word	index@(matmul_kernel)
        /*0008*/ 	.word	0x00000040


	//----- nvinfo : EIATTR_FRAME_SIZE
	.align		4
.L_1:
        /*000c*/ 	.byte	0x04, 0x11
        /*000e*/ 	.short	(.L_3 - .L_2)
	.align		4
.L_2:
        /*0010*/ 	.word	index@(matmul_kernel)
        /*0014*/ 	.word	0x00001dd0


	//----- nvinfo : EIATTR_MIN_STACK_SIZE
	.align		4
.L_3:
        /*0018*/ 	.byte	0x04, 0x12
        /*001a*/ 	.short	(.L_5 - .L_4)
	.align		4
.L_4:
        /*001c*/ 	.word	index@(matmul_kernel)
        /*0020*/ 	.word	0x00001dd0
.L_5:


//--------------------- .nv.compat                --------------------------
	.section	.nv.compat,"",@"SHT_CUDA_COMPAT_INFO"
	.align	4
        /*0000*/ 	.byte	0x02, 0x09, 0x01, 0x00, 0x02, 0x02, 0x02, 0x00, 0x02, 0x05, 0x05, 0x00, 0x03, 0x07, 0x01, 0x01
        /*0010*/ 	.byte	0x02, 0x03, 0x00, 0x00, 0x02, 0x06, 0x01, 0x00, 0x04, 0x0b, 0x08, 0x00, 0x00, 0x00, 0x00, 0x00
        /*0020*/ 	.byte	0x00, 0x00, 0x00, 0x00


//--------------------- .nv.info.matmul_kernel    --------------------------
	.section	.nv.info.matmul_kernel,"",@"SHT_CUDA_INFO"
	.sectionflags	@""
	.align	4


	//----- nvinfo : EIATTR_CUDA_API_VERSION
	.align		4
        /*0000*/ 	.byte	0x04, 0x37
        /*0002*/ 	.short	(.L_7 - .L_6)
.L_6:
        /*0004*/ 	.word	0x00000082


	//----- nvinfo : EIATTR_KPARAM_INFO
	.align		4
.L_7:
        /*0008*/ 	.byte	0x04, 0x17
        /*000a*/ 	.short	(.L_9 - .L_8)
.L_8:
        /*000c*/ 	.word	0x00000000
        /*0010*/ 	.short	0x000d
        /*0012*/ 	.short	0x0048
        /*0014*/ 	.byte	0x00, 0xf4, 0x21, 0x00


	//----- nvinfo : EIATTR_KPARAM_INFO
	.align		4
.L_9:
        /*0018*/ 	.byte	0x04, 0x17
        /*001a*/ 	.short	(.L_11 - .L_10)
.L_10:
        /*001c*/ 	.word	0x00000000
        /*0020*/ 	.short	0x000c
        /*0022*/ 	.short	0x0040
        /*0024*/ 	.byte	0x00, 0xf4, 0x21, 0x00


	//----- nvinfo : EIATTR_KPARAM_INFO
	.align		4
.L_11:
        /*0028*/ 	.byte	0x04, 0x17
        /*002a*/ 	.short	(.L_13 - .L_12)
.L_12:
        /*002c*/ 	.word	0x00000000
        /*0030*/ 	.short	0x000b
        /*0032*/ 	.short	0x0038
        /*0034*/ 	.byte	0x00, 0xf0, 0x11, 0x00


	//----- nvinfo : EIATTR_KPARAM_INFO
	.align		4
.L_13:
        /*0038*/ 	.byte	0x04, 0x17
        /*003a*/ 	.short	(.L_15 - .L_14)
.L_14:
        /*003c*/ 	.word	0x00000000
        /*0040*/ 	.short	0x000a
        /*0042*/ 	.short	0x0034
        /*0044*/ 	.byte	0x00, 0xf0, 0x11, 0x00


	//----- nvinfo : EIATTR_KPARAM_INFO
	.align		4
.L_15:
        /*0048*/ 	.byte	0x04, 0x17
        /*004a*/ 	.short	(.L_17 - .L_16)
.L_16:
        /*004c*/ 	.word	0x00000000
        /*0050*/ 	.short	0x0009
        /*0052*/ 	.short	0x0030
        /*0054*/ 	.byte	0x00, 0xf0, 0x11, 0x00


	//----- nvinfo : EIATTR_KPARAM_INFO
	.align		4
.L_17:
        /*0058*/ 	.byte	0x04, 0x17
        /*005a*/ 	.short	(.L_19 - .L_18)
.L_18:
        /*005c*/ 	.word	0x00000000
        /*0060*/ 	.short	0x0008
        /*0062*/ 	.short	0x002c
        /*0064*/ 	.byte	0x00, 0xf0, 0x11, 0x00


	//----- nvinfo : EIATTR_KPARAM_INFO
	.align		4
.L_19:
        /*0068*/ 	.byte	0x04, 0x17
        /*006a*/ 	.short	(.L_21 - .L_20)
.L_20:
        /*006c*/ 	.word	0x00000000
        /*0070*/ 	.short	0x0007
        /*0072*/ 	.short	0x0028
        /*0074*/ 	.byte	0x00, 0xf0, 0x11, 0x00


	//----- nvinfo : EIATTR_KPARAM_INFO
	.align		4
.L_21:
        /*0078*/ 	.byte	0x04, 0x17
        /*007a*/ 	.short	(.L_23 - .L_22)
.L_22:
        /*007c*/ 	.word	0x00000000
        /*0080*/ 	.short	0x0006
        /*0082*/ 	.short	0x0024
        /*0084*/ 	.byte	0x00, 0xf0, 0x11, 0x00


	//----- nvinfo : EIATTR_KPARAM_INFO
	.align		4
.L_23:
        /*0088*/ 	.byte	0x04, 0x17
        /*008a*/ 	.short	(.L_25 - .L_24)
.L_24:
        /*008c*/ 	.word	0x00000000
        /*0090*/ 	.short	0x0005
        /*0092*/ 	.short	0x0020
        /*0094*/ 	.byte	0x00, 0xf0, 0x11, 0x00


	//----- nvinfo : EIATTR_KPARAM_INFO
	.align		4
.L_25:
        /*0098*/ 	.byte	0x04, 0x17
        /*009a*/ 	.short	(.L_27 - .L_26)
.L_26:
        /*009c*/ 	.word	0x00000000
        /*00a0*/ 	.short	0x0004
        /*00a2*/ 	.short	0x001c
        /*00a4*/ 	.byte	0x00, 0xf0, 0x11, 0x00


	//----- nvinfo : EIATTR_KPARAM_INFO
	.align		4
.L_27:
        /*00a8*/ 	.byte	0x04, 0x17
        /*00aa*/ 	.short	(.L_29 - .L_28)
.L_28:
        /*00ac*/ 	.word	0x00000000
        /*00b0*/ 	.short	0x0003
        /*00b2*/ 	.short	0x0018
        /*00b4*/ 	.byte	0x00, 0xf0, 0x11, 0x00


	//----- nvinfo : EIATTR_KPARAM_INFO
	.align		4
.L_29:
        /*00b8*/ 	.byte	0x04, 0x17
        /*00ba*/ 	.short	(.L_31 - .L_30)
.L_30:
        /*00bc*/ 	.word	0x00000000
        /*00c0*/ 	.short	0x0002
        /*00c2*/ 	.short	0x0010
        /*00c4*/ 	.byte	0x00, 0xf4, 0x21, 0x00


	//----- nvinfo : EIATTR_KPARAM_INFO
	.align		4
.L_31:
        /*00c8*/ 	.byte	0x04, 0x17
        /*00ca*/ 	.short	(.L_33 - .L_32)
.L_32:
        /*00cc*/ 	.word	0x00000000
        /*00d0*/ 	.short	0x0001
        /*00d2*/ 	.short	0x0008
        /*00d4*/ 	.byte	0x00, 0xf4, 0x21, 0x00


	//----- nvinfo : EIATTR_KPARAM_INFO
	.align		4
.L_33:
        /*00d8*/ 	.byte	0x04, 0x17
        /*00da*/ 	.short	(.L_35 - .L_34)
.L_34:
        /*00dc*/ 	.word	0x00000000
        /*00e0*/ 	.short	0x0000
        /*00e2*/ 	.short	0x0000
        /*00e4*/ 	.byte	0x00, 0xf4, 0x21, 0x00


	//----- nvinfo : EIATTR_SPARSE_MMA_MASK
	.align		4
.L_35:
        /*00e8*/ 	.byte	0x03, 0x50
        /*00ea*/ 	.short	0x0000


	//----- nvinfo : EIATTR_MAXREG_COUNT
	.align		4
        /*00ec*/ 	.byte	0x03, 0x1b
        /*00ee*/ 	.short	0x00ff


	//----- nvinfo : EIATTR_NUM_BARRIERS
	.align		4
        /*00f0*/ 	.byte	0x02, 0x4c
        /*00f2*/ 	.byte	0x01
	.zero		1


	//----- nvinfo : EIATTR_ANNOTATIONS
	.align		4
        /*00f4*/ 	.byte	0x04, 0x55
        /*00f6*/ 	.short	(.L_37 - .L_36)


	//   ....[0]....
.L_36:
        /*00f8*/ 	.word	0x00000001
        /*00fc*/ 	.byte	0x60, 0x00, 0x00, 0x00, 0x01, 0x00, 0x00, 0x00, 0x80, 0x00, 0x00, 0x00, 0x01, 0x00, 0x00, 0x00
        /* <DEDUP_REMOVED lines=523> */
        /*21bc*/ 	.byte	0x10, 0xb2, 0x00, 0x00, 0x01, 0x00, 0x00, 0x00, 0x30, 0xb2, 0x00, 0x00


	//----- nvinfo : EIATTR_MERCURY_ISA_VERSION
	.align		4
.L_37:
        /*21c8*/ 	.byte	0x03, 0x5f
        /*21ca*/ 	.short	0x0101


	//----- nvinfo : EIATTR_COOP_GROUP_MASK_REGIDS
	.align		4
        /*21cc*/ 	.byte	0x04, 0x29
        /*21ce*/ 	.short	(.L_39 - .L_38)


	//   ....[0]....
.L_38:
        /*21d0*/ 	.word	0xffffffff


	//   ....[1]....
        /*21d4*/ 	.word	0xffffffff


	//   ....[2]....
        /*21d8*/ 	.word	0xffffffff


	//   ....[3]....
        /*21dc*/ 	.word	0xffffffff


	//   ....[4]....
        /*21e0*/ 	.word	0xffffffff


	//   ....[5]....
        /*21e4*/ 	.word	0xffffffff


	//   ....[6]....
        /*21e8*/ 	.word	0xffffffff


	//   ....[7]....
        /*21ec*/ 	.word	0xffffffff


	//   ....[8]....
        /*21f0*/ 	.word	0xffffffff


	//   ....[9]....
        /*21f4*/ 	.word	0xffffffff


	//   ....[10]....
        /*21f8*/ 	.word	0xffffffff


	//   ....[11]....
        /*21fc*/ 	.word	0xffffffff


	//   ....[12]....
        /*2200*/ 	.word	0xffffffff


	//   ....[13]....
        /*2204*/ 	.word	0xffffffff


	//   ....[14]....
        /*2208*/ 	.word	0xffffffff


	//   ....[15]....
        /*220c*/ 	.word	0xffffffff


	//   ....[16]....
        /*2210*/ 	.word	0xffffffff


	//   ....[17]....
        /*2214*/ 	.word	0xffffffff


	//   ....[18]....
        /*2218*/ 	.word	0xffffffff


	//   ....[19]....
        /*221c*/ 	.word	0xffffffff


	//   ....[20]....
        /*2220*/ 	.word	0xffffffff


	//   ....[21]....
        /*2224*/ 	.word	0xffffffff


	//   ....[22]....
        /*2228*/ 	.word	0xffffffff


	//   ....[23]....
        /*222c*/ 	.word	0xffffffff


	//   ....[24]....
        /*2230*/ 	.word	0xffffffff


	//   ....[25]....
        /*2234*/ 	.word	0xffffffff


	//   ....[26]....
        /*2238*/ 	.word	0xffffffff


	//   ....[27]....
        /*223c*/ 	.word	0xffffffff


	//   ....[28]....
        /*2240*/ 	.word	0xffffffff


	//   ....[29]....
        /*2244*/ 	.word	0xffffffff


	//   ....[30]....
        /*2248*/ 	.word	0xffffffff


	//   ....[31]....
        /*224c*/ 	.word	0xffffffff


	//   ....[32]....
        /*2250*/ 	.word	0xffffffff


	//   ....[33]....
        /*2254*/ 	.word	0xffffffff


	//   ....[34]....
        /*2258*/ 	.word	0xffffffff


	//   ....[35]....
        /*225c*/ 	.word	0xffffffff


	//   ....[36]....
        /*2260*/ 	.word	0xffffffff


	//   ....[37]....
        /*2264*/ 	.word	0xffffffff


	//   ....[38]....
        /*2268*/ 	.word	0xffffffff


	//   ....[39]....
        /*226c*/ 	.word	0xffffffff


	//   ....[40]....
        /*2270*/ 	.word	0xffffffff


	//   ....[41]....
        /*2274*/ 	.word	0xffffffff


	//   ....[42]....
        /*2278*/ 	.word	0xffffffff


	//   ....[43]....
        /*227c*/ 	.word	0xffffffff


	//   ....[44]....
        /*2280*/ 	.word	0xffffffff


	//   ....[45]....
        /*2284*/ 	.word	0xffffffff


	//   ....[46]....
        /*2288*/ 	.word	0xffffffff


	//   ....[47]....
        /*228c*/ 	.word	0xffffffff


	//   ....[48]....
        /*2290*/ 	.word	0xffffffff


	//   ....[49]....
        /*2294*/ 	.word	0xffffffff


	//   ....[50]....
        /*2298*/ 	.word	0xffffffff


	//   ....[51]....
        /*229c*/ 	.word	0xffffffff


	//   ....[52]....
        /*22a0*/ 	.word	0xffffffff


	//   ....[53]....
        /*22a4*/ 	.word	0xffffffff


	//   ....[54]....
        /*22a8*/ 	.word	0xffffffff


	//   ....[55]....
        /*22ac*/ 	.word	0xffffffff


	//   ....[56]....
        /*22b0*/ 	.word	0xffffffff


	//   ....[57]....
        /*22b4*/ 	.word	0xffffffff


	//   ....[58]....
        /*22b8*/ 	.word	0xffffffff


	//   ....[59]....
        /*22bc*/ 	.word	0xffffffff


	//   ....[60]....
        /*22c0*/ 	.word	0xffffffff


	//   ....[61]....
        /*22c4*/ 	.word	0xffffffff


	//   ....[62]....
        /*22c8*/ 	.word	0xffffffff


	//----- nvinfo : EIATTR_COOP_GROUP_INSTR_OFFSETS
	.align		4
.L_39:
        /*22cc*/ 	.byte	0x04, 0x28
        /*22ce*/ 	.short	(.L_41 - .L_40)


	//   ....[0]....
.L_40:
        /*22d0*/ 	.word	0x00036590


	//   ....[1]....
        /*22d4*/ 	.word	0x00036730


	//   ....[2]....
        /*22d8*/ 	.word	0x00036840


	//   ....[3]....
        /*22dc*/ 	.word	0x00036940


	//   ....[4]....
        /*22e0*/ 	.word	0x000369a0


	//   ....[5]....
        /*22e4*/ 	.word	0x00036ab0


	//   ....[6]....
        /*22e8*/ 	.word	0x00036b20


	//   ....[7]....
        /*22ec*/ 	.word	0x00036d30


	//   ....[8]....
        /*22f0*/ 	.word	0x00036d50


	//   ....[9]....
        /*22f4*/ 	.word	0x00036eb0


	//   ....[10]....
        /*22f8*/ 	.word	0x00038480


	//   ....[11]....
        /*22fc*/ 	.word	0x0004e130


	//   ....[12]....
        /*2300*/ 	.word	0x0004e2d0


	//   ....[13]....
        /*2304*/ 	.word	0x0004e2f0


	//   ....[14]....
        /*2308*/ 	.word	0x0004e640


	//   ....[15]....
        /*230c*/ 	.word	0x0004e660


	//   ....[16]....
        /*2310*/ 	.word	0x0004e680


	//   ....[17]....
        /*2314*/ 	.word	0x0004e6e0


	//   ....[18]....
        /*2318*/ 	.word	0x0004e780


	//   ....[19]....
        /*231c*/ 	.word	0x0004e8e0


	//   ....[20]....
        /*2320*/ 	.word	0x0004e910


	//   ....[21]....
        /*2324*/ 	.word	0x0004e9a0


	//   ....[22]....
        /*2328*/ 	.word	0x0004e9d0


	//   ....[23]....
        /*232c*/ 	.word	0x0004eab0


	//   ....[24]....
        /*2330*/ 	.word	0x0004eaf0


	//   ....[25]....
        /*2334*/ 	.word	0x0004eb30


	//   ....[26]....
        /*2338*/ 	.word	0x0004eb50


	//   ....[27]....
        /*233c*/ 	.word	0x0004ec20


	//   ....[28]....
        /*2340*/ 	.word	0x0004ec70


	//   ....[29]....
        /*2344*/ 	.word	0x0004ed00


	//   ....[30]....
        /*2348*/ 	.word	0x0004ed20


	//   ....[31]....
        /*234c*/ 	.word	0x0004edd0


	//   ....[32]....
        /*2350*/ 	.word	0x0004ee20


	//   ....[33]....
        /*2354*/ 	.word	0x0004ef80


	//   ....[34]....
        /*2358*/ 	.word	0x0004efa0


	//   ....[35]....
        /*235c*/ 	.word	0x0004f000


	//   ....[36]....
        /*2360*/ 	.word	0x0004f090


	//   ....[37]....
        /*2364*/ 	.word	0x0004f0f0


	//   ....[38]....
        /*2368*/ 	.word	0x0004f120


	//   ....[39]....
        /*236c*/ 	.word	0x0004f2d0


	//   ....[40]....
        /*2370*/ 	.word	0x0004f300


	//   ....[41]....
        /*2374*/ 	.word	0x0004f390


	//   ....[42]....
        /*2378*/ 	.word	0x0004f4c0


	//   ....[43]....
        /*237c*/ 	.word	0x0004f4f0


	//   ....[44]....
        /*2380*/ 	.word	0x0004f520


	//   ....[45]....
        /*2384*/ 	.word	0x0004f5c0


	//   ....[46]....
        /*2388*/ 	.word	0x0004f6f0


	//   ....[47]....
        /*238c*/ 	.word	0x0004f720


	//   ....[48]....
        /*2390*/ 	.word	0x0004f750


	//   ....[49]....
        /*2394*/ 	.word	0x0004f8c0


	//   ....[50]....
        /*2398*/ 	.word	0x0004fbe0


	//   ....[51]....
        /*239c*/ 	.word	0x0004fc00


	//   ....[52]....
        /*23a0*/ 	.word	0x0004fc20


	//   ....[53]....
        /*23a4*/ 	.word	0x0004fc40


	//   ....[54]....
        /*23a8*/ 	.word	0x0004fc60


	//   ....[55]....
        /*23ac*/ 	.word	0x0004fc80


	//   ....[56]....
        /*23b0*/ 	.word	0x0004fcc0


	//   ....[57]....
        /*23b4*/ 	.word	0x0004fce0


	//   ....[58]....
        /*23b8*/ 	.word	0x0004fd20


	//   ....[59]....
        /*23bc*/ 	.word	0x0004fd60


	//   ....[60]....
        /*23c0*/ 	.word	0x0004fe20


	//   ....[61]....
        /*23c4*/ 	.word	0x0004fe50


	//   ....[62]....
        /*23c8*/ 	.word	0x0004fe80


	//----- nvinfo : EIATTR_EXIT_INSTR_OFFSETS
	.align		4
.L_41:
        /*23cc*/ 	.byte	0x04, 0x1c
        /*23ce*/ 	.short	(.L_43 - .L_42)


	//   ....[0]....
.L_42:
        /*23d0*/ 	.word	0x0005a5d0


	//   ....[1]....
        /*23d4*/ 	.word	0x0005a600


	//----- nvinfo : EIATTR_REQNTID
	.align		4
.L_43:
        /*23d8*/ 	.byte	0x04, 0x10
        /*23da*/ 	.short	(.L_45 - .L_44)
.L_44:
        /*23dc*/ 	.word	0x00000020
        /*23e0*/ 	.word	0x00000001
        /*23e4*/ 	.word	0x00000001


	//----- nvinfo : EIATTR_CBANK_PARAM_SIZE
	.align		4
.L_45:
        /*23e8*/ 	.byte	0x03, 0x19
        /*23ea*/ 	.short	0x0050


	//----- nvinfo : EIATTR_PARAM_CBANK
	.align		4
        /*23ec*/ 	.byte	0x04, 0x0a
        /*23ee*/ 	.short	(.L_47 - .L_46)
	.align		4
.L_46:
        /*23f0*/ 	.word	index@(.nv.constant0.matmul_kernel)
        /*23f4*/ 	.short	0x0210
        /*23f6*/ 	.short	0x0050


	//----- nvinfo : EIATTR_SW_WAR
	.align		4
.L_47:
        /*23f8*/ 	.byte	0x04, 0x36
        /*23fa*/ 	.short	(.L_49 - .L_48)
.L_48:
        /*23fc*/ 	.word	0x00000008
.L_49:


//--------------------- .nv.callgraph             --------------------------
	.section	.nv.callgraph,"",@"SHT_CUDA_CALLGRAPH"
	.align	4
	.sectionentsize	8
	.align		4
        /*0000*/ 	.word	0x00000000
	.align		4
        /*0004*/ 	.word	0xffffffff
	.align		4
        /*0008*/ 	.word	0x00000000
	.align		4
        /*000c*/ 	.word	0xfffffffe
	.align		4
        /*0010*/ 	.word	0x00000000
	.align		4
        /*0014*/ 	.word	0xfffffffd
	.align		4
        /*0018*/ 	.word	0x00000000
	.align		4
        /*001c*/ 	.word	0xfffffffc


//--------------------- .text.matmul_kernel       --------------------------
	.section	.text.matmul_kernel,"ax",@progbits
	.align	128
        .global         matmul_kernel
        .type           matmul_kernel,@function
        .size           matmul_kernel,(.L_x_3 - matmul_kernel)
        .other          matmul_kernel,@"STO_CUDA_ENTRY STV_DEFAULT"
matmul_kernel:
.text.matmul_kernel:
[----:B------:R-:W0:Y:S02]  /*0000*/  LDC R1, c[0x0][0x28] ;  /* 0x00000a00ff017b82 */ /* 0x000e240000000800 */
[----:B0-----:R-:W-:-:S06]  /*0010*/  VIADD R1, R1, 0xffffe230 ;  /* 0xffffe23001017836 */ /* 0x001fcc0000000000 */
[----:B------:R-:W0:Y:S01]  /*0020*/  LDC.64 R2, c[0x0][0x228] ;  /* 0x00008a00ff027b82 */ /* 0x000e220000000a00 */
[----:B------:R-:W1:Y:S01]  /*0030*/  S2R R7, SR_CTAID.X ;  /* 0x0000000000077919 */ /* 0x000e620000002500 */
[----:B------:R-:W-:Y:S01]  /*0040*/  UMOV UR4, 0x400 ;  /* 0x0000040000047882 */ /* 0x000fe20000000000 */
[----:B------:R-:W-:Y:S01]  /*0050*/  ULDC.64 UR32, c[0x0][0x208] ;  /* 0x0000820000207ab9 */ /* 0x000fe20000000a00 */
[----:B------:R-:W-:Y:S04]  /*0060*/  STL [R1+0x70], RZ ;  /* 0x000070ff01007387 */ /* 0x000fe80000100800 */
[----:B------:R-:W2:Y:S01]  /*0070*/  S2UR UR5, SR_CgaCtaId ;  /* 0x00000000000579c3 */ /* 0x000ea20000008800 */
[----:B------:R-:W-:Y:S04]  /*0080*/  STL [R1+0x74], RZ ;  /* 0x000074ff01007387 */ /* 0x000fe80000100800 */
[----:B------:R-:W-:Y:S04]  /*0090*/  STL [R1+0x78], RZ ;  /* 0x000078ff01007387 */ /* 0x000fe80000100800 */
[----:B------:R-:W-:Y:S04]  /*00a0*/  STL [R1+0x7c], RZ ;  /* 0x00007cff01007387 */ /* 0x000fe80000100800 */
[----:B------:R-:W-:Y:S01]  /*00b0*/  STL [R1+0x90], RZ ;  /* 0x000090ff01007387 */ /* 0x000fe20000100800 */
[----:B0-----:R-:W-:-:S03]  /*00c0*/  VIADD R0, R3, 0x7f ;  /* 0x0000007f03007836 */ /* 0x001fc60000000000 */
[----:B------:R-:W-:Y:S04]  /*00d0*/  STL [R1+0x94], RZ ;  /* 0x000094ff01007387 */ /* 0x000fe80000100800 */
[----:B------:R-:W-:Y:S01]  /*00e0*/  STL [R1+0x98], RZ ;  /* 0x000098ff01007387 */ /* 0x000fe20000100800 */
[----:B------:R-:W-:Y:S01]  /*00f0*/  SHF.R.S32.HI R5, RZ, 0x1f, R0 ;  /* 0x0000001fff057819 */ /* 0x000fe20000011400 */
[----:B--2---:R-:W-:Y:S02]  /*0100*/  ULEA UR4, UR5, UR4, 0x18 ;  /* 0x0000000405047291 */ /* 0x004fe4000f8ec03f */
[----:B------:R-:W-:Y:S01]  /*0110*/  STL [R1+0x9c], RZ ;  /* 0x00009cff01007387 */ /* 0x000fe20000100800 */
[----:B------:R-:W-:Y:S02]  /*0120*/  LEA.HI R5, R5, R0, RZ, 0x7 ;  /* 0x0000000005057211 */ /* 0x000fe400078f38ff */
[----:B-1----:R-:W-:Y:S01]  /*0130*/  IABS R10, R7 ;  /* 0x00000007000a7213 */ /* 0x002fe20000000000 */
[----:B------:R-:W-:Y:S01]  /*0140*/  STL [R1+0xb0], RZ ;  /* 0x0000b0ff01007387 */ /* 0x000fe20000100800 */
[----:B------:R-:W-:-:S03]  /*0150*/  SHF.R.S32.HI R5, RZ, 0x7, R5 ;  /* 0x00000007ff057819 */ /* 0x000fc60000011405 */
[----:B------:R-:W-:Y:S02]  /*0160*/  STL [R1+0xb4], RZ ;  /* 0x0000b4ff01007387 */ /* 0x000fe40000100800 */
[----:B------:R-:W-:Y:S02]  /*0170*/  IMAD.SHL.U32 R6, R5, 0x8, RZ ;  /* 0x0000000805067824 */ /* 0x000fe400078e00ff */
[----:B------:R-:W-:Y:S03]  /*0180*/  STL [R1+0xb8], RZ ;  /* 0x0000b8ff01007387 */ /* 0x000fe60000100800 */
[-C--:B------:R-:W-:Y:S01]  /*0190*/  IABS R9, R6.reuse ;  /* 0x0000000600097213 */ /* 0x080fe20000000000 */
[----:B------:R-:W-:Y:S01]  /*01a0*/  STL [R1+0xbc], RZ ;  /* 0x0000bcff01007387 */ /* 0x000fe20000100800 */
[----:B------:R-:W-:Y:S02]  /*01b0*/  IABS R12, R6 ;  /* 0x00000006000c7213 */ /* 0x000fe40000000000 */
[----:B------:R-:W0:Y:S01]  /*01c0*/  I2F.RP R0, R9 ;  /* 0x0000000900007306 */ /* 0x000e220000209400 */
[----:B------:R-:W-:Y:S04]  /*01d0*/  STL [R1+0xd0], RZ ;  /* 0x0000d0ff01007387 */ /* 0x000fe80000100800 */
[----:B------:R-:W-:Y:S04]  /*01e0*/  STL [R1+0xd4], RZ ;  /* 0x0000d4ff01007387 */ /* 0x000fe80000100800 */
[----:B------:R-:W-:Y:S04]  /*01f0*/  STL [R1+0xd8], RZ ;  /* 0x0000d8ff01007387 */ /* 0x000fe80000100800 */
[----:B------:R-:W-:Y:S01]  /*0200*/  STL [R1+0xdc], RZ ;  /* 0x0000dcff01007387 */ /* 0x000fe20000100800 */
[----:B0-----:R-:W0:Y:S03]  /*0210*/  MUFU.RCP R0, R0 ;  /* 0x0000000000007308 */ /* 0x001e260000001000 */
[----:B------:R-:W-:Y:S04]  /*0220*/  STL [R1+0xf0], RZ ;  /* 0x0000f0ff01007387 */ /* 0x000fe80000100800 */
[----:B------:R-:W-:Y:S04]  /*0230*/  STL [R1+0xf4], RZ ;  /* 0x0000f4ff01007387 */ /* 0x000fe80000100800 */
[----:B------:R-:W-:Y:S04]  /*0240*/  STL [R1+0xf8], RZ ;  /* 0x0000f8ff01007387 */ /* 0x000fe80000100800 */
[----:B------:R-:W-:Y:S01]  /*0250*/  STL [R1+0xfc], RZ ;  /* 0x0000fcff01007387 */ /* 0x000fe20000100800 */
[----:B0-----:R-:W-:-:S03]  /*0260*/  VIADD R4, R0, 0xffffffe ;  /* 0x0ffffffe00047836 */ /* 0x001fc60000000000 */
[----:B------:R-:W-:Y:S01]  /*0270*/  STL [R1+0x110], RZ ;  /* 0x000110ff01007387 */ /* 0x000fe20000100800 */
[----:B------:R-:W-:Y:S01]  /*0280*/  IMAD.MOV R0, RZ, RZ, -R12 ;  /* 0x000000ffff007224 */ /* 0x000fe200078e0a0c */
[----:B------:R0:W1:Y:S02]  /*0290*/  F2I.FTZ.U32.TRUNC.NTZ R5, R4 ;  /* 0x0000000400057305 */ /* 0x000064000021f000 */
[----:B------:R-:W-:Y:S04]  /*02a0*/  STL [R1+0x114], RZ ;  /* 0x000114ff01007387 */ /* 0x000fe80000100800 */
[----:B------:R-:W-:Y:S04]  /*02b0*/  STL [R1+0x118], RZ ;  /* 0x000118ff01007387 */ /* 0x000fe80000100800 */
[----:B------:R-:W-:Y:S01]  /*02c0*/  STL [R1+0x11c], RZ ;  /* 0x00011cff01007387 */ /* 0x000fe20000100800 */
[----:B0-----:R-:W-:-:S03]  /*02d0*/  IMAD.MOV.U32 R4, RZ, RZ, RZ ;  /* 0x000000ffff047224 */ /* 0x001fc600078e00ff */
[----:B------:R-:W-:Y:S01]  /*02e0*/  STL [R1+0x130], RZ ;  /* 0x000130ff01007387 */ /* 0x000fe20000100800 */
[----:B-1----:R-:W-:-:S03]  /*02f0*/  IMAD.MOV R8, RZ, RZ, -R5 ;  /* 0x000000ffff087224 */ /* 0x002fc600078e0a05 */
[----:B------:R-:W-:Y:S01]  /*0300*/  STL [R1+0x134], RZ ;  /* 0x000134ff01007387 */ /* 0x000fe20000100800 */
[----:B------:R-:W-:-:S03]  /*0310*/  IMAD R11, R8, R9, RZ ;  /* 0x00000009080b7224 */ /* 0x000fc600078e02ff */
[----:B------:R-:W-:Y:S01]  /*0320*/  STL [R1+0x138], RZ ;  /* 0x000138ff01007387 */ /* 0x000fe20000100800 */
[----:B------:R-:W-:Y:S02]  /*0330*/  IMAD.MOV.U32 R8, RZ, RZ, R10 ;  /* 0x000000ffff087224 */ /* 0x000fe400078e000a */
[----:B------:R-:W-:Y:S01]  /*0340*/  IMAD.HI.U32 R5, R5, R11, R4 ;  /* 0x0000000b05057227 */ /* 0x000fe200078e0004 */
[----:B------:R-:W-:Y:S04]  /*0350*/  STL [R1+0x13c], RZ ;  /* 0x00013cff01007387 */ /* 0x000fe80000100800 */
[----:B------:R-:W-:Y:S01]  /*0360*/  STL [R1+0x150], RZ ;  /* 0x000150ff01007387 */ /* 0x000fe20000100800 */
[----:B------:R-:W-:-:S03]  /*0370*/  IMAD.HI.U32 R5, R5, R8, RZ ;  /* 0x0000000805057227 */ /* 0x000fc600078e00ff */
[----:B------:R-:W-:Y:S01]  /*0380*/  STL [R1+0x154], RZ ;  /* 0x000154ff01007387 */ /* 0x000fe20000100800 */
[----:B------:R-:W-:-:S03]  /*0390*/  IMAD R0, R5, R0, R8 ;  /* 0x0000000005007224 */ /* 0x000fc600078e0208 */
[----:B------:R-:W-:Y:S02]  /*03a0*/  STL [R1+0x158], RZ ;  /* 0x000158ff01007387 */ /* 0x000fe40000100800 */
[----:B------:R-:W-:Y:S02]  /*03b0*/  ISETP.GT.U32.AND P1, PT, R9, R0, PT ;  /* 0x000000000900720c */ /* 0x000fe40003f24070 */
[----:B------:R-:W-:Y:S04]  /*03c0*/  STL [R1+0x15c], RZ ;  /* 0x00015cff01007387 */ /* 0x000fe80000100800 */
[----:B------:R-:W-:Y:S04]  /*03d0*/  STL [R1+0x170], RZ ;  /* 0x000170ff01007387 */ /* 0x000fe80000100800 */
[----:B------:R-:W-:Y:S03]  /*03e0*/  STL [R1+0x174], RZ ;  /* 0x000174ff01007387 */ /* 0x000fe60000100800 */
[----:B------:R-:W-:Y:S01]  /*03f0*/  @!P1 IMAD.IADD R0, R0, 0x1, -R9 ;  /* 0x0000000100009824 */ /* 0x000fe200078e0a09 */
[----:B------:R-:W-:Y:S01]  /*0400*/  STL [R1+0x178], RZ ;  /* 0x000178ff01007387 */ /* 0x000fe20000100800 */
[----:B------:R-:W-:Y:S01]  /*0410*/  @!P1 VIADD R5, R5, 0x1 ;  /* 0x0000000105059836 */ /* 0x000fe20000000000 */
[----:B------:R-:W-:-:S02]  /*0420*/  ISETP.NE.AND P1, PT, R6, RZ, PT ;  /* 0x000000ff0600720c */ /* 0x000fc40003f25270 */
[----:B------:R-:W-:Y:S01]  /*0430*/  STL [R1+0x17c], RZ ;  /* 0x00017cff01007387 */ /* 0x000fe20000100800 */
[----:B------:R-:W-:Y:S02]  /*0440*/  ISETP.GE.U32.AND P0, PT, R0, R9, PT ;  /* 0x000000090000720c */ /* 0x000fe40003f06070 */
[----:B------:R-:W-:Y:S01]  /*0450*/  LOP3.LUT R0, R7, R6, RZ, 0x3c, !PT ;  /* 0x0000000607007212 */ /* 0x000fe200078e3cff */
[----:B------:R-:W-:Y:S03]  /*0460*/  STL [R1+0x190], RZ ;  /* 0x000190ff01007387 */ /* 0x000fe60000100800 */
[----:B------:R-:W-:Y:S01]  /*0470*/  ISETP.GE.AND P2, PT, R0, RZ, PT ;  /* 0x000000ff0000720c */ /* 0x000fe20003f46270 */
[----:B------:R-:W-:Y:S01]  /*0480*/  STL [R1+0x194], RZ ;  /* 0x000194ff01007387 */ /* 0x000fe20000100800 */
[----:B------:R-:W-:-:S03]  /*0490*/  VIADD R0, R2, 0x7f ;  /* 0x0000007f02007836 */ /* 0x000fc60000000000 */
[----:B------:R-:W-:Y:S02]  /*04a0*/  STL [R1+0x198], RZ ;  /* 0x000198ff01007387 */ /* 0x000fe40000100800 */
[----:B------:R-:W-:Y:S02]  /*04b0*/  @P0 VIADD R5, R5, 0x1 ;  /* 0x0000000105050836 */ /* 0x000fe40000000000 */
[----:B------:R-:W-:Y:S02]  /*04c0*/  STL [R1+0x19c], RZ ;  /* 0x00019cff01007387 */ /* 0x000fe40000100800 */
[----:B------:R-:W-:Y:S01]  /*04d0*/  IMAD.MOV.U32 R4, RZ, RZ, R5 ;  /* 0x000000ffff047224 */ /* 0x000fe200078e0005 */
[----:B------:R-:W-:Y:S01]  /*04e0*/  SHF.R.S32.HI R5, RZ, 0x1f, R0 ;  /* 0x0000001fff057819 */ /* 0x000fe20000011400 */
[----:B------:R-:W-:Y:S02]  /*04f0*/  STL [R1+0x1e0], RZ ;  /* 0x0001e0ff01007387 */ /* 0x000fe40000100800 */
[----:B------:R-:W-:Y:S01]  /*0500*/  @!P2 IMAD.MOV R4, RZ, RZ, -R4 ;  /* 0x000000ffff04a224 */ /* 0x000fe200078e0a04 */
[----:B------:R-:W-:Y:S01]  /*0510*/  @!P1 LOP3.LUT R4, RZ, R6, RZ, 0x33, !PT ;  /* 0x00000006ff049212 */ /* 0x000fe200078e33ff */
[----:B------:R-:W-:Y:S01]  /*0520*/  STL [R1+0x1e4], RZ ;  /* 0x0001e4ff01007387 */ /* 0x000fe20000100800 */
[----:B------:R-:W-:-:S03]  /*0530*/  LEA.HI R5, R5, R0, RZ, 0x7 ;  /* 0x0000000005057211 */ /* 0x000fc600078f38ff */
[----:B------:R-:W-:Y:S01]  /*0540*/  STL [R1+0x1e8], RZ ;  /* 0x0001e8ff01007387 */ /* 0x000fe20000100800 */
[----:B------:R-:W-:Y:S02]  /*0550*/  IMAD.SHL.U32 R8, R4, 0x8, RZ ;  /* 0x0000000804087824 */ /* 0x000fe400078e00ff */
[----:B------:R-:W-:Y:S01]  /*0560*/  IMAD.MOV R4, RZ, RZ, -R4 ;  /* 0x000000ffff047224 */ /* 0x000fe200078e0a04 */
[----:B------:R-:W-:Y:S02]  /*0570*/  STL [R1+0x1ec], RZ ;  /* 0x0001ecff01007387 */ /* 0x000fe40000100800 */
[----:B------:R-:W-:Y:S01]  /*0580*/  LEA.HI.SX32 R5, R5, -R8, 0x19 ;  /* 0x8000000805057211 */ /* 0x000fe200078fcaff */
[----:B------:R-:W-:Y:S01]  /*0590*/  IMAD R6, R6, R4, R7 ;  /* 0x0000000406067224 */ /* 0x000fe200078e0207 */
[----:B------:R-:W-:Y:S02]  /*05a0*/  STL [R1+0x1d0], RZ ;  /* 0x0001d0ff01007387 */ /* 0x000fe40000100800 */
[----:B------:R-:W-:-:S02]  /*05b0*/  VIMNMX R13, R5, 0x8, PT ;  /* 0x00000008050d7848 */ /* 0x000fc40003fe0100 */
[----:B------:R-:W-:Y:S01]  /*05c0*/  STL [R1+0x1d4], RZ ;  /* 0x0001d4ff01007387 */ /* 0x000fe20000100800 */
[----:B------:R-:W-:Y:S02]  /*05d0*/  IABS R11, R6 ;  /* 0x00000006000b7213 */ /* 0x000fe40000000000 */
[----:B------:R-:W-:Y:S01]  /*05e0*/  IABS R9, R13 ;  /* 0x0000000d00097213 */ /* 0x000fe20000000000 */
[----:B------:R-:W-:Y:S03]  /*05f0*/  STL [R1+0x1d8], RZ ;  /* 0x0001d8ff01007387 */ /* 0x000fe60000100800 */
        /* <DEDUP_REMOVED lines=11> */
[----:B------:R-:W-:Y:S04]  /*06b0*/  STL [R1+0x20c], RZ ;  /* 0x00020cff01007387 */ /* 0x000fe80000100800 */
[----:B------:R-:W-:Y:S01]  /*06c0*/  STL [R1+0x230], RZ ;  /* 0x000230ff01007387 */ /* 0x000fe20000100800 */
[----:B------:R-:W0:Y:S03]  /*06d0*/  F2I.FTZ.U32.TRUNC.NTZ R5, R5 ;  /* 0x0000000500057305 */ /* 0x000e26000021f000 */
[----:B------:R-:W-:Y:S04]  /*06e0*/  STL [R1+0x234], RZ ;  /* 0x000234ff01007387 */ /* 0x000fe80000100800 */
[----:B------:R-:W-:Y:S04]  /*06f0*/  STL [R1+0x238], RZ ;  /* 0x000238ff01007387 */ /* 0x000fe80000100800 */
[----:B------:R-:W-:Y:S04]  /*0700*/  STL [R1+0x23c], RZ ;  /* 0x00023cff01007387 */ /* 0x000fe80000100800 */
[----:B------:R-:W-:Y:S01]  /*0710*/  STL [R1+0x220], RZ ;  /* 0x000220ff01007387 */ /* 0x000fe20000100800 */
[----:B0-----:R-:W-:-:S03]  /*0720*/  IMAD.MOV R10, RZ, RZ, -R5 ;  /* 0x000000ffff0a7224 */ /* 0x001fc600078e0a05 */
[----:B------:R-:W-:Y:S01]  /*0730*/  STL [R1+0x224], RZ ;  /* 0x000224ff01007387 */ /* 0x000fe20000100800 */
[----:B------:R-:W-:Y:S01]  /*0740*/  IMAD.MOV.U32 R4, RZ, RZ, R10 ;  /* 0x000000ffff047224 */ /* 0x000fe200078e000a */
[----:B------:R-:W-:Y:S02]  /*0750*/  IABS R10, R13 ;  /* 0x0000000d000a7213 */ /* 0x000fe40000000000 */
[----:B------:R-:W-:Y:S01]  /*0760*/  STL [R1+0x228], RZ ;  /* 0x000228ff01007387 */ /* 0x000fe20000100800 */
[----:B------:R-:W-:Y:S02]  /*0770*/  IMAD R7, R4, R9, RZ ;  /* 0x0000000904077224 */ /* 0x000fe400078e02ff */
[----:B------:R-:W-:Y:S01]  /*0780*/  IMAD.MOV.U32 R4, RZ, RZ, RZ ;  /* 0x000000ffff047224 */ /* 0x000fe200078e00ff */
[----:B------:R-:W-:Y:S01]  /*0790*/  STL [R1+0x22c], RZ ;  /* 0x00022cff01007387 */ /* 0x000fe20000100800 */
[----:B------:R-:W-:Y:S02]  /*07a0*/  IMAD.MOV R0, RZ, RZ, -R10 ;  /* 0x000000ffff007224 */ /* 0x000fe400078e0a0a */
[----:B------:R-:W-:Y:S01]  /*07b0*/  IMAD.HI.U32 R4, R5, R7, R4 ;  /* 0x0000000705047227 */ /* 0x000fe200078e0004 */
[----:B------:R-:W-:Y:S04]  /*07c0*/  STL [R1+0x770], RZ ;  /* 0x000770ff01007387 */ /* 0x000fe80000100800 */
[----:B------:R-:W-:Y:S01]  /*07d0*/  STL [R1+0x774], RZ ;  /* 0x000774ff01007387 */ /* 0x000fe20000100800 */
[----:B------:R-:W-:-:S02]  /*07e0*/  IMAD.HI.U32 R60, R4, R11, RZ ;  /* 0x0000000b043c7227 */ /* 0x000fc400078e00ff */
[----:B------:R-:W0:Y:S01]  /*07f0*/  LDC R4, c[0x0][0x230] ;  /* 0x00008c00ff047b82 */ /* 0x000e220000000800 */
        /* <DEDUP_REMOVED lines=10> */
[----:B------:R-:W-:Y:S01]  /*08a0*/  ISETP.NE.AND P1, PT, R13, RZ, PT ;  /* 0x000000ff0d00720c */ /* 0x000fe20003f25270 */
[----:B0-----:R-:W-:Y:S01]  /*08b0*/  VIADD R4, R4, 0x1f ;  /* 0x0000001f04047836 */ /* 0x001fe20000000000 */
[----:B------:R-:W-:Y:S01]  /*08c0*/  STL [R1+0x750], RZ ;  /* 0x000750ff01007387 */ /* 0x000fe20000100800 */
[----:B------:R-:W-:-:S02]  /*08d0*/  ISETP.GE.U32.AND P0, PT, R0, R9, PT ;  /* 0x000000090000720c */ /* 0x000fc40003f06070 */
[-C--:B------:R-:W-:Y:S01]  /*08e0*/  LOP3.LUT R0, R6, R13.reuse, RZ, 0x3c, !PT ;  /* 0x0000000d06007212 */ /* 0x080fe200078e3cff */
[----:B------:R-:W-:Y:S03]  /*08f0*/  STL [R1+0x754], RZ ;  /* 0x000754ff01007387 */ /* 0x000fe60000100800 */
[----:B------:R-:W-:Y:S01]  /*0900*/  ISETP.GE.AND P2, PT, R0, RZ, PT ;  /* 0x000000ff0000720c */ /* 0x000fe20003f46270 */
[----:B------:R-:W-:Y:S04]  /*0910*/  STL [R1+0x758], RZ ;  /* 0x000758ff01007387 */ /* 0x000fe80000100800 */
[----:B------:R-:W-:Y:S02]  /*0920*/  STL [R1+0x75c], RZ ;  /* 0x00075cff01007387 */ /* 0x000fe40000100800 */
[----:B------:R-:W-:Y:S01]  /*0930*/  @P0 VIADD R60, R60, 0x1 ;  /* 0x000000013c3c0836 */ /* 0x000fe20000000000 */
[----:B------:R-:W-:Y:S01]  /*0940*/  ISETP.GE.AND P0, PT, R4, 0x20, PT ;  /* 0x000000200400780c */ /* 0x000fe20003f06270 */
[----:B------:R-:W-:Y:S04]  /*0950*/  STL [R1+0x740], RZ ;  /* 0x000740ff01007387 */ /* 0x000fe80000100800 */
[----:B------:R-:W-:Y:S01]  /*0960*/  STL [R1+0x744], RZ ;  /* 0x000744ff01007387 */ /* 0x000fe20000100800 */
[----:B------:R-:W-:Y:S01]  /*0970*/  @!P2 IMAD.MOV R60, RZ, RZ, -R60 ;  /* 0x000000ffff3ca224 */ /* 0x000fe200078e0a3c */
[----:B------:R-:W-:-:S02]  /*0980*/  @!P1 LOP3.LUT R60, RZ, R13, RZ, 0x33, !PT ;  /* 0x0000000dff3c9212 */ /* 0x000fc400078e33ff */
[----:B------:R-:W-:Y:S03]  /*0990*/  STL [R1+0x748], RZ ;  /* 0x000748ff01007387 */ /* 0x000fe60000100800 */
[----:B------:R-:W-:Y:S01]  /*09a0*/  IMAD.MOV R0, RZ, RZ, -R60 ;  /* 0x000000ffff007224 */ /* 0x000fe200078e0a3c */
[----:B------:R-:W-:Y:S01]  /*09b0*/  STL [R1+0x74c], RZ ;  /* 0x00074cff01007387 */ /* 0x000fe20000100800 */
[----:B------:R-:W-:Y:S02]  /*09c0*/  IMAD.SHL.U32 R60, R60, 0x80, RZ ;  /* 0x000000803c3c7824 */ /* 0x000fe400078e00ff */
[----:B------:R-:W-:Y:S01]  /*09d0*/  IMAD R0, R13, R0, R6 ;  /* 0x000000000d007224 */ /* 0x000fe200078e0206 */
[----:B------:R-:W-:Y:S01]  /*09e0*/  STL [R1+0x730], RZ ;  /* 0x000730ff01007387 */ /* 0x000fe20000100800 */
[C---:B------:R-:W-:Y:S02]  /*09f0*/  VIADD R6, R60.reuse, 0x1 ;  /* 0x000000013c067836 */ /* 0x040fe40000000000 */
[C---:B------:R-:W-:Y:S01]  /*0a00*/  VIADD R4, R60.reuse, 0x2 ;  /* 0x000000023c047836 */ /* 0x040fe20000000000 */
[----:B------:R-:W-:Y:S01]  /*0a10*/  STL [R1+0x734], RZ ;  /* 0x000734ff01007387 */ /* 0x000fe20000100800 */
[----:B------:R-:W-:-:S02]  /*0a20*/  VIADD R7, R60, 0x3 ;  /* 0x000000033c077836 */ /* 0x000fc40000000000 */
[----:B------:R-:W-:Y:S01]  /*0a30*/  IMAD.IADD R0, R8, 0x1, R0 ;  /* 0x0000000108007824 */ /* 0x000fe200078e0200 */
[----:B------:R-:W-:Y:S01]  /*0a40*/  STL [R1+0x738], RZ ;  /* 0x000738ff01007387 */ /* 0x000fe20000100800 */
[C---:B------:R-:W-:Y:S02]  /*0a50*/  VIADD R50, R60.reuse, 0x5a ;  /* 0x0000005a3c327836 */ /* 0x040fe40000000000 */
[C---:B------:R-:W-:Y:S01]  /*0a60*/  VIADD R48, R60.reuse, 0x5b ;  /* 0x0000005b3c307836 */ /* 0x040fe20000000000 */
[----:B------:R-:W-:Y:S01]  /*0a70*/  STL [R1+0x73c], RZ ;  /* 0x00073cff01007387 */ /* 0x000fe20000100800 */
[C---:B------:R-:W-:Y:S02]  /*0a80*/  VIADD R47, R60.reuse, 0x5c ;  /* 0x0000005c3c2f7836 */ /* 0x040fe40000000000 */
[C---:B------:R-:W-:Y:S01]  /*0a90*/  VIADD R46, R60.reuse, 0x5d ;  /* 0x0000005d3c2e7836 */ /* 0x040fe20000000000 */
[----:B------:R-:W-:Y:S01]  /*0aa0*/  STL [R1+0x720], RZ ;  /* 0x000720ff01007387 */ /* 0x000fe20000100800 */
[----:B------:R-:W-:-:S02]  /*0ab0*/  VIADD R45, R60, 0x5e ;  /* 0x0000005e3c2d7836 */ /* 0x000fc40000000000 */
[C---:B------:R-:W-:Y:S01]  /*0ac0*/  VIADD R44, R60.reuse, 0x5f ;  /* 0x0000005f3c2c7836 */ /* 0x040fe20000000000 */
        /* <DEDUP_REMOVED lines=42> */
[----:B------:R-:W-:Y:S04]  /*0d70*/  STL [R1+0x6fc], RZ ;  /* 0x0006fcff01007387 */ /* 0x000fe80000100800 */
        /* <DEDUP_REMOVED lines=412> */
[----:B------:R0:W-:Y:S04]  /*2740*/  STL [R1+0x980], R6 ;  /* 0x0009800601007387 */ /* 0x0001e80000100800 */
[----:B------:R1:W-:Y:S04]  /*2750*/  STL [R1+0x97c], R4 ;  /* 0x00097c0401007387 */ /* 0x0003e80000100800 */
[----:B------:R2:W-:Y:S01]  /*2760*/  STL [R1+0x978], R7 ;  /* 0x0009780701007387 */ /* 0x0005e20000100800 */
[C---:B0-----:R-:W-:Y:S01]  /*2770*/  VIADD R6, R60.reuse, 0x4 ;  /* 0x000000043c067836 */ /* 0x041fe20000000000 */
[----:B------:R-:W0:Y:S01]  /*2780*/  S2R R14, SR_TID.X ;  /* 0x00000000000e7919 */ /* 0x000e220000002100 */
[----:B-1----:R-:W-:-:S03]  /*2790*/  VIADD R4, R60, 0x5 ;  /* 0x000000053c047836 */ /* 0x002fc60000000000 */
[----:B------:R1:W-:Y:S01]  /*27a0*/  STL [R1+0x974], R6 ;  /* 0x0009740601007387 */ /* 0x0003e20000100800 */
[----:B--2---:R-:W-:-:S03]  /*27b0*/  VIADD R7, R60, 0x6 ;  /* 0x000000063c077836 */ /* 0x004fc60000000000 */
[----:B------:R2:W-:Y:S04]  /*27c0*/  STL [R1+0x970], R4 ;  /* 0x0009700401007387 */ /* 0x0005e80000100800 */
[----:B------:R3:W-:Y:S01]  /*27d0*/  STL [R1+0x96c], R7 ;  /* 0x00096c0701007387 */ /* 0x0007e20000100800 */
[C---:B-1----:R-:W-:Y:S02]  /*27e0*/  VIADD R6, R60.reuse, 0x7 ;  /* 0x000000073c067836 */ /* 0x042fe40000000000 */
[----:B--2---:R-:W-:-:S03]  /*27f0*/  VIADD R4, R60, 0x8 ;  /* 0x000000083c047836 */ /* 0x004fc60000000000 */
[----:B------:R1:W-:Y:S01]  /*2800*/  STL [R1+0x968], R6 ;  /* 0x0009680601007387 */ /* 0x0003e20000100800 */
[----:B---3--:R-:W-:-:S03]  /*2810*/  VIADD R7, R60, 0x9 ;  /* 0x000000093c077836 */ /* 0x008fc60000000000 */
[----:B------:R2:W-:Y:S04]  /*2820*/  STL [R1+0x964], R4 ;  /* 0x0009640401007387 */ /* 0x0005e80000100800 */
[----:B------:R3:W-:Y:S01]  /*2830*/  STL [R1+0x960], R7 ;  /* 0x0009600701007387 */ /* 0x0007e20000100800 */
[----:B-1----:R-:W-:Y:S01]  /*2840*/  VIADD R6, R60, 0xa ;  /* 0x0000000a3c067836 */ /* 0x002fe20000000000 */
[----:B0-----:R-:W-:Y:S01]  /*2850*/  LOP3.LUT R5, R14, 0x1f, RZ, 0xc0, !PT ;  /* 0x0000001f0e057812 */ /* 0x001fe200078ec0ff */
[----:B--2---:R-:W-:-:S03]  /*2860*/  VIADD R4, R60, 0xb ;  /* 0x0000000b3c047836 */ /* 0x004fc60000000000 */
[----:B------:R0:W-:Y:S01]  /*2870*/  STL [R1+0x95c], R6 ;  /* 0x00095c0601007387 */ /* 0x0001e20000100800 */
[C---:B------:R-:W-:Y:S02]  /*2880*/  VIADD R14, R60.reuse, 0x76 ;  /* 0x000000763c0e7836 */ /* 0x040fe40000000000 */
[----:B---3--:R-:W-:Y:S01]  /*2890*/  VIADD R7, R60, 0xc ;  /* 0x0000000c3c077836 */ /* 0x008fe20000000000 */
[----:B------:R1:W-:Y:S01]  /*28a0*/  STL [R1+0x958], R4 ;  /* 0x0009580401007387 */ /* 0x0003e20000100800 */
[----:B------:R-:W-:Y:S02]  /*28b0*/  IMAD R56, R0, 0x80, R5 ;  /* 0x0000008000387824 */ /* 0x000fe400078e0205 */
[----:B------:R-:W-:Y:S01]  /*28c0*/  VIADD R5, R60, 0x7f ;  /* 0x0000007f3c057836 */ /* 0x000fe20000000000 */
[----:B------:R2:W-:Y:S01]  /*28d0*/  STL [R1+0x954], R7 ;  /* 0x0009540701007387 */ /* 0x0005e20000100800 */
[----:B------:R-:W-:Y:S02]  /*28e0*/  VIADD R57, R56, 0x20 ;  /* 0x0000002038397836 */ /* 0x000fe40000000000 */
[----:B0-----:R-:W-:-:S02]  /*28f0*/  VIADD R6, R60, 0xd ;  /* 0x0000000d3c067836 */ /* 0x001fc40000000000 */
[----:B------:R-:W-:Y:S02]  /*2900*/  VIADD R58, R56, 0x40 ;  /* 0x00000040383a7836 */ /* 0x000fe40000000000 */
[----:B-1----:R-:W-:Y:S01]  /*2910*/  VIADD R4, R60, 0xe ;  /* 0x0000000e3c047836 */ /* 0x002fe20000000000 */
[----:B------:R0:W-:Y:S01]  /*2920*/  STL [R1+0x950], R6 ;  /* 0x0009500601007387 */ /* 0x0001e20000100800 */
[----:B------:R-:W-:Y:S02]  /*2930*/  VIADD R59, R56, 0x60 ;  /* 0x00000060383b7836 */ /* 0x000fe40000000000 */
[C---:B--2---:R-:W-:Y:S01]  /*2940*/  VIADD R7, R60.reuse, 0xf ;  /* 0x0000000f3c077836 */ /* 0x044fe20000000000 */
[----:B------:R1:W-:Y:S04]  /*2950*/  STL [R1+0x94c], R4 ;  /* 0x00094c0401007387 */ /* 0x0003e80000100800 */
[----:B------:R2:W-:Y:S01]  /*2960*/  STL [R1+0x948], R7 ;  /* 0x0009480701007387 */ /* 0x0005e20000100800 */
[----:B0-----:R-:W-:-:S02]  /*2970*/  VIADD R6, R60, 0x10 ;  /* 0x000000103c067836 */ /* 0x001fc40000000000 */
[----:B-1----:R-:W-:-:S03]  /*2980*/  VIADD R4, R60, 0x11 ;  /* 0x000000113c047836 */ /* 0x002fc60000000000 */
[----:B------:R0:W-:Y:S01]  /*2990*/  STL [R1+0x944], R6 ;  /* 0x0009440601007387 */ /* 0x0001e20000100800 */
[----:B--2---:R-:W-:-:S03]  /*29a0*/  VIADD R7, R60, 0x12 ;  /* 0x000000123c077836 */ /* 0x004fc60000000000 */
[----:B------:R1:W-:Y:S04]  /*29b0*/  STL [R1+0x940], R4 ;  /* 0x0009400401007387 */ /* 0x0003e80000100800 */
[----:B------:R2:W-:Y:S01]  /*29c0*/  STL [R1+0x93c], R7 ;  /* 0x00093c0701007387 */ /* 0x0005e20000100800 */
[C---:B0-----:R-:W-:Y:S02]  /*29d0*/  VIADD R6, R60.reuse, 0x13 ;  /* 0x000000133c067836 */ /* 0x041fe40000000000 */
        /* <DEDUP_REMOVED lines=143> */
[----:B0-----:R-:W-:-:S03]  /*32d0*/  VIADD R6, R60, 0x7e ;  /* 0x0000007e3c067836 */ /* 0x001fc60000000000 */
[----:B------:R1:W-:Y:S04]  /*32e0*/  STL [R1+0x848], R57 ;  /* 0x0008483901007387 */ /* 0x0003e80000100800 */
[----:B------:R1:W-:Y:S04]  /*32f0*/  STL [R1+0x84c], R58 ;  /* 0x00084c3a01007387 */ /* 0x0003e80000100800 */
[----:B------:R1:W-:Y:S01]  /*3300*/  STL [R1+0x850], R59 ;  /* 0x0008503b01007387 */ /* 0x0003e20000100800 */
[----:B------:R-:W-:Y:S05]  /*3310*/  @!P0 BRA `(.L_x_0) ;  /* 0x000002a400908947 */ /* 0x000fea0003800000 */
[----:B-1----:R-:W-:Y:S01]  /*3320*/  IABS R4, R3 ;  /* 0x0000000300047213 */ /* 0x002fe20000000000 */
[----:B------:R-:W-:Y:S01]  /*3330*/  IMAD.MOV.U32 R28, RZ, RZ, RZ ;  /* 0x000000ffff1c7224 */ /* 0x000fe200078e00ff */
[----:B------:R-:W-:Y:S01]  /*3340*/  IABS R37, R2 ;  /* 0x0000000200257213 */ /* 0x000fe20000000000 */
[----:B------:R0:W-:Y:S01]  /*3350*/  STL [R1+0x1558], R3 ;  /* 0x0015580301007387 */ /* 0x0001e20000100800 */
[----:B------:R-:W1:Y:S01]  /*3360*/  I2F.RP R26, R4 ;  /* 0x00000004001a7306 */ /* 0x000e620000209400 */
[----:B------:R-:W-:Y:S01]  /*3370*/  IABS R49, R60 ;  /* 0x0000003c00317213 */ /* 0x000fe20000000000 */
[----:B------:R-:W-:Y:S01]  /*3380*/  ULDC UR5, c[0x0][0x23c] ;  /* 0x00008f0000057ab9 */ /* 0x000fe20000000800 */
[----:B------:R-:W-:Y:S01]  /*3390*/  IABS R54, R5 ;  /* 0x0000000500367213 */ /* 0x000fe20000000000 */
[----:B------:R2:W-:Y:S01]  /*33a0*/  STL [R1+0x1494], R60 ;  /* 0x0014943c01007387 */ /* 0x0005e20000100800 */
[----:B------:R-:W-:Y:S01]  /*33b0*/  ISETP.GE.AND P3, PT, R5, RZ, PT ;  /* 0x000000ff0500720c */ /* 0x000fe20003f66270 */
[----:B------:R-:W-:Y:S01]  /*33c0*/  ULDC.64 UR6, c[0x0][0x218] ;  /* 0x0000860000067ab9 */ /* 0x000fe20000000a00 */
[----:B------:R-:W-:Y:S01]  /*33d0*/  IABS R5, R6 ;  /* 0x0000000600057213 */ /* 0x000fe20000000000 */
[----:B------:R-:W3:Y:S01]  /*33e0*/  I2F.RP R0, R37 ;  /* 0x0000002500007306 */ /* 0x000ee20000209400 */
[----:B------:R-:W-:-:S07]  /*33f0*/  ULDC.64 UR8, c[0x0][0x210] ;  /* 0x0000840000087ab9 */ /* 0x000fce0000000a00 */
[----:B-1----:R-:W1:Y:S08]  /*3400*/  MUFU.RCP R26, R26 ;  /* 0x0000001a001a7308 */ /* 0x002e700000001000 */
[----:B---3--:R-:W3:Y:S01]  /*3410*/  MUFU.RCP R0, R0 ;  /* 0x0000000000007308 */ /* 0x008ee20000001000 */
[----:B-1----:R-:W-:-:S07]  /*3420*/  VIADD R26, R26, 0xffffffe ;  /* 0x0ffffffe1a1a7836 */ /* 0x002fce0000000000 */
[----:B------:R1:W4:Y:S01]  /*3430*/  F2I.FTZ.U32.TRUNC.NTZ R29, R26 ;  /* 0x0000001a001d7305 */ /* 0x000322000021f000 */
[----:B---3--:R-:W-:-:S07]  /*3440*/  VIADD R0, R0, 0xffffffe ;  /* 0x0ffffffe00007836 */ /* 0x008fce0000000000 */
[----:B------:R4:W3:Y:S01]  /*3450*/  F2I.FTZ.U32.TRUNC.NTZ R27, R0 ;  /* 0x00000000001b7305 */ /* 0x0008e2000021f000 */
[----:B-1----:R-:W-:Y:S02]  /*3460*/  IMAD.MOV.U32 R26, RZ, RZ, RZ ;  /* 0x000000ffff1a7224 */ /* 0x002fe400078e00ff */
[----:B----4-:R-:W-:-:S04]  /*3470*/  IMAD.MOV R0, RZ, RZ, -R29 ;  /* 0x000000ffff007224 */ /* 0x010fc800078e0a1d */
[----:B------:R-:W-:Y:S02]  /*3480*/  IMAD R0, R0, R4, RZ ;  /* 0x0000000400007224 */ /* 0x000fe400078e02ff */
[----:B---3--:R-:W-:Y:S02]  /*3490*/  IMAD.MOV R40, RZ, RZ, -R27 ;  /* 0x000000ffff287224 */ /* 0x008fe400078e0a1b */
[----:B------:R-:W-:Y:S01]  /*34a0*/  IMAD.HI.U32 R0, R29, R0, R28 ;  /* 0x000000001d007227 */ /* 0x000fe200078e001c */
[----:B------:R-:W-:Y:S02]  /*34b0*/  IABS R29, R59 ;  /* 0x0000003b001d7213 */ /* 0x000fe40000000000 */
[----:B------:R-:W-:Y:S01]  /*34c0*/  IABS R28, R58 ;  /* 0x0000003a001c7213 */ /* 0x000fe20000000000 */
[----:B------:R-:W-:Y:S02]  /*34d0*/  IMAD R40, R40, R37, RZ ;  /* 0x0000002528287224 */ /* 0x000fe400078e02ff */
[----:B------:R-:W-:-:S04]  /*34e0*/  IMAD.HI.U32 R53, R0, R49, RZ ;  /* 0x0000003100357227 */ /* 0x000fc800078e00ff */
[----:B------:R-:W-:Y:S01]  /*34f0*/  IMAD.HI.U32 R40, R27, R40, R26 ;  /* 0x000000281b287227 */ /* 0x000fe200078e001a */
[----:B------:R-:W-:Y:S02]  /*3500*/  IABS R27, R57 ;  /* 0x00000039001b7213 */ /* 0x000fe40000000000 */
[----:B------:R-:W-:Y:S01]  /*3510*/  IABS R26, R56 ;  /* 0x00000038001a7213 */ /* 0x000fe20000000000 */
[----:B------:R-:W-:Y:S02]  /*3520*/  IMAD.MOV R53, RZ, RZ, -R53 ;  /* 0x000000ffff357224 */ /* 0x000fe400078e0a35 */
[----:B------:R-:W-:-:S04]  /*3530*/  IMAD.HI.U32 R52, R40, R29, RZ ;  /* 0x0000001d28347227 */ /* 0x000fc800078e00ff */
[----:B------:R-:W-:-:S04]  /*3540*/  IMAD.HI.U32 R51, R40, R28, RZ ;  /* 0x0000001c28337227 */ /* 0x000fc800078e00ff */
[----:B------:R-:W-:-:S04]  /*3550*/  IMAD.HI.U32 R43, R40, R27, RZ ;  /* 0x0000001b282b7227 */ /* 0x000fc800078e00ff */
[----:B------:R-:W-:-:S04]  /*3560*/  IMAD.HI.U32 R40, R40, R26, RZ ;  /* 0x0000001a28287227 */ /* 0x000fc800078e00ff */
[----:B------:R-:W-:Y:S02]  /*3570*/  IMAD.MOV R52, RZ, RZ, -R52 ;  /* 0x000000ffff347224 */ /* 0x000fe400078e0a34 */
[----:B------:R-:W-:Y:S02]  /*3580*/  IMAD.MOV R43, RZ, RZ, -R43 ;  /* 0x000000ffff2b7224 */ /* 0x000fe400078e0a2b */
[----:B------:R-:W-:Y:S02]  /*3590*/  IMAD.MOV R40, RZ, RZ, -R40 ;  /* 0x000000ffff287224 */ /* 0x000fe400078e0a28 */
[C---:B------:R-:W-:Y:S02]  /*35a0*/  IMAD R29, R37.reuse, R52, R29 ;  /* 0x00000034251d7224 */ /* 0x040fe400078e021d */
[----:B------:R-:W-:Y:S02]  /*35b0*/  IMAD.MOV R51, RZ, RZ, -R51 ;  /* 0x000000ffff337224 */ /* 0x000fe400078e0a33 */
[C---:B------:R-:W-:Y:S01]  /*35c0*/  IMAD R27, R37.reuse, R43, R27 ;  /* 0x0000002b251b7224 */ /* 0x040fe200078e021b */
[C---:B------:R-:W-:Y:S01]  /*35d0*/  ISETP.GT.U32.AND P1, PT, R37.reuse, R29, PT ;  /* 0x0000001d2500720c */ /* 0x040fe20003f24070 */
[C---:B------:R-:W-:Y:S01]  /*35e0*/  IMAD R26, R37.reuse, R40, R26 ;  /* 0x00000028251a7224 */ /* 0x040fe200078e021a */
[----:B------:R-:W-:Y:S01]  /*35f0*/  IABS R40, R7 ;  /* 0x0000000700287213 */ /* 0x000fe20000000000 */
[C---:B------:R-:W-:Y:S01]  /*3600*/  IMAD R28, R37.reuse, R51, R28 ;  /* 0x00000033251c7224 */ /* 0x040fe200078e021c */
[C---:B------:R-:W-:Y:S01]  /*3610*/  ISETP.GT.U32.AND P4, PT, R37.reuse, R27, PT ;  /* 0x0000001b2500720c */ /* 0x040fe20003f84070 */
[----:B------:R-:W-:Y:S01]  /*3620*/  IMAD R49, R4, R53, R49 ;  /* 0x0000003504317224 */ /* 0x000fe200078e0231 */
[C---:B------:R-:W-:Y:S01]  /*3630*/  ISETP.GT.U32.AND P5, PT, R37.reuse, R26, PT ;  /* 0x0000001a2500720c */ /* 0x040fe20003fa4070 */
[----:B------:R-:W-:Y:S01]  /*3640*/  IMAD.HI.U32 R55, R0, R54, RZ ;  /* 0x0000003600377227 */ /* 0x000fe200078e00ff */
[----:B------:R-:W-:-:S02]  /*3650*/  ISETP.GT.U32.AND P2, PT, R37, R28, PT ;  /* 0x0000001c2500720c */ /* 0x000fc40003f44070 */
[C---:B------:R-:W-:Y:S01]  /*3660*/  ISETP.GT.U32.AND P0, PT, R4.reuse, R49, PT ;  /* 0x000000310400720c */ /* 0x040fe20003f04070 */
[----:B------:R-:W-:Y:S01]  /*3670*/  IMAD.MOV R55, RZ, RZ, -R55 ;  /* 0x000000ffff377224 */ /* 0x000fe200078e0a37 */
[----:B------:R-:W-:Y:S01]  /*3680*/  IABS R43, R8 ;  /* 0x00000008002b7213 */ /* 0x000fe20000000000 */
[--C-:B------:R-:W-:Y:S02]  /*3690*/  @!P1 IMAD.IADD R29, R29, 0x1, -R37.reuse ;  /* 0x000000011d1d9824 */ /* 0x100fe400078e0a25 */
[----:B------:R-:W-:Y:S02]  /*36a0*/  IMAD R54, R4, R55, R54 ;  /* 0x0000003704367224 */ /* 0x000fe400078e0236 */
[--C-:B------:R-:W-:Y:S01]  /*36b0*/  @!P4 IMAD.IADD R27, R27, 0x1, -R37.reuse ;  /* 0x000000011b1bc824 */ /* 0x100fe200078e0a25 */
[C---:B------:R-:W-:Y:S01]  /*36c0*/  ISETP.GT.U32.AND P1, PT, R37.reuse, R29, PT ;  /* 0x0000001d2500720c */ /* 0x040fe20003f24070 */
[--C-:B------:R-:W-:Y:S02]  /*36d0*/  @!P5 IMAD.IADD R26, R26, 0x1, -R37.reuse ;  /* 0x000000011a1ad824 */ /* 0x100fe400078e0a25 */
[----:B------:R-:W-:Y:S01]  /*36e0*/  @!P2 IMAD.IADD R28, R28, 0x1, -R37 ;  /* 0x000000011c1ca824 */ /* 0x000fe200078e0a25 */
[----:B------:R-:W-:Y:S01]  /*36f0*/  ISETP.GT.U32.AND P4, PT, R37, R27, PT ;  /* 0x0000001b2500720c */ /* 0x000fe20003f84070 */
[----:B------:R-:W-:Y:S01]  /*3700*/  @!P0 IMAD.IADD R49, R49, 0x1, -R4 ;  /* 0x0000000131318824 */ /* 0x000fe200078e0a04 */
[C---:B------:R-:W-:Y:S01]  /*3710*/  ISETP.GT.U32.AND P6, PT, R37.reuse, R26, PT ;  /* 0x0000001a2500720c */ /* 0x040fe20003fc4070 */
[----:B------:R-:W-:Y:S01]  /*3720*/  IMAD.HI.U32 R51, R0, R5, RZ ;  /* 0x0000000500337227 */ /* 0x000fe200078e00ff */
[----:B------:R-:W-:-:S02]  /*3730*/  ISETP.GT.U32.AND P2, PT, R37, R28, PT ;  /* 0x0000001c2500720c */ /* 0x000fc40003f44070 */
[----:B------:R-:W-:Y:S01]  /*3740*/  ISETP.GT.U32.AND P5, PT, R4, R49, PT ;  /* 0x000000310400720c */ /* 0x000fe20003fa4070 */
[----:B------:R-:W-:Y:S01]  /*3750*/  IMAD.HI.U32 R52, R0, R40, RZ ;  /* 0x0000002800347227 */ /* 0x000fe200078e00ff */
[----:B------:R-:W-:-:S03]  /*3760*/  ISETP.GE.AND P0, PT, R59, RZ, PT ;  /* 0x000000ff3b00720c */ /* 0x000fc60003f06270 */
[----:B------:R-:W-:Y:S01]  /*3770*/  @!P1 IMAD.IADD R29, R29, 0x1, -R37 ;  /* 0x000000011d1d9824 */ /* 0x000fe200078e0a25 */
[----:B------:R-:W-:Y:S01]  /*3780*/  ISETP.GE.AND P1, PT, R58, RZ, PT ;  /* 0x000000ff3a00720c */ /* 0x000fe20003f26270 */
[----:B------:R-:W-:-:S04]  /*3790*/  IMAD.HI.U32 R53, R0, R43, RZ ;  /* 0x0000002b00357227 */ /* 0x000fc800078e00ff */
[--C-:B------:R-:W-:Y:S01]  /*37a0*/  @!P4 IMAD.IADD R27, R27, 0x1, -R37.reuse ;  /* 0x000000011b1bc824 */ /* 0x100fe200078e0a25 */
[----:B------:R-:W-:Y:S01]  /*37b0*/  ISETP.GE.AND P4, PT, R57, RZ, PT ;  /* 0x000000ff3900720c */ /* 0x000fe20003f86270 */
[----:B------:R-:W-:Y:S01]  /*37c0*/  @!P6 IMAD.IADD R26, R26, 0x1, -R37 ;  /* 0x000000011a1ae824 */ /* 0x000fe200078e0a25 */
[----:B------:R-:W-:Y:S01]  /*37d0*/  ISETP.GT.U32.AND P6, PT, R4, R54, PT ;  /* 0x000000360400720c */ /* 0x000fe20003fc4070 */
[----:B------:R-:W-:Y:S02]  /*37e0*/  IMAD.MOV R51, RZ, RZ, -R51 ;  /* 0x000000ffff337224 */ /* 0x000fe400078e0a33 */
[----:B------:R-:W-:Y:S02]  /*37f0*/  IMAD.MOV R52, RZ, RZ, -R52 ;  /* 0x000000ffff347224 */ /* 0x000fe400078e0a34 */
[----:B------:R-:W-:Y:S01]  /*3800*/  @!P2 IMAD.IADD R28, R28, 0x1, -R37 ;  /* 0x000000011c1ca824 */ /* 0x000fe200078e0a25 */
[----:B------:R-:W-:Y:S01]  /*3810*/  ISETP.GE.AND P2, PT, R60, RZ, PT ;  /* 0x000000ff3c00720c */ /* 0x000fe20003f46270 */
[----:B------:R-:W-:-:S02]  /*3820*/  IMAD.MOV R53, RZ, RZ, -R53 ;  /* 0x000000ffff357224 */ /* 0x000fc400078e0a35 */
[----:B------:R-:W-:Y:S01]  /*3830*/  @!P5 IMAD.IADD R49, R49, 0x1, -R4 ;  /* 0x000000013131d824 */ /* 0x000fe200078e0a04 */
[----:B------:R-:W-:Y:S01]  /*3840*/  ISETP.GE.AND P5, PT, R56, RZ, PT ;  /* 0x000000ff3800720c */ /* 0x000fe20003fa6270 */
[C---:B------:R-:W-:Y:S01]  /*3850*/  IMAD R5, R4.reuse, R51, R5 ;  /* 0x0000003304057224 */ /* 0x040fe200078e0205 */
[----:B------:R-:W-:Y:S01]  /*3860*/  IABS R51, R9 ;  /* 0x0000000900337213 */ /* 0x000fe20000000000 */
[C---:B------:R-:W-:Y:S01]  /*3870*/  IMAD R40, R4.reuse, R52, R40 ;  /* 0x0000003404287224 */ /* 0x040fe200078e0228 */
[----:B------:R-:W-:Y:S01]  /*3880*/  IABS R56, R12 ;  /* 0x0000000c00387213 */ /* 0x000fe20000000000 */
[----:B------:R-:W-:Y:S02]  /*3890*/  IMAD.MOV.U32 R52, RZ, RZ, R28 ;  /* 0x000000ffff347224 */ /* 0x000fe400078e001c */
[----:B------:R-:W-:Y:S01]  /*38a0*/  IMAD R43, R4, R53, R43 ;  /* 0x00000035042b7224 */ /* 0x000fe200078e022b */
[----:B------:R-:W-:Y:S01]  /*38b0*/  IABS R53, R10 ;  /* 0x0000000a00357213 */ /* 0x000fe20000000000 */
[----:B------:R-:W-:-:S02]  /*38c0*/  IMAD.MOV.U32 R37, RZ, RZ, R29 ;  /* 0x000000ffff257224 */ /* 0x000fc400078e001d */
[----:B------:R-:W-:Y:S01]  /*38d0*/  @!P1 IMAD.MOV R52, RZ, RZ, -R52 ;  /* 0x000000ffff349224 */ /* 0x000fe200078e0a34 */
[----:B------:R-:W-:Y:S01]  /*38e0*/  ISETP.GT.U32.AND P1, PT, R4, R5, PT ;  /* 0x000000050400720c */ /* 0x000fe20003f24070 */
[----:B------:R-:W-:Y:S01]  /*38f0*/  IMAD.MOV.U32 R29, RZ, RZ, R51 ;  /* 0x000000ffff1d7224 */ /* 0x000fe200078e0033 */
[----:B------:R-:W-:Y:S01]  /*3900*/  LOP3.LUT R51, RZ, R2, RZ, 0x33, !PT ;  /* 0x00000002ff337212 */ /* 0x000fe200078e33ff */
[----:B------:R-:W-:Y:S01]  /*3910*/  @!P0 IMAD.MOV R37, RZ, RZ, -R37 ;  /* 0x000000ffff258224 */ /* 0x000fe200078e0a25 */
[----:B------:R-:W-:Y:S01]  /*3920*/  ISETP.NE.AND P0, PT, R2, RZ, PT ;  /* 0x000000ff0200720c */ /* 0x000fe20003f05270 */
[----:B------:R-:W-:Y:S02]  /*3930*/  IMAD.MOV.U32 R2, RZ, RZ, R53 ;  /* 0x000000ffff027224 */ /* 0x000fe400078e0035 */
[----:B------:R-:W-:Y:S01]  /*3940*/  IMAD.MOV.U32 R53, RZ, RZ, R26 ;  /* 0x000000ffff357224 */ /* 0x000fe200078e001a */
[C---:B------:R-:W-:Y:S01]  /*3950*/  SEL R55, R51.reuse, R37, !P0 ;  /* 0x0000002533377207 */ /* 0x040fe20004000000 */
[----:B------:R-:W-:Y:S01]  /*3960*/  @!P4 IMAD.MOV R27, RZ, RZ, -R27 ;  /* 0x000000ffff1bc224 */ /* 0x000fe200078e0a1b */
[----:B------:R-:W-:Y:S01]  /*3970*/  ISETP.GT.U32.AND P4, PT, R4, R40, PT ;  /* 0x000000280400720c */ /* 0x000fe20003f84070 */
[--C-:B------:R-:W-:Y:S01]  /*3980*/  @!P6 IMAD.IADD R54, R54, 0x1, -R4.reuse ;  /* 0x000000013636e824 */ /* 0x100fe200078e0a04 */
[C---:B------:R-:W-:Y:S01]  /*3990*/  SEL R37, R51.reuse, R52, !P0 ;  /* 0x0000003433257207 */ /* 0x040fe20004000000 */
[----:B------:R-:W-:Y:S01]  /*39a0*/  @!P5 IMAD.MOV R53, RZ, RZ, -R53 ;  /* 0x000000ffff35d224 */ /* 0x000fe200078e0a35 */
[----:B0-----:R-:W-:Y:S01]  /*39b0*/  SEL R3, R51, R27, !P0 ;  /* 0x0000001b33037207 */ /* 0x001fe20004000000 */
[--C-:B------:R-:W-:Y:S01]  /*39c0*/  @!P1 IMAD.IADD R5, R5, 0x1, -R4.reuse ;  /* 0x0000000105059824 */ /* 0x100fe200078e0a04 */
[----:B------:R-:W-:Y:S01]  /*39d0*/  ISETP.GT.U32.AND P5, PT, R4, R54, PT ;  /* 0x000000360400720c */ /* 0x000fe20003fa4070 */
[----:B------:R-:W-:Y:S01]  /*39e0*/  IMAD.HI.U32 R28, R0, R29, RZ ;  /* 0x0000001d001c7227 */ /* 0x000fe200078e00ff */
[----:B--2---:R-:W-:Y:S01]  /*39f0*/  SEL R60, R51, R53, !P0 ;  /* 0x00000035333c7207 */ /* 0x004fe20004000000 */
[----:B------:R-:W-:Y:S01]  /*3a00*/  STL [R1+0x1e0], R55 ;  /* 0x0001e03701007387 */ /* 0x000fe20000100800 */
[----:B------:R-:W-:Y:S01]  /*3a10*/  ISETP.GE.AND P0, PT, R6, RZ, PT ;  /* 0x000000ff0600720c */ /* 0x000fe20003f06270 */
[----:B------:R-:W-:Y:S01]  /*3a20*/  IMAD.HI.U32 R26, R0, R2, RZ ;  /* 0x00000002001a7227 */ /* 0x000fe200078e00ff */
[----:B------:R-:W-:Y:S01]  /*3a30*/  IABS R6, R11 ;  /* 0x0000000b00067213 */ /* 0x000fe20000000000 */
[----:B------:R0:W-:Y:S01]  /*3a40*/  STL [R1+0x1dc], R37 ;  /* 0x0001dc2501007387 */ /* 0x0001e20000100800 */
[----:B------:R-:W-:Y:S01]  /*3a50*/  ISETP.GT.U32.AND P6, PT, R4, R43, PT ;  /* 0x0000002b0400720c */ /* 0x000fe20003fc4070 */
[----:B------:R-:W-:Y:S01]  /*3a60*/  @!P4 IMAD.IADD R40, R40, 0x1, -R4 ;  /* 0x000000012828c824 */ /* 0x000fe200078e0a04 */
[----:B------:R-:W-:Y:S01]  /*3a70*/  ISETP.GT.U32.AND P4, PT, R4, R5, PT ;  /* 0x000000050400720c */ /* 0x000fe20003f84070 */
[----:B------:R-:W-:Y:S01]  /*3a80*/  IMAD.MOV R28, RZ, RZ, -R28 ;  /* 0x000000ffff1c7224 */ /* 0x000fe200078e0a1c */
[----:B------:R-:W-:Y:S01]  /*3a90*/  STL [R1+0x1550], R60 ;  /* 0x0015503c01007387 */ /* 0x000fe20000100800 */
[----:B------:R-:W-:Y:S01]  /*3aa0*/  @!P5 IMAD.IADD R54, R54, 0x1, -R4 ;  /* 0x000000013636d824 */ /* 0x000fe200078e0a04 */
[C---:B------:R-:W-:Y:S01]  /*3ab0*/  ISETP.GT.U32.AND P1, PT, R4.reuse, R40, PT ;  /* 0x000000280400720c */ /* 0x040fe20003f24070 */
[C---:B------:R-:W-:Y:S01]  /*3ac0*/  IMAD R28, R4.reuse, R28, R29 ;  /* 0x0000001c041c7224 */ /* 0x040fe200078e021d */
[----:B------:R1:W-:Y:S01]  /*3ad0*/  STL [R1+0x1d8], R3 ;  /* 0x0001d80301007387 */ /* 0x0003e20000100800 */
[----:B------:R-:W-:Y:S01]  /*3ae0*/  IMAD.MOV R26, RZ, RZ, -R26 ;  /* 0x000000ffff1a7224 */ /* 0x000fe200078e0a1a */
[----:B0-----:R-:W-:Y:S01]  /*3af0*/  IABS R37, R13 ;  /* 0x0000000d00257213 */ /* 0x001fe20000000000 */
[----:B------:R-:W-:Y:S01]  /*3b00*/  @!P2 IMAD.MOV R49, RZ, RZ, -R49 ;  /* 0x000000ffff31a224 */ /* 0x000fe200078e0a31 */
[C---:B------:R-:W-:Y:S01]  /*3b10*/  ISETP.GT.U32.AND P5, PT, R4.reuse, R28, PT ;  /* 0x0000001c0400720c */ /* 0x040fe20003fa4070 */
[----:B------:R-:W-:Y:S01]  /*3b20*/  IMAD R2, R4, R26, R2 ;  /* 0x0000001a04027224 */ /* 0x000fe200078e0202 */
[----:B------:R-:W-:Y:S01]  /*3b30*/  ISETP.GE.AND P2, PT, R7, RZ, PT ;  /* 0x000000ff0700720c */ /* 0x000fe20003f46270 */
[----:B------:R-:W-:Y:S01]  /*3b40*/  @!P4 IMAD.IADD R5, R5, 0x1, -R4 ;  /* 0x000000010505c824 */ /* 0x000fe200078e0a04 */
[----:B------:R-:W-:Y:S01]  /*3b50*/  STL [R1+0x1554], R49 ;  /* 0x0015543101007387 */ /* 0x000fe20000100800 */
[----:B------:R-:W-:Y:S01]  /*3b60*/  IMAD.HI.U32 R7, R0, R6, RZ ;  /* 0x0000000600077227 */ /* 0x000fe200078e00ff */
[----:B------:R-:W-:-:S03]  /*3b70*/  ISETP.GT.U32.AND P4, PT, R4, R2, PT ;  /* 0x000000020400720c */ /* 0x000fc60003f84070 */
[----:B-1----:R-:W-:Y:S02]  /*3b80*/  IMAD.MOV.U32 R3, RZ, RZ, R54 ;  /* 0x000000ffff037224 */ /* 0x002fe400078e0036 */
[--C-:B------:R-:W-:Y:S01]  /*3b90*/  @!P1 IMAD.IADD R40, R40, 0x1, -R4.reuse ;  /* 0x0000000128289824 */ /* 0x100fe200078e0a04 */
[----:B------:R-:W-:Y:S01]  /*3ba0*/  ISETP.GE.AND P1, PT, R9, RZ, PT ;  /* 0x000000ff0900720c */ /* 0x000fe20003f26270 */
[----:B------:R-:W-:Y:S01]  /*3bb0*/  @!P3 IMAD.MOV R3, RZ, RZ, -R3 ;  /* 0x000000ffff03b224 */ /* 0x000fe200078e0a03 */
[----:B------:R-:W-:Y:S01]  /*3bc0*/  ISETP.GE.AND P3, PT, R8, RZ, PT ;  /* 0x000000ff0800720c */ /* 0x000fe20003f66270 */
[--C-:B------:R-:W-:Y:S01]  /*3bd0*/  @!P5 IMAD.IADD R28, R28, 0x1, -R4.reuse ;  /* 0x000000011c1cd824 */ /* 0x100fe200078e0a04 */
[----:B------:R-:W-:Y:S01]  /*3be0*/  ISETP.GE.AND P5, PT, R11, RZ, PT ;  /* 0x000000ff0b00720c */ /* 0x000fe20003fa6270 */
[----:B------:R-:W-:Y:S01]  /*3bf0*/  IMAD.MOV R7, RZ, RZ, -R7 ;  /* 0x000000ffff077224 */ /* 0x000fe200078e0a07 */
[----:B------:R0:W-:Y:S01]  /*3c00*/  STL [R1+0xc], R3 ;  /* 0x00000c0301007387 */ /* 0x0001e20000100800 */
[----:B------:R-:W-:Y:S01]  /*3c10*/  @!P4 IMAD.IADD R2, R2, 0x1, -R4 ;  /* 0x000000010202c824 */ /* 0x000fe200078e0a04 */
[C---:B------:R-:W-:Y:S01]  /*3c20*/  ISETP.GT.U32.AND P4, PT, R4.reuse, R28, PT ;  /* 0x0000001c0400720c */ /* 0x040fe20003f84070 */
[----:B------:R-:W-:-:S02]  /*3c30*/  IMAD R57, R4, R7, R6 ;  /* 0x0000000704397224 */ /* 0x000fc400078e0206 */
[----:B------:R-:W-:Y:S02]  /*3c40*/  @!P6 IMAD.IADD R43, R43, 0x1, -R4 ;  /* 0x000000012b2be824 */ /* 0x000fe400078e0a04 */
[----:B------:R-:W-:-:S03]  /*3c50*/  IMAD.HI.U32 R6, R0, R37, RZ ;  /* 0x0000002500067227 */ /* 0x000fc600078e00ff */
[----:B------:R-:W-:Y:S01]  /*3c60*/  ISETP.GT.U32.AND P6, PT, R4, R43, PT ;  /* 0x0000002b0400720c */ /* 0x000fe20003fc4070 */
[----:B0-----:R-:W-:Y:S02]  /*3c70*/  IMAD.MOV.U32 R3, RZ, RZ, R5 ;  /* 0x000000ffff037224 */ /* 0x001fe400078e0005 */
[----:B------:R-:W-:-:S04]  /*3c80*/  IMAD.HI.U32 R5, R0, R56, RZ ;  /* 0x0000003800057227 */ /* 0x000fc800078e00ff */
[----:B------:R-:W-:Y:S01]  /*3c90*/  @!P0 IMAD.MOV R3, RZ, RZ, -R3 ;  /* 0x000000ffff038224 */ /* 0x000fe200078e0a03 */
[----:B------:R-:W-:-:S04]  /*3ca0*/  ISETP.GT.U32.AND P0, PT, R4, R2, PT ;  /* 0x000000020400720c */ /* 0x000fc80003f04070 */
[----:B------:R0:W-:Y:S01]  /*3cb0*/  STL [R1+0x4], R3 ;  /* 0x0000040301007387 */ /* 0x0001e20000100800 */
[--C-:B------:R-:W-:Y:S02]  /*3cc0*/  @!P4 IMAD.IADD R28, R28, 0x1, -R4.reuse ;  /* 0x000000011c1cc824 */ /* 0x100fe400078e0a04 */
[----:B------:R-:W-:Y:S01]  /*3cd0*/  @!P6 IMAD.IADD R43, R43, 0x1, -R4 ;  /* 0x000000012b2be824 */ /* 0x000fe200078e0a04 */
[----:B------:R-:W-:Y:S01]  /*3ce0*/  ISETP.GE.AND P6, PT, R10, RZ, PT ;  /* 0x000000ff0a00720c */ /* 0x000fe20003fc6270 */
[----:B0-----:R-:W-:Y:S01]  /*3cf0*/  IMAD.MOV.U32 R3, RZ, RZ, R40 ;  /* 0x000000ffff037224 */ /* 0x001fe200078e0028 */
[----:B------:R-:W2:Y:S01]  /*3d00*/  LDL.LU R49, [R1+0x18] ;  /* 0x0000180001317983 */ /* 0x000ea20000300800 */
[----:B------:R-:W-:Y:S02]  /*3d10*/  IMAD.MOV.U32 R59, RZ, RZ, R28 ;  /* 0x000000ffff3b7224 */ /* 0x000fe400078e001c */
[----:B------:R-:W-:Y:S01]  /*3d20*/  @!P2 IMAD.MOV R3, RZ, RZ, -R3 ;  /* 0x000000ffff03a224 */ /* 0x000fe200078e0a03 */
[----:B------:R-:W-:Y:S01]  /*3d30*/  ISETP.GT.U32.AND P2, PT, R4, R57, PT ;  /* 0x000000390400720c */ /* 0x000fe20003f44070 */
[----:B------:R-:W-:Y:S01]  /*3d40*/  @!P1 IMAD.MOV R59, RZ, RZ, -R59 ;  /* 0x000000ffff3b9224 */ /* 0x000fe200078e0a3b */
[----:B------:R-:W3:Y:S01]  /*3d50*/  LDL.LU R60, [R1+0x20] ;  /* 0x00002000013c7983 */ /* 0x000ee20000300800 */
[----:B------:R-:W-:-:S02]  /*3d60*/  IMAD.MOV.U32 R61, RZ, RZ, R43 ;  /* 0x000000ffff3d7224 */ /* 0x000fc400078e002b */
[--C-:B------:R-:W-:Y:S01]  /*3d70*/  @!P0 IMAD.IADD R2, R2, 0x1, -R4.reuse ;  /* 0x0000000102028824 */ /* 0x100fe200078e0a04 */
[----:B------:R-:W4:Y:S07]  /*3d80*/  LDL.LU R55, [R1+0x24] ;  /* 0x0000240001377983 */ /* 0x000f2e0000300800 */
[----:B------:R-:W-:-:S05]  /*3d90*/  @!P2 IMAD.IADD R57, R57, 0x1, -R4 ;  /* 0x000000013939a824 */ /* 0x000fca00078e0a04 */
[----:B------:R-:W-:Y:S01]  /*3da0*/  ISETP.GT.U32.AND P1, PT, R4, R57, PT ;  /* 0x000000390400720c */ /* 0x000fe20003f24070 */
[----:B------:R-:W-:Y:S02]  /*3db0*/  @!P3 IMAD.MOV R61, RZ, RZ, -R61 ;  /* 0x000000ffff3db224 */ /* 0x000fe400078e0a3d */
[----:B------:R-:W-:Y:S01]  /*3dc0*/  IMAD.MOV.U32 R58, RZ, RZ, R2 ;  /* 0x000000ffff3a7224 */ /* 0x000fe200078e0002 */
[----:B------:R0:W-:Y:S03]  /*3dd0*/  STL [R1], R3 ;  /* 0x0000000301007387 */ /* 0x0001e60000100800 */
[----:B------:R-:W-:-:S06]  /*3de0*/  @!P6 IMAD.MOV R58, RZ, RZ, -R58 ;  /* 0x000000ffff3ae224 */ /* 0x000fcc00078e0a3a */
[----:B------:R-:W-:Y:S01]  /*3df0*/  @!P1 IMAD.IADD R57, R57, 0x1, -R4 ;  /* 0x0000000139399824 */ /* 0x000fe200078e0a04 */
[----:B0-----:R-:W4:Y:S03]  /*3e00*/  LDL.LU R3, [R1+0x28] ;  /* 0x0000280001037983 */ /* 0x001f260000300800 */
[----:B------:R-:W-:Y:S01]  /*3e10*/  @!P5 IMAD.MOV R57, RZ, RZ, -R57 ;  /* 0x000000ffff39d224 */ /* 0x000fe200078e0a39 */
[----:B------:R0:W-:Y:S01]  /*3e20*/  STL [R1+0x155c], R61 ;  /* 0x00155c3d01007387 */ /* 0x0001e20000100800 */
[----:B------:R-:W-:-:S03]  /*3e30*/  IMAD.MOV R5, RZ, RZ, -R5 ;  /* 0x000000ffff057224 */ /* 0x000fc600078e0a05 */
[----:B0-----:R-:W2:Y:S04]  /*3e40*/  LDL.LU R61, [R1+0x10] ;  /* 0x00001000013d7983 */ /* 0x001ea80000300800 */
[----:B------:R0:W-:Y:S04]  /*3e50*/  STL [R1+0x1560], R59 ;  /* 0x0015603b01007387 */ /* 0x0001e80000100800 */
[----:B0-----:R-:W3:Y:S04]  /*3e60*/  LDL.LU R59, [R1+0x1c] ;  /* 0x00001c00013b7983 */ /* 0x001ee80000300800 */
[----:B------:R0:W-:Y:S01]  /*3e70*/  STL [R1+0x1564], R58 ;  /* 0x0015643a01007387 */ /* 0x0001e20000100800 */
[----:B------:R-:W-:-:S03]  /*3e80*/  IMAD.MOV R6, RZ, RZ, -R6 ;  /* 0x000000ffff067224 */ /* 0x000fc600078e0a06 */
[----:B0-----:R-:W4:Y:S04]  /*3e90*/  LDL.LU R58, [R1+0x14] ;  /* 0x00001400013a7983 */ /* 0x001f280000300800 */
[----:B------:R0:W-:Y:S01]  /*3ea0*/  STL [R1+0x1568], R57 ;  /* 0x0015683901007387 */ /* 0x0001e20000100800 */
[----:B------:R-:W-:-:S03]  /*3eb0*/  IMAD R56, R4, R5, R56 ;  /* 0x0000000504387224 */ /* 0x000fc600078e0238 */
[----:B0-----:R-:W3:Y:S01]  /*3ec0*/  LDL.LU R57, [R1+0x8] ;  /* 0x0000080001397983 */ /* 0x001ee20000300800 */
[C---:B------:R-:W-:Y:S01]  /*3ed0*/  IMAD R37, R4.reuse, R6, R37 ;  /* 0x0000000604257224 */ /* 0x040fe200078e0225 */
[----:B------:R-:W-:Y:S02]  /*3ee0*/  IABS R40, R14 ;  /* 0x0000000e00287213 */ /* 0x000fe40000000000 */
[C---:B------:R-:W-:Y:S02]  /*3ef0*/  ISETP.GT.U32.AND P6, PT, R4.reuse, R56, PT ;  /* 0x000000380400720c */ /* 0x040fe40003fc4070 */
[----:B------:R-:W-:Y:S01]  /*3f00*/  ISETP.GT.U32.AND P1, PT, R4, R37, PT ;  /* 0x000000250400720c */ /* 0x000fe20003f24070 */
[----:B------:R-:W-:-:S04]  /*3f10*/  IMAD.HI.U32 R5, R0, R40, RZ ;  /* 0x0000002800057227 */ /* 0x000fc800078e00ff */
[----:B------:R-:W-:Y:S01]  /*3f20*/  IMAD.MOV R5, RZ, RZ, -R5 ;  /* 0x000000ffff057224 */ /* 0x000fe200078e0a05 */
[----:B------:R-:W-:-:S03]  /*3f30*/  IABS R43, R15 ;  /* 0x0000000f002b7213 */ /* 0x000fc60000000000 */
[----:B------:R-:W-:Y:S02]  /*3f40*/  IMAD R40, R4, R5, R40 ;  /* 0x0000000504287224 */ /* 0x000fe400078e0228 */
[--C-:B------:R-:W-:Y:S01]  /*3f50*/  @!P6 IMAD.IADD R56, R56, 0x1, -R4.reuse ;  /* 0x000000013838e824 */ /* 0x100fe200078e0a04 */
[----:B------:R-:W-:Y:S01]  /*3f60*/  IABS R51, R16 ;  /* 0x0000001000337213 */ /* 0x000fe20000000000 */
[----:B------:R-:W-:Y:S01]  /*3f70*/  @!P1 IMAD.IADD R37, R37, 0x1, -R4 ;  /* 0x0000000125259824 */ /* 0x000fe200078e0a04 */
[----:B------:R-:W-:Y:S01]  /*3f80*/  ISETP.GT.U32.AND P6, PT, R4, R40, PT ;  /* 0x000000280400720c */ /* 0x000fe20003fc4070 */
[----:B------:R-:W-:Y:S01]  /*3f90*/  IMAD.HI.U32 R2, R0, R43, RZ ;  /* 0x0000002b00027227 */ /* 0x000fe200078e00ff */
[----:B------:R-:W-:Y:S02]  /*3fa0*/  ISETP.GT.U32.AND P1, PT, R4, R56, PT ;  /* 0x000000380400720c */ /* 0x000fe40003f24070 */
[----:B------:R-:W-:Y:S01]  /*3fb0*/  ISETP.GE.AND P3, PT, R12, RZ, PT ;  /* 0x000000ff0c00720c */ /* 0x000fe20003f66270 */
[----:B------:R-:W-:Y:S01]  /*3fc0*/  IMAD.MOV R2, RZ, RZ, -R2 ;  /* 0x000000ffff027224 */ /* 0x000fe200078e0a02 */
[----:B------:R-:W-:Y:S01]  /*3fd0*/  IABS R52, R17 ;  /* 0x0000001100347213 */ /* 0x000fe20000000000 */
[----:B------:R-:W-:Y:S01]  /*3fe0*/  IMAD.HI.U32 R6, R0, R51, RZ ;  /* 0x0000003300067227 */ /* 0x000fe200078e00ff */
[----:B------:R-:W-:-:S03]  /*3ff0*/  ISETP.GT.U32.AND P5, PT, R4, R37, PT ;  /* 0x000000250400720c */ /* 0x000fc60003fa4070 */
[----:B------:R-:W-:Y:S02]  /*4000*/  IMAD R43, R4, R2, R43 ;  /* 0x00000002042b7224 */ /* 0x000fe400078e022b */
[----:B------:R-:W-:-:S04]  /*4010*/  IMAD.HI.U32 R5, R0, R52, RZ ;  /* 0x0000003400057227 */ /* 0x000fc800078e00ff */
[----:B------:R-:W-:Y:S01]  /*4020*/  IMAD.MOV R6, RZ, RZ, -R6 ;  /* 0x000000ffff067224 */ /* 0x000fe200078e0a06 */
[----:B------:R-:W-:Y:S01]  /*4030*/  IABS R53, R18 ;  /* 0x0000001200357213 */ /* 0x000fe20000000000 */
[----:B------:R-:W-:Y:S02]  /*4040*/  IMAD.MOV R5, RZ, RZ, -R5 ;  /* 0x000000ffff057224 */ /* 0x000fe400078e0a05 */
[----:B------:R-:W-:Y:S02]  /*4050*/  IMAD R51, R4, R6, R51 ;  /* 0x0000000604337224 */ /* 0x000fe400078e0233 */
[--C-:B------:R-:W-:Y:S02]  /*4060*/  @!P6 IMAD.IADD R40, R40, 0x1, -R4.reuse ;  /* 0x000000012828e824 */ /* 0x100fe400078e0a04 */
[----:B------:R-:W-:Y:S01]  /*4070*/  @!P1 IMAD.IADD R56, R56, 0x1, -R4 ;  /* 0x0000000138389824 */ /* 0x000fe200078e0a04 */
[C---:B------:R-:W-:Y:S01]  /*4080*/  ISETP.GT.U32.AND P1, PT, R4.reuse, R43, PT ;  /* 0x0000002b0400720c */ /* 0x040fe20003f24070 */
[C---:B------:R-:W-:Y:S01]  /*4090*/  IMAD R52, R4.reuse, R5, R52 ;  /* 0x0000000504347224 */ /* 0x040fe200078e0234 */
[----:B------:R-:W-:Y:S01]  /*40a0*/  IABS R54, R19 ;  /* 0x0000001300367213 */ /* 0x000fe20000000000 */
[----:B------:R-:W-:Y:S01]  /*40b0*/  @!P3 IMAD.MOV R56, RZ, RZ, -R56 ;  /* 0x000000ffff38b224 */ /* 0x000fe200078e0a38 */
[----:B------:R-:W-:Y:S01]  /*40c0*/  ISETP.GT.U32.AND P6, PT, R4, R40, PT ;  /* 0x000000280400720c */ /* 0x000fe20003fc4070 */
[----:B------:R-:W-:Y:S01]  /*40d0*/  IMAD.HI.U32 R2, R0, R53, RZ ;  /* 0x0000003500027227 */ /* 0x000fe200078e00ff */
[----:B------:R-:W-:-:S02]  /*40e0*/  ISETP.GT.U32.AND P3, PT, R4, R51, PT ;  /* 0x000000330400720c */ /* 0x000fc40003f64070 */
[----:B------:R-:W-:Y:S01]  /*40f0*/  ISETP.GE.AND P0, PT, R14, RZ, PT ;  /* 0x000000ff0e00720c */ /* 0x000fe20003f06270 */
[----:B------:R-:W-:Y:S01]  /*4100*/  @!P5 IMAD.IADD R37, R37, 0x1, -R4 ;  /* 0x000000012525d824 */ /* 0x000fe200078e0a04 */
[----:B------:R-:W-:Y:S01]  /*4110*/  ISETP.GT.U32.AND P5, PT, R4, R52, PT ;  /* 0x000000340400720c */ /* 0x000fe20003fa4070 */
[----:B------:R-:W-:Y:S02]  /*4120*/  IMAD.MOV R2, RZ, RZ, -R2 ;  /* 0x000000ffff027224 */ /* 0x000fe400078e0a02 */
[----:B------:R-:W-:-:S04]  /*4130*/  IMAD.HI.U32 R8, R0, R54, RZ ;  /* 0x0000003600087227 */ /* 0x000fc800078e00ff */
[----:B------:R-:W-:Y:S01]  /*4140*/  IMAD R53, R4, R2, R53 ;  /* 0x0000000204357224 */ /* 0x000fe200078e0235 */
[----:B------:R-:W-:Y:S01]  /*4150*/  IABS R2, R20 ;  /* 0x0000001400027213 */ /* 0x000fe20000000000 */
[----:B------:R-:W-:Y:S02]  /*4160*/  IMAD.MOV R8, RZ, RZ, -R8 ;  /* 0x000000ffff087224 */ /* 0x000fe400078e0a08 */
[--C-:B------:R-:W-:Y:S01]  /*4170*/  @!P1 IMAD.IADD R43, R43, 0x1, -R4.reuse ;  /* 0x000000012b2b9824 */ /* 0x100fe200078e0a04 */
[----:B------:R-:W-:Y:S01]  /*4180*/  IABS R5, R21 ;  /* 0x0000001500057213 */ /* 0x000fe20000000000 */
[----:B------:R-:W-:Y:S01]  /*4190*/  @!P6 IMAD.IADD R40, R40, 0x1, -R4 ;  /* 0x000000012828e824 */ /* 0x000fe200078e0a04 */
[C---:B------:R-:W-:Y:S01]  /*41a0*/  ISETP.GT.U32.AND P6, PT, R4.reuse, R53, PT ;  /* 0x000000350400720c */ /* 0x040fe20003fc4070 */
[C---:B------:R-:W-:Y:S02]  /*41b0*/  IMAD R54, R4.reuse, R8, R54 ;  /* 0x0000000804367224 */ /* 0x040fe400078e0236 */
[----:B------:R-:W-:Y:S01]  /*41c0*/  @!P3 IMAD.IADD R51, R51, 0x1, -R4 ;  /* 0x000000013333b824 */ /* 0x000fe200078e0a04 */
[----:B------:R-:W-:Y:S01]  /*41d0*/  ISETP.GT.U32.AND P3, PT, R4, R43, PT ;  /* 0x0000002b0400720c */ /* 0x000fe20003f64070 */
[----:B------:R-:W-:-:S04]  /*41e0*/  IMAD.HI.U32 R7, R0, R2, RZ ;  /* 0x0000000200077227 */ /* 0x000fc800078e00ff */
[----:B------:R-:W-:Y:S01]  /*41f0*/  @!P5 IMAD.IADD R52, R52, 0x1, -R4 ;  /* 0x000000013434d824 */ /* 0x000fe200078e0a04 */
[C---:B------:R-:W-:Y:S01]  /*4200*/  ISETP.GT.U32.AND P5, PT, R4.reuse, R51, PT ;  /* 0x000000330400720c */ /* 0x040fe20003fa4070 */
[----:B------:R-:W-:Y:S01]  /*4210*/  @!P0 IMAD.MOV R40, RZ, RZ, -R40 ;  /* 0x000000ffff288224 */ /* 0x000fe200078e0a28 */
[----:B------:R-:W-:Y:S01]  /*4220*/  ISETP.GT.U32.AND P0, PT, R4, R54, PT ;  /* 0x000000360400720c */ /* 0x000fe20003f04070 */
[----:B------:R-:W-:Y:S01]  /*4230*/  IMAD.HI.U32 R6, R0, R5, RZ ;  /* 0x0000000500067227 */ /* 0x000fe200078e00ff */
[----:B------:R-:W-:-:S03]  /*4240*/  ISETP.GE.AND P2, PT, R15, RZ, PT ;  /* 0x000000ff0f00720c */ /* 0x000fc60003f46270 */
[----:B------:R-:W-:Y:S02]  /*4250*/  IMAD.MOV R7, RZ, RZ, -R7 ;  /* 0x000000ffff077224 */ /* 0x000fe400078e0a07 */
[----:B------:R-:W-:Y:S02]  /*4260*/  IMAD.MOV R6, RZ, RZ, -R6 ;  /* 0x000000ffff067224 */ /* 0x000fe400078e0a06 */
[C---:B------:R-:W-:Y:S02]  /*4270*/  IMAD R2, R4.reuse, R7, R2 ;  /* 0x0000000704027224 */ /* 0x040fe400078e0202 */
[C---:B------:R-:W-:Y:S01]  /*4280*/  IMAD R5, R4.reuse, R6, R5 ;  /* 0x0000000604057224 */ /* 0x040fe200078e0205 */
[----:B------:R-:W-:Y:S01]  /*4290*/  IABS R6, R22 ;  /* 0x0000001600067213 */ /* 0x000fe20000000000 */
[--C-:B------:R-:W-:Y:S01]  /*42a0*/  @!P6 IMAD.IADD R53, R53, 0x1, -R4.reuse ;  /* 0x000000013535e824 */ /* 0x100fe200078e0a04 */
[C---:B------:R-:W-:Y:S01]  /*42b0*/  ISETP.GT.U32.AND P6, PT, R4.reuse, R52, PT ;  /* 0x000000340400720c */ /* 0x040fe20003fc4070 */
[--C-:B------:R-:W-:Y:S01]  /*42c0*/  @!P3 IMAD.IADD R43, R43, 0x1, -R4.reuse ;  /* 0x000000012b2bb824 */ /* 0x100fe200078e0a04 */
[----:B------:R-:W-:Y:S01]  /*42d0*/  ISETP.GT.U32.AND P3, PT, R4, R2, PT ;  /* 0x000000020400720c */ /* 0x000fe20003f64070 */
[--C-:B------:R-:W-:Y:S01]  /*42e0*/  @!P5 IMAD.IADD R51, R51, 0x1, -R4.reuse ;  /* 0x000000013333d824 */ /* 0x100fe200078e0a04 */
[----:B------:R-:W-:Y:S01]  /*42f0*/  ISETP.GE.AND P1, PT, R16, RZ, PT ;  /* 0x000000ff1000720c */ /* 0x000fe20003f26270 */
[----:B------:R-:W-:Y:S01]  /*4300*/  @!P0 IMAD.IADD R54, R54, 0x1, -R4 ;  /* 0x0000000136368824 */ /* 0x000fe200078e0a04 */
[----:B------:R-:W-:Y:S01]  /*4310*/  IABS R7, R23 ;  /* 0x0000001700077213 */ /* 0x000fe20000000000 */
[----:B------:R-:W-:Y:S01]  /*4320*/  IMAD.HI.U32 R8, R0, R6, RZ ;  /* 0x0000000600087227 */ /* 0x000fe200078e00ff */
[----:B------:R-:W-:-:S03]  /*4330*/  ISETP.GE.AND P5, PT, R17, RZ, PT ;  /* 0x000000ff1100720c */ /* 0x000fc60003fa6270 */
[----:B------:R-:W-:Y:S01]  /*4340*/  @!P2 IMAD.MOV R43, RZ, RZ, -R43 ;  /* 0x000000ffff2ba224 */ /* 0x000fe200078e0a2b */
[----:B------:R-:W-:Y:S01]  /*4350*/  ISETP.GT.U32.AND P2, PT, R4, R54, PT ;  /* 0x000000360400720c */ /* 0x000fe20003f44070 */
[----:B------:R-:W-:Y:S02]  /*4360*/  IMAD.MOV R9, RZ, RZ, -R8 ;  /* 0x000000ffff097224 */ /* 0x000fe400078e0a08 */
[----:B------:R-:W-:-:S04]  /*4370*/  IMAD.HI.U32 R8, R0, R7, RZ ;  /* 0x0000000700087227 */ /* 0x000fc800078e00ff */
[--C-:B------:R-:W-:Y:S02]  /*4380*/  @!P6 IMAD.IADD R52, R52, 0x1, -R4.reuse ;  /* 0x000000013434e824 */ /* 0x100fe400078e0a04 */
[----:B------:R-:W-:Y:S02]  /*4390*/  @!P3 IMAD.IADD R2, R2, 0x1, -R4 ;  /* 0x000000010202b824 */ /* 0x000fe400078e0a04 */
[C---:B------:R-:W-:Y:S02]  /*43a0*/  IMAD R6, R4.reuse, R9, R6 ;  /* 0x0000000904067224 */ /* 0x040fe400078e0206 */
[----:B------:R-:W-:Y:S01]  /*43b0*/  IMAD.MOV R8, RZ, RZ, -R8 ;  /* 0x000000ffff087224 */ /* 0x000fe200078e0a08 */
[C---:B------:R-:W-:Y:S01]  /*43c0*/  ISETP.GT.U32.AND P6, PT, R4.reuse, R5, PT ;  /* 0x000000050400720c */ /* 0x040fe20003fc4070 */
[----:B------:R-:W-:Y:S01]  /*43d0*/  @!P1 IMAD.MOV R51, RZ, RZ, -R51 ;  /* 0x000000ffff339224 */ /* 0x000fe200078e0a33 */
[C---:B------:R-:W-:Y:S01]  /*43e0*/  ISETP.GT.U32.AND P1, PT, R4.reuse, R2, PT ;  /* 0x000000020400720c */ /* 0x040fe20003f24070 */
[----:B------:R-:W-:Y:S01]  /*43f0*/  @!P5 IMAD.MOV R52, RZ, RZ, -R52 ;  /* 0x000000ffff34d224 */ /* 0x000fe200078e0a34 */
[----:B------:R-:W-:Y:S01]  /*4400*/  IABS R9, R24 ;  /* 0x0000001800097213 */ /* 0x000fe20000000000 */
[C---:B------:R-:W-:Y:S01]  /*4410*/  IMAD R7, R4.reuse, R8, R7 ;  /* 0x0000000804077224 */ /* 0x040fe200078e0207 */
[----:B------:R-:W-:Y:S01]  /*4420*/  ISETP.GT.U32.AND P5, PT, R4, R6, PT ;  /* 0x000000060400720c */ /* 0x000fe20003fa4070 */
[----:B------:R-:W-:Y:S01]  /*4430*/  @!P2 IMAD.IADD R54, R54, 0x1, -R4 ;  /* 0x000000013636a824 */ /* 0x000fe200078e0a04 */
[----:B------:R-:W-:Y:S01]  /*4440*/  ISETP.GE.AND P3, PT, R20, RZ, PT ;  /* 0x000000ff1400720c */ /* 0x000fe20003f66270 */
[----:B------:R-:W-:Y:S01]  /*4450*/  IMAD.HI.U32 R8, R0, R9, RZ ;  /* 0x0000000900087227 */ /* 0x000fe200078e00ff */
[----:B------:R-:W-:-:S03]  /*4460*/  ISETP.GT.U32.AND P2, PT, R4, R7, PT ;  /* 0x000000070400720c */ /* 0x000fc60003f44070 */
[----:B------:R-:W-:Y:S01]  /*4470*/  IMAD.MOV R8, RZ, RZ, -R8 ;  /* 0x000000ffff087224 */ /* 0x000fe200078e0a08 */
[----:B------:R-:W-:Y:S01]  /*4480*/  ISETP.GE.AND P4, PT, R13, RZ, PT ;  /* 0x000000ff0d00720c */ /* 0x000fe20003f86270 */
[--C-:B------:R-:W-:Y:S01]  /*4490*/  @!P6 IMAD.IADD R5, R5, 0x1, -R4.reuse ;  /* 0x000000010505e824 */ /* 0x100fe200078e0a04 */
[----:B------:R-:W-:Y:S01]  /*44a0*/  ISETP.GE.AND P0, PT, R19, RZ, PT ;  /* 0x000000ff1300720c */ /* 0x000fe20003f06270 */
[--C-:B------:R-:W-:Y:S02]  /*44b0*/  @!P1 IMAD.IADD R2, R2, 0x1, -R4.reuse ;  /* 0x0000000102029824 */ /* 0x100fe400078e0a04 */
[--C-:B------:R-:W-:Y:S02]  /*44c0*/  @!P5 IMAD.IADD R6, R6, 0x1, -R4.reuse ;  /* 0x000000010606d824 */ /* 0x100fe400078e0a04 */
[C---:B------:R-:W-:Y:S01]  /*44d0*/  IMAD R8, R4.reuse, R8, R9 ;  /* 0x0000000804087224 */ /* 0x040fe200078e0209 */
[C---:B------:R-:W-:Y:S01]  /*44e0*/  ISETP.GT.U32.AND P6, PT, R4.reuse, R5, PT ;  /* 0x000000050400720c */ /* 0x040fe20003fc4070 */
[----:B------:R-:W-:Y:S01]  /*44f0*/  @!P2 IMAD.IADD R7, R7, 0x1, -R4 ;  /* 0x000000010707a824 */ /* 0x000fe200078e0a04 */
[C---:B------:R-:W-:Y:S01]  /*4500*/  ISETP.GT.U32.AND P2, PT, R4.reuse, R6, PT ;  /* 0x000000060400720c */ /* 0x040fe20003f44070 */
[----:B------:R-:W-:Y:S01]  /*4510*/  @!P3 IMAD.MOV R2, RZ, RZ, -R2 ;  /* 0x000000ffff02b224 */ /* 0x000fe200078e0a02 */
[----:B------:R-:W-:-:S02]  /*4520*/  ISETP.GT.U32.AND P3, PT, R4, R8, PT ;  /* 0x000000080400720c */ /* 0x000fc40003f64070 */
[----:B------:R-:W-:Y:S01]  /*4530*/  ISETP.GE.AND P1, PT, R22, RZ, PT ;  /* 0x000000ff1600720c */ /* 0x000fe20003f26270 */
[----:B------:R-:W-:Y:S01]  /*4540*/  @!P4 IMAD.MOV R37, RZ, RZ, -R37 ;  /* 0x000000ffff25c224 */ /* 0x000fe200078e0a25 */
[C---:B------:R-:W-:Y:S01]  /*4550*/  ISETP.GT.U32.AND P4, PT, R4.reuse, R53, PT ;  /* 0x000000350400720c */ /* 0x040fe20003f84070 */
[----:B------:R-:W-:Y:S01]  /*4560*/  @!P0 IMAD.MOV R54, RZ, RZ, -R54 ;  /* 0x000000ffff368224 */ /* 0x000fe200078e0a36 */
[----:B------:R-:W-:Y:S02]  /*4570*/  IABS R10, R25 ;  /* 0x00000019000a7213 */ /* 0x000fe40000000000 */
[----:B------:R-:W-:Y:S01]  /*4580*/  ISETP.GT.U32.AND P0, PT, R4, R7, PT ;  /* 0x000000070400720c */ /* 0x000fe20003f04070 */
[--C-:B------:R-:W-:Y:S01]  /*4590*/  @!P6 IMAD.IADD R5, R5, 0x1, -R4.reuse ;  /* 0x000000010505e824 */ /* 0x100fe200078e0a04 */
[----:B------:R-:W-:Y:S01]  /*45a0*/  ISETP.GE.AND P6, PT, R23, RZ, PT ;  /* 0x000000ff1700720c */ /* 0x000fe20003fc6270 */
[--C-:B------:R-:W-:Y:S01]  /*45b0*/  @!P2 IMAD.IADD R6, R6, 0x1, -R4.reuse ;  /* 0x000000010606a824 */ /* 0x100fe200078e0a04 */
[----:B------:R-:W-:Y:S01]  /*45c0*/  IABS R11, R30 ;  /* 0x0000001e000b7213 */ /* 0x000fe20000000000 */
[----:B------:R-:W-:-:S02]  /*45d0*/  @!P3 IMAD.IADD R8, R8, 0x1, -R4 ;  /* 0x000000010808b824 */ /* 0x000fc400078e0a04 */
[----:B------:R-:W-:-:S04]  /*45e0*/  IMAD.HI.U32 R9, R0, R10, RZ ;  /* 0x0000000a00097227 */ /* 0x000fc800078e00ff */
[----:B------:R-:W-:Y:S01]  /*45f0*/  @!P1 IMAD.MOV R6, RZ, RZ, -R6 ;  /* 0x000000ffff069224 */ /* 0x000fe200078e0a06 */
[----:B------:R-:W-:Y:S01]  /*4600*/  ISETP.GT.U32.AND P1, PT, R4, R8, PT ;  /* 0x000000080400720c */ /* 0x000fe20003f24070 */
[----:B------:R-:W-:-:S04]  /*4610*/  IMAD.HI.U32 R12, R0, R11, RZ ;  /* 0x0000000b000c7227 */ /* 0x000fc800078e00ff */
[----:B------:R-:W-:Y:S02]  /*4620*/  IMAD.MOV R9, RZ, RZ, -R9 ;  /* 0x000000ffff097224 */ /* 0x000fe400078e0a09 */
[----:B------:R-:W-:Y:S01]  /*4630*/  @!P4 IMAD.IADD R53, R53, 0x1, -R4 ;  /* 0x000000013535c824 */ /* 0x000fe200078e0a04 */
[----:B------:R-:W-:Y:S01]  /*4640*/  ISETP.GE.AND P4, PT, R18, RZ, PT ;  /* 0x000000ff1200720c */ /* 0x000fe20003f86270 */
[----:B------:R-:W-:Y:S02]  /*4650*/  IMAD.MOV R12, RZ, RZ, -R12 ;  /* 0x000000ffff0c7224 */ /* 0x000fe400078e0a0c */
[C---:B------:R-:W-:Y:S02]  /*4660*/  IMAD R9, R4.reuse, R9, R10 ;  /* 0x0000000904097224 */ /* 0x040fe400078e020a */
[--C-:B------:R-:W-:Y:S02]  /*4670*/  @!P0 IMAD.IADD R7, R7, 0x1, -R4.reuse ;  /* 0x0000000107078824 */ /* 0x100fe400078e0a04 */
[C---:B------:R-:W-:Y:S01]  /*4680*/  IMAD R10, R4.reuse, R12, R11 ;  /* 0x0000000c040a7224 */ /* 0x040fe200078e020b */
[----:B------:R-:W-:Y:S01]  /*4690*/  IABS R11, R31 ;  /* 0x0000001f000b7213 */ /* 0x000fe20000000000 */
[----:B------:R-:W-:Y:S01]  /*46a0*/  @!P6 IMAD.MOV R7, RZ, RZ, -R7 ;  /* 0x000000ffff07e224 */ /* 0x000fe200078e0a07 */
[----:B------:R-:W-:Y:S01]  /*46b0*/  ISETP.GT.U32.AND P6, PT, R4, R9, PT ;  /* 0x000000090400720c */ /* 0x000fe20003fc4070 */
[----:B------:R-:W-:Y:S01]  /*46c0*/  @!P1 IMAD.IADD R8, R8, 0x1, -R4 ;  /* 0x0000000108089824 */ /* 0x000fe200078e0a04 */
[----:B------:R-:W-:Y:S01]  /*46d0*/  ISETP.GT.U32.AND P1, PT, R4, R10, PT ;  /* 0x0000000a0400720c */ /* 0x000fe20003f24070 */
[----:B------:R-:W-:-:S04]  /*46e0*/  IMAD.HI.U32 R17, R0, R11, RZ ;  /* 0x0000000b00117227 */ /* 0x000fc800078e00ff */
[----:B------:R-:W-:Y:S01]  /*46f0*/  @!P4 IMAD.MOV R53, RZ, RZ, -R53 ;  /* 0x000000ffff35c224 */ /* 0x000fe200078e0a35 */
[----:B------:R-:W-:Y:S01]  /*4700*/  ISETP.GE.AND P4, PT, R21, RZ, PT ;  /* 0x000000ff1500720c */ /* 0x000fe20003f86270 */
[----:B------:R-:W-:Y:S01]  /*4710*/  IMAD.MOV R17, RZ, RZ, -R17 ;  /* 0x000000ffff117224 */ /* 0x000fe200078e0a11 */
[----:B------:R-:W-:Y:S02]  /*4720*/  ISETP.GE.AND P5, PT, R24, RZ, PT ;  /* 0x000000ff1800720c */ /* 0x000fe40003fa6270 */
[----:B------:R-:W-:Y:S01]  /*4730*/  IABS R12, R32 ;  /* 0x00000020000c7213 */ /* 0x000fe20000000000 */
[----:B------:R-:W-:Y:S02]  /*4740*/  IMAD R11, R4, R17, R11 ;  /* 0x00000011040b7224 */ /* 0x000fe400078e020b */
[--C-:B------:R-:W-:Y:S01]  /*4750*/  @!P6 IMAD.IADD R9, R9, 0x1, -R4.reuse ;  /* 0x000000010909e824 */ /* 0x100fe200078e0a04 */
[----:B------:R-:W-:Y:S01]  /*4760*/  IABS R13, R33 ;  /* 0x00000021000d7213 */ /* 0x000fe20000000000 */
[----:B------:R-:W-:Y:S01]  /*4770*/  @!P1 IMAD.IADD R10, R10, 0x1, -R4 ;  /* 0x000000010a0a9824 */ /* 0x000fe200078e0a04 */
[----:B------:R-:W-:Y:S01]  /*4780*/  ISETP.GT.U32.AND P6, PT, R4, R11, PT ;  /* 0x0000000b0400720c */ /* 0x000fe20003fc4070 */
[----:B------:R-:W-:Y:S01]  /*4790*/  IMAD.HI.U32 R15, R0, R12, RZ ;  /* 0x0000000c000f7227 */ /* 0x000fe200078e00ff */
[----:B------:R-:W-:-:S02]  /*47a0*/  ISETP.GT.U32.AND P1, PT, R4, R9, PT ;  /* 0x000000090400720c */ /* 0x000fc40003f24070 */
[----:B------:R-:W-:Y:S01]  /*47b0*/  IABS R14, R34 ;  /* 0x00000022000e7213 */ /* 0x000fe20000000000 */
[----:B------:R-:W-:Y:S01]  /*47c0*/  @!P4 IMAD.MOV R5, RZ, RZ, -R5 ;  /* 0x000000ffff05c224 */ /* 0x000fe200078e0a05 */
[----:B------:R-:W-:Y:S01]  /*47d0*/  ISETP.GE.AND P4, PT, R25, RZ, PT ;  /* 0x000000ff1900720c */ /* 0x000fe20003f86270 */
[----:B------:R-:W-:Y:S02]  /*47e0*/  IMAD.MOV R15, RZ, RZ, -R15 ;  /* 0x000000ffff0f7224 */ /* 0x000fe400078e0a0f */
[----:B------:R-:W-:-:S04]  /*47f0*/  IMAD.HI.U32 R18, R0, R13, RZ ;  /* 0x0000000d00127227 */ /* 0x000fc800078e00ff */
[----:B------:R-:W-:Y:S01]  /*4800*/  @!P5 IMAD.MOV R8, RZ, RZ, -R8 ;  /* 0x000000ffff08d224 */ /* 0x000fe200078e0a08 */
[C---:B------:R-:W-:Y:S01]  /*4810*/  ISETP.GT.U32.AND P5, PT, R4.reuse, R10, PT ;  /* 0x0000000a0400720c */ /* 0x040fe20003fa4070 */
[----:B------:R-:W-:Y:S02]  /*4820*/  IMAD R12, R4, R15, R12 ;  /* 0x0000000f040c7224 */ /* 0x000fe400078e020c */
[----:B------:R-:W-:-:S04]  /*4830*/  IMAD.HI.U32 R17, R0, R14, RZ ;  /* 0x0000000e00117227 */ /* 0x000fc800078e00ff */
[----:B------:R-:W-:Y:S01]  /*4840*/  IMAD.MOV R18, RZ, RZ, -R18 ;  /* 0x000000ffff127224 */ /* 0x000fe200078e0a12 */
[----:B------:R-:W-:Y:S01]  /*4850*/  IABS R16, R35 ;  /* 0x0000002300107213 */ /* 0x000fe20000000000 */
[----:B------:R-:W-:Y:S02]  /*4860*/  IMAD.MOV R17, RZ, RZ, -R17 ;  /* 0x000000ffff117224 */ /* 0x000fe400078e0a11 */
[C---:B------:R-:W-:Y:S02]  /*4870*/  IMAD R13, R4.reuse, R18, R13 ;  /* 0x00000012040d7224 */ /* 0x040fe400078e020d */
        /* <DEDUP_REMOVED lines=13> */
[----:B------:R-:W-:Y:S01]  /*4950*/  IMAD.HI.U32 R21, R0, R17, RZ ;  /* 0x0000001100157227 */ /* 0x000fe200078e00ff */
[----:B------:R-:W-:-:S03]  /*4960*/  IABS R18, R38 ;  /* 0x0000002600127213 */ /* 0x000fc60000000000 */
[----:B------:R-:W-:Y:S02]  /*4970*/  IMAD R16, R4, R15, R16 ;  /* 0x0000000f04107224 */ /* 0x000fe400078e0210 */
[----:B------:R-:W-:Y:S02]  /*4980*/  IMAD.MOV R21, RZ, RZ, -R21 ;  /* 0x000000ffff157224 */ /* 0x000fe400078e0a15 */
[--C-:B------:R-:W-:Y:S02]  /*4990*/  @!P1 IMAD.IADD R12, R12, 0x1, -R4.reuse ;  /* 0x000000010c0c9824 */ /* 0x100fe400078e0a04 */
[--C-:B------:R-:W-:Y:S01]  /*49a0*/  @!P6 IMAD.IADD R11, R11, 0x1, -R4.reuse ;  /* 0x000000010b0be824 */ /* 0x100fe200078e0a04 */
[C---:B------:R-:W-:Y:S01]  /*49b0*/  ISETP.GT.U32.AND P6, PT, R4.reuse, R16, PT ;  /* 0x000000100400720c */ /* 0x040fe20003fc4070 */
[C---:B------:R-:W-:Y:S02]  /*49c0*/  IMAD R17, R4.reuse, R21, R17 ;  /* 0x0000001504117224 */ /* 0x040fe400078e0211 */
[----:B------:R-:W-:Y:S01]  /*49d0*/  @!P4 IMAD.IADD R13, R13, 0x1, -R4 ;  /* 0x000000010d0dc824 */ /* 0x000fe200078e0a04 */
[----:B------:R-:W-:Y:S01]  /*49e0*/  ISETP.GT.U32.AND P4, PT, R4, R12, PT ;  /* 0x0000000c0400720c */ /* 0x000fe20003f84070 */
[----:B------:R-:W-:Y:S01]  /*49f0*/  IMAD.HI.U32 R20, R0, R18, RZ ;  /* 0x0000001200147227 */ /* 0x000fe200078e00ff */
[----:B------:R-:W-:-:S03]  /*4a00*/  IABS R19, R39 ;  /* 0x0000002700137213 */ /* 0x000fc60000000000 */
[----:B------:R-:W-:Y:S01]  /*4a10*/  @!P5 IMAD.IADD R14, R14, 0x1, -R4 ;  /* 0x000000010e0ed824 */ /* 0x000fe200078e0a04 */
[C---:B------:R-:W-:Y:S01]  /*4a20*/  ISETP.GT.U32.AND P5, PT, R4.reuse, R13, PT ;  /* 0x0000000d0400720c */ /* 0x040fe20003fa4070 */
[----:B------:R-:W-:Y:S01]  /*4a30*/  @!P0 IMAD.MOV R11, RZ, RZ, -R11 ;  /* 0x000000ffff0b8224 */ /* 0x000fe200078e0a0b */
[----:B------:R-:W-:Y:S01]  /*4a40*/  ISETP.GT.U32.AND P0, PT, R4, R17, PT ;  /* 0x000000110400720c */ /* 0x000fe20003f04070 */
[----:B------:R-:W-:Y:S01]  /*4a50*/  IMAD.MOV R20, RZ, RZ, -R20 ;  /* 0x000000ffff147224 */ /* 0x000fe200078e0a14 */
[----:B------:R-:W-:Y:S01]  /*4a60*/  ISETP.GE.AND P3, PT, R32, RZ, PT ;  /* 0x000000ff2000720c */ /* 0x000fe20003f66270 */
[----:B------:R-:W-:-:S04]  /*4a70*/  IMAD.HI.U32 R15, R0, R19, RZ ;  /* 0x00000013000f7227 */ /* 0x000fc800078e00ff */
[----:B------:R-:W-:Y:S01]  /*4a80*/  IMAD R18, R4, R20, R18 ;  /* 0x0000001404127224 */ /* 0x000fe200078e0212 */
[----:B------:R-:W-:Y:S01]  /*4a90*/  IABS R20, R41 ;  /* 0x0000002900147213 */ /* 0x000fe20000000000 */
[----:B------:R-:W-:Y:S02]  /*4aa0*/  IMAD.MOV R15, RZ, RZ, -R15 ;  /* 0x000000ffff0f7224 */ /* 0x000fe400078e0a0f */
[--C-:B------:R-:W-:Y:S01]  /*4ab0*/  @!P6 IMAD.IADD R16, R16, 0x1, -R4.reuse ;  /* 0x000000011010e824 */ /* 0x100fe200078e0a04 */
[----:B------:R-:W-:Y:S01]  /*4ac0*/  ISETP.GT.U32.AND P6, PT, R4, R14, PT ;  /* 0x0000000e0400720c */ /* 0x000fe20003fc4070 */
[--C-:B------:R-:W-:Y:S01]  /*4ad0*/  @!P4 IMAD.IADD R12, R12, 0x1, -R4.reuse ;  /* 0x000000010c0cc824 */ /* 0x100fe200078e0a04 */
[C---:B------:R-:W-:Y:S01]  /*4ae0*/  ISETP.GT.U32.AND P4, PT, R4.reuse, R18, PT ;  /* 0x000000120400720c */ /* 0x040fe20003f84070 */
[----:B------:R-:W-:Y:S01]  /*4af0*/  IMAD R19, R4, R15, R19 ;  /* 0x0000000f04137224 */ /* 0x000fe200078e0213 */
[----:B------:R-:W-:Y:S01]  /*4b00*/  ISETP.GE.AND P1, PT, R33, RZ, PT ;  /* 0x000000ff2100720c */ /* 0x000fe20003f26270 */
[--C-:B------:R-:W-:Y:S01]  /*4b10*/  @!P5 IMAD.IADD R13, R13, 0x1, -R4.reuse ;  /* 0x000000010d0dd824 */ /* 0x100fe200078e0a04 */
[----:B------:R-:W-:Y:S01]  /*4b20*/  IABS R15, R42 ;  /* 0x0000002a000f7213 */ /* 0x000fe20000000000 */
[----:B------:R-:W-:Y:S01]  /*4b30*/  @!P0 IMAD.IADD R17, R17, 0x1, -R4 ;  /* 0x0000000111118824 */ /* 0x000fe200078e0a04 */
[----:B------:R-:W-:Y:S01]  /*4b40*/  ISETP.GE.AND P5, PT, R34, RZ, PT ;  /* 0x000000ff2200720c */ /* 0x000fe20003fa6270 */
[----:B------:R-:W-:-:S04]  /*4b50*/  IMAD.HI.U32 R21, R0, R20, RZ ;  /* 0x0000001400157227 */ /* 0x000fc800078e00ff */
        /* <DEDUP_REMOVED lines=18> */
[----:B------:R-:W-:-:S02]  /*4c80*/  ISETP.GT.U32.AND P3, PT, R4, R15, PT ;  /* 0x0000000f0400720c */ /* 0x000fc40003f64070 */
[----:B------:R-:W-:Y:S01]  /*4c90*/  ISETP.GE.AND P0, PT, R36, RZ, PT ;  /* 0x000000ff2400720c */ /* 0x000fe20003f06270 */
[----:B------:R-:W-:Y:S01]  /*4ca0*/  IMAD.MOV R21, RZ, RZ, -R21 ;  /* 0x000000ffff157224 */ /* 0x000fe200078e0a15 */
[----:B------:R-:W-:Y:S01]  /*4cb0*/  ISETP.GE.AND P2, PT, R30, RZ, PT ;  /* 0x000000ff1e00720c */ /* 0x000fe20003f46270 */
[--C-:B------:R-:W-:Y:S02]  /*4cc0*/  @!P6 IMAD.IADD R19, R19, 0x1, -R4.reuse ;  /* 0x000000011313e824 */ /* 0x100fe400078e0a04 */
[--C-:B------:R-:W-:Y:S02]  /*4cd0*/  @!P1 IMAD.IADD R18, R18, 0x1, -R4.reuse ;  /* 0x0000000112129824 */ /* 0x100fe400078e0a04 */
[----:B------:R-:W-:Y:S02]  /*4ce0*/  @!P5 IMAD.IADD R20, R20, 0x1, -R4 ;  /* 0x000000011414d824 */ /* 0x000fe400078e0a04 */
[C---:B------:R-:W-:Y:S01]  /*4cf0*/  IMAD R23, R4.reuse, R21, R22 ;  /* 0x0000001504177224 */ /* 0x040fe200078e0216 */
[C---:B------:R-:W-:Y:S01]  /*4d00*/  ISETP.GT.U32.AND P6, PT, R4.reuse, R19, PT ;  /* 0x000000130400720c */ /* 0x040fe20003fc4070 */
[----:B------:R-:W-:Y:S01]  /*4d10*/  @!P3 IMAD.IADD R15, R15, 0x1, -R4 ;  /* 0x000000010f0fb824 */ /* 0x000fe200078e0a04 */
[C---:B------:R-:W-:Y:S01]  /*4d20*/  ISETP.GT.U32.AND P3, PT, R4.reuse, R20, PT ;  /* 0x000000140400720c */ /* 0x040fe20003f64070 */
[----:B------:R-:W-:Y:S01]  /*4d30*/  @!P4 IMAD.MOV R18, RZ, RZ, -R18 ;  /* 0x000000ffff12c224 */ /* 0x000fe200078e0a12 */
[----:B------:R-:W-:Y:S01]  /*4d40*/  ISETP.GT.U32.AND P4, PT, R4, R23, PT ;  /* 0x000000170400720c */ /* 0x000fe20003f84070 */
[----:B------:R-:W-:Y:S01]  /*4d50*/  @!P0 IMAD.MOV R17, RZ, RZ, -R17 ;  /* 0x000000ffff118224 */ /* 0x000fe200078e0a11 */
[----:B------:R-:W-:-:S02]  /*4d60*/  ISETP.GE.AND P1, PT, R41, RZ, PT ;  /* 0x000000ff2900720c */ /* 0x000fc40003f26270 */
[C---:B------:R-:W-:Y:S01]  /*4d70*/  ISETP.GT.U32.AND P0, PT, R4.reuse, R15, PT ;  /* 0x0000000f0400720c */ /* 0x040fe20003f04070 */
[----:B------:R-:W-:Y:S01]  /*4d80*/  @!P2 IMAD.MOV R10, RZ, RZ, -R10 ;  /* 0x000000ffff0aa224 */ /* 0x000fe200078e0a0a */
[----:B------:R-:W-:Y:S02]  /*4d90*/  ISETP.GT.U32.AND P2, PT, R4, R16, PT ;  /* 0x000000100400720c */ /* 0x000fe40003f44070 */
[----:B------:R-:W-:Y:S02]  /*4da0*/  IABS R26, R46 ;  /* 0x0000002e001a7213 */ /* 0x000fe40000000000 */
[----:B------:R-:W-:Y:S01]  /*4db0*/  IABS R25, R45 ;  /* 0x0000002d00197213 */ /* 0x000fe20000000000 */
[----:B------:R-:W-:Y:S01]  /*4dc0*/  @!P6 IMAD.IADD R19, R19, 0x1, -R4 ;  /* 0x000000011313e824 */ /* 0x000fe200078e0a04 */
[----:B------:R-:W-:Y:S01]  /*4dd0*/  ISETP.GE.AND P6, PT, R42, RZ, PT ;  /* 0x000000ff2a00720c */ /* 0x000fe20003fc6270 */
[----:B------:R-:W-:-:S04]  /*4de0*/  IMAD.HI.U32 R22, R0, R26, RZ ;  /* 0x0000001a00167227 */ /* 0x000fc800078e00ff */
[--C-:B------:R-:W-:Y:S02]  /*4df0*/  @!P3 IMAD.IADD R20, R20, 0x1, -R4.reuse ;  /* 0x000000011414b824 */ /* 0x100fe400078e0a04 */
[----:B------:R-:W-:Y:S02]  /*4e00*/  @!P4 IMAD.IADD R23, R23, 0x1, -R4 ;  /* 0x000000011717c824 */ /* 0x000fe400078e0a04 */
[----:B------:R-:W-:-:S04]  /*4e10*/  IMAD.HI.U32 R21, R0, R25, RZ ;  /* 0x0000001900157227 */ /* 0x000fc800078e00ff */
[----:B------:R-:W-:Y:S02]  /*4e20*/  IMAD.MOV R22, RZ, RZ, -R22 ;  /* 0x000000ffff167224 */ /* 0x000fe400078e0a16 */
[----:B------:R-:W-:Y:S01]  /*4e30*/  @!P1 IMAD.MOV R20, RZ, RZ, -R20 ;  /* 0x000000ffff149224 */ /* 0x000fe200078e0a14 */
[----:B------:R-:W-:Y:S01]  /*4e40*/  ISETP.GT.U32.AND P1, PT, R4, R23, PT ;  /* 0x000000170400720c */ /* 0x000fe20003f24070 */
[----:B------:R-:W-:Y:S02]  /*4e50*/  IMAD.MOV R21, RZ, RZ, -R21 ;  /* 0x000000ffff157224 */ /* 0x000fe400078e0a15 */
[--C-:B------:R-:W-:Y:S02]  /*4e60*/  @!P0 IMAD.IADD R15, R15, 0x1, -R4.reuse ;  /* 0x000000010f0f8824 */ /* 0x100fe400078e0a04 */
[----:B------:R-:W-:Y:S01]  /*4e70*/  @!P2 IMAD.IADD R16, R16, 0x1, -R4 ;  /* 0x000000011010a824 */ /* 0x000fe200078e0a04 */
[----:B------:R-:W-:Y:S01]  /*4e80*/  ISETP.GE.AND P2, PT, R35, RZ, PT ;  /* 0x000000ff2300720c */ /* 0x000fe20003f46270 */
[C---:B------:R-:W-:Y:S01]  /*4e90*/  IMAD R26, R4.reuse, R22, R26 ;  /* 0x00000016041a7224 */ /* 0x040fe200078e021a */
[----:B------:R-:W-:Y:S01]  /*4ea0*/  IABS R27, R47 ;  /* 0x0000002f001b7213 */ /* 0x000fe20000000000 */
[----:B------:R-:W-:-:S02]  /*4eb0*/  IMAD R25, R4, R21, R25 ;  /* 0x0000001504197224 */ /* 0x000fc400078e0219 */
[----:B------:R-:W-:Y:S02]  /*4ec0*/  IMAD.MOV.U32 R22, RZ, RZ, R15 ;  /* 0x000000ffff167224 */ /* 0x000fe400078e000f */
[----:B------:R-:W-:-:S04]  /*4ed0*/  IMAD.HI.U32 R21, R0, R27, RZ ;  /* 0x0000001b00157227 */ /* 0x000fc800078e00ff */
[----:B------:R-:W-:Y:S01]  /*4ee0*/  @!P6 IMAD.MOV R22, RZ, RZ, -R22 ;  /* 0x000000ffff16e224 */ /* 0x000fe200078e0a16 */
[C---:B------:R-:W-:Y:S01]  /*4ef0*/  ISETP.GT.U32.AND P6, PT, R4.reuse, R25, PT ;  /* 0x000000190400720c */ /* 0x040fe20003fc4070 */
[----:B------:R-:W-:Y:S01]  /*4f00*/  @!P1 IMAD.IADD R23, R23, 0x1, -R4 ;  /* 0x0000000117179824 */ /* 0x000fe200078e0a04 */
[C---:B------:R-:W-:Y:S01]  /*4f10*/  ISETP.GT.U32.AND P1, PT, R4.reuse, R26, PT ;  /* 0x0000001a0400720c */ /* 0x040fe20003f24070 */
[----:B------:R-:W-:Y:S02]  /*4f20*/  IMAD.MOV R21, RZ, RZ, -R21 ;  /* 0x000000ffff157224 */ /* 0x000fe400078e0a15 */
[----:B------:R-:W-:Y:S01]  /*4f30*/  @!P2 IMAD.MOV R16, RZ, RZ, -R16 ;  /* 0x000000ffff10a224 */ /* 0x000fe200078e0a10 */
[----:B------:R-:W-:Y:S01]  /*4f40*/  ISETP.GE.AND P2, PT, R39, RZ, PT ;  /* 0x000000ff2700720c */ /* 0x000fe20003f46270 */
[----:B------:R-:W-:Y:S01]  /*4f50*/  IMAD R27, R4, R21, R27 ;  /* 0x00000015041b7224 */ /* 0x000fe200078e021b */
[----:B------:R-:W-:-:S05]  /*4f60*/  IABS R28, R48 ;  /* 0x00000030001c7213 */ /* 0x000fca0000000000 */
[--C-:B------:R-:W-:Y:S01]  /*4f70*/  @!P6 IMAD.IADD R25, R25, 0x1, -R4.reuse ;  /* 0x000000011919e824 */ /* 0x100fe200078e0a04 */
[----:B------:R-:W-:Y:S01]  /*4f80*/  ISETP.GT.U32.AND P6, PT, R4, R27, PT ;  /* 0x0000001b0400720c */ /* 0x000fe20003fc4070 */
[----:B------:R-:W-:Y:S01]  /*4f90*/  @!P1 IMAD.IADD R26, R26, 0x1, -R4 ;  /* 0x000000011a1a9824 */ /* 0x000fe200078e0a04 */
[----:B------:R-:W-:Y:S01]  /*4fa0*/  IABS R29, R50 ;  /* 0x00000032001d7213 */ /* 0x000fe20000000000 */
[----:B------:R-:W-:Y:S01]  /*4fb0*/  IMAD.HI.U32 R15, R0, R28, RZ ;  /* 0x0000001c000f7227 */ /* 0x000fe200078e00ff */
[----:B------:R-:W-:-:S03]  /*4fc0*/  ISETP.GT.U32.AND P1, PT, R4, R25, PT ;  /* 0x000000190400720c */ /* 0x000fc60003f24070 */
[----:B------:R-:W-:Y:S01]  /*4fd0*/  @!P2 IMAD.MOV R19, RZ, RZ, -R19 ;  /* 0x000000ffff13a224 */ /* 0x000fe200078e0a13 */
[----:B------:R-:W-:Y:S01]  /*4fe0*/  ISETP.GE.AND P2, PT, R45, RZ, PT ;  /* 0x000000ff2d00720c */ /* 0x000fe20003f46270 */
[----:B------:R-:W-:Y:S02]  /*4ff0*/  IMAD.MOV R15, RZ, RZ, -R15 ;  /* 0x000000ffff0f7224 */ /* 0x000fe400078e0a0f */
[----:B------:R-:W-:Y:S01]  /*5000*/  IMAD.HI.U32 R31, R0, R29, RZ ;  /* 0x0000001d001f7227 */ /* 0x000fe200078e00ff */
[----:B--2---:R-:W-:-:S03]  /*5010*/  IABS R24, R61 ;  /* 0x0000003d00187213 */ /* 0x004fc60000000000 */
[----:B------:R-:W-:Y:S02]  /*5020*/  @!P6 IMAD.IADD R27, R27, 0x1, -R4 ;  /* 0x000000011b1be824 */ /* 0x000fe400078e0a04 */
[----:B------:R-:W-:Y:S02]  /*5030*/  IMAD R28, R4, R15, R28 ;  /* 0x0000000f041c7224 */ /* 0x000fe400078e021c */
[----:B------:R-:W-:Y:S01]  /*5040*/  IMAD.MOV R31, RZ, RZ, -R31 ;  /* 0x000000ffff1f7224 */ /* 0x000fe200078e0a1f */
[----:B------:R-:W-:Y:S01]  /*5050*/  ISETP.GE.AND P5, PT, R44, RZ, PT ;  /* 0x000000ff2c00720c */ /* 0x000fe20003fa6270 */
[----:B------:R-:W-:Y:S01]  /*5060*/  @!P1 IMAD.IADD R25, R25, 0x1, -R4 ;  /* 0x0000000119199824 */ /* 0x000fe200078e0a04 */
[C---:B------:R-:W-:Y:S01]  /*5070*/  ISETP.GT.U32.AND P6, PT, R4.reuse, R27, PT ;  /* 0x0000001b0400720c */ /* 0x040fe20003fc4070 */
[----:B------:R-:W-:Y:S01]  /*5080*/  IMAD R29, R4, R31, R29 ;  /* 0x0000001f041d7224 */ /* 0x000fe200078e021d */
[----:B---3--:R-:W-:Y:S01]  /*5090*/  IABS R30, R57 ;  /* 0x00000039001e7213 */ /* 0x008fe20000000000 */
[----:B------:R-:W-:Y:S01]  /*50a0*/  IMAD.HI.U32 R15, R0, R24, RZ ;  /* 0x00000018000f7227 */ /* 0x000fe200078e00ff */
[----:B------:R-:W-:-:S03]  /*50b0*/  ISETP.GT.U32.AND P1, PT, R4, R28, PT ;  /* 0x0000001c0400720c */ /* 0x000fc60003f24070 */
[----:B------:R-:W-:Y:S01]  /*50c0*/  @!P2 IMAD.MOV R25, RZ, RZ, -R25 ;  /* 0x000000ffff19a224 */ /* 0x000fe200078e0a19 */
[----:B------:R-:W-:Y:S01]  /*50d0*/  ISETP.GT.U32.AND P2, PT, R4, R29, PT ;  /* 0x0000001d0400720c */ /* 0x000fe20003f44070 */
[----:B------:R-:W-:Y:S02]  /*50e0*/  IMAD.MOV R15, RZ, RZ, -R15 ;  /* 0x000000ffff0f7224 */ /* 0x000fe400078e0a0f */
[----:B------:R-:W-:-:S04]  /*50f0*/  IMAD.HI.U32 R21, R0, R30, RZ ;  /* 0x0000001e00157227 */ /* 0x000fc800078e00ff */
[C---:B------:R-:W-:Y:S02]  /*5100*/  IMAD R24, R4.reuse, R15, R24 ;  /* 0x0000000f04187224 */ /* 0x040fe400078e0218 */
[----:B------:R-:W-:Y:S02]  /*5110*/  IMAD.MOV R21, RZ, RZ, -R21 ;  /* 0x000000ffff157224 */ /* 0x000fe400078e0a15 */
[----:B------:R-:W-:Y:S01]  /*5120*/  @!P5 IMAD.MOV R23, RZ, RZ, -R23 ;  /* 0x000000ffff17d224 */ /* 0x000fe200078e0a17 */
[C---:B------:R-:W-:Y:S01]  /*5130*/  ISETP.GT.U32.AND P5, PT, R4.reuse, R26, PT ;  /* 0x0000001a0400720c */ /* 0x040fe20003fa4070 */
[----:B------:R-:W-:Y:S01]  /*5140*/  @!P6 IMAD.IADD R27, R27, 0x1, -R4 ;  /* 0x000000011b1be824 */ /* 0x000fe200078e0a04 */
[C---:B------:R-:W-:Y:S01]  /*5150*/  ISETP.GT.U32.AND P6, PT, R4.reuse, R24, PT ;  /* 0x000000180400720c */ /* 0x040fe20003fc4070 */
[----:B------:R-:W-:Y:S01]  /*5160*/  IMAD R30, R4, R21, R30 ;  /* 0x00000015041e7224 */ /* 0x000fe200078e021e */
[----:B------:R-:W-:Y:S01]  /*5170*/  IABS R21, R49 ;  /* 0x0000003100157213 */ /* 0x000fe20000000000 */
[--C-:B------:R-:W-:Y:S01]  /*5180*/  @!P1 IMAD.IADD R28, R28, 0x1, -R4.reuse ;  /* 0x000000011c1c9824 */ /* 0x100fe200078e0a04 */
[----:B------:R-:W-:Y:S01]  /*5190*/  ISETP.GE.AND P3, PT, R46, RZ, PT ;  /* 0x000000ff2e00720c */ /* 0x000fe20003f66270 */
[----:B------:R-:W-:-:S02]  /*51a0*/  @!P2 IMAD.IADD R29, R29, 0x1, -R4 ;  /* 0x000000011d1da824 */ /* 0x000fc400078e0a04 */
[----:B------:R-:W-:Y:S01]  /*51b0*/  IMAD.HI.U32 R33, R0, R21, RZ ;  /* 0x0000001500217227 */ /* 0x000fe200078e00ff */
[----:B------:R-:W-:-:S03]  /*51c0*/  ISETP.GT.U32.AND P2, PT, R4, R28, PT ;  /* 0x0000001c0400720c */ /* 0x000fc60003f44070 */
[----:B------:R-:W-:Y:S02]  /*51d0*/  IMAD.MOV R33, RZ, RZ, -R33 ;  /* 0x000000ffff217224 */ /* 0x000fe400078e0a21 */
[--C-:B------:R-:W-:Y:S02]  /*51e0*/  @!P5 IMAD.IADD R26, R26, 0x1, -R4.reuse ;  /* 0x000000011a1ad824 */ /* 0x100fe400078e0a04 */
[----:B------:R-:W-:Y:S02]  /*51f0*/  @!P6 IMAD.IADD R24, R24, 0x1, -R4 ;  /* 0x000000011818e824 */ /* 0x000fe400078e0a04 */
[C---:B------:R-:W-:Y:S02]  /*5200*/  IMAD R21, R4.reuse, R33, R21 ;  /* 0x0000002104157224 */ /* 0x040fe400078e0215 */
[----:B------:R-:W-:Y:S01]  /*5210*/  @!P3 IMAD.MOV R26, RZ, RZ, -R26 ;  /* 0x000000ffff1ab224 */ /* 0x000fe200078e0a1a */
[----:B------:R-:W-:Y:S01]  /*5220*/  ISETP.GT.U32.AND P3, PT, R4, R24, PT ;  /* 0x000000180400720c */ /* 0x000fe20003f64070 */
[----:B------:R-:W-:Y:S01]  /*5230*/  @!P2 IMAD.IADD R28, R28, 0x1, -R4 ;  /* 0x000000011c1ca824 */ /* 0x000fe200078e0a04 */
[C---:B------:R-:W-:Y:S01]  /*5240*/  ISETP.GT.U32.AND P2, PT, R4.reuse, R21, PT ;  /* 0x000000150400720c */ /* 0x040fe20003f44070 */
[----:B------:R-:W-:Y:S01]  /*5250*/  STL [R1+0x156c], R56 ;  /* 0x00156c3801007387 */ /* 0x000fe20000100800 */
[----:B------:R-:W-:-:S03]  /*5260*/  ISETP.GT.U32.AND P5, PT, R4, R30, PT ;  /* 0x0000001e0400720c */ /* 0x000fc60003fa4070 */
[----:B------:R-:W-:Y:S04]  /*5270*/  STL [R1+0x1570], R37 ;  /* 0x0015702501007387 */ /* 0x000fe80000100800 */
[----:B------:R-:W-:Y:S02]  /*5280*/  STL [R1+0x1574], R40 ;  /* 0x0015742801007387 */ /* 0x000fe40000100800 */
[--C-:B------:R-:W-:Y:S01]  /*5290*/  @!P3 IMAD.IADD R24, R24, 0x1, -R4.reuse ;  /* 0x000000011818b824 */ /* 0x100fe200078e0a04 */
[----:B------:R-:W-:Y:S01]  /*52a0*/  ISETP.GE.AND P3, PT, R61, RZ, PT ;  /* 0x000000ff3d00720c */ /* 0x000fe20003f66270 */
[----:B------:R-:W-:Y:S01]  /*52b0*/  STL [R1+0x1578], R43 ;  /* 0x0015782b01007387 */ /* 0x000fe20000100800 */
[----:B------:R-:W-:Y:S01]  /*52c0*/  @!P2 IMAD.IADD R21, R21, 0x1, -R4 ;  /* 0x000000011515a824 */ /* 0x000fe200078e0a04 */
[----:B------:R-:W-:-:S02]  /*52d0*/  ISETP.GE.AND P2, PT, R49, RZ, PT ;  /* 0x000000ff3100720c */ /* 0x000fc40003f46270 */
[----:B------:R-:W-:Y:S04]  /*52e0*/  STL [R1+0x157c], R51 ;  /* 0x00157c3301007387 */ /* 0x000fe80000100800 */
[----:B------:R-:W2:Y:S04]  /*52f0*/  LDL.LU R61, [R1+0x2c] ;  /* 0x00002c00013d7983 */ /* 0x000ea80000300800 */
[----:B------:R-:W3:Y:S01]  /*5300*/  LDL.LU R49, [R1+0x40] ;  /* 0x0000400001317983 */ /* 0x000ee20000300800 */
[----:B------:R-:W-:Y:S01]  /*5310*/  @!P5 IMAD.IADD R30, R30, 0x1, -R4 ;  /* 0x000000011e1ed824 */ /* 0x000fe200078e0a04 */
[----:B------:R-:W-:-:S04]  /*5320*/  IABS R15, R59 ;  /* 0x0000003b000f7213 */ /* 0x000fc80000000000 */
[----:B------:R-:W-:Y:S01]  /*5330*/  ISETP.GT.U32.AND P6, PT, R4, R30, PT ;  /* 0x0000001e0400720c */ /* 0x000fe20003fc4070 */
[----:B------:R-:W-:Y:S01]  /*5340*/  IMAD.HI.U32 R31, R0, R15, RZ ;  /* 0x0000000f001f7227 */ /* 0x000fe200078e00ff */
[----:B------:R-:W-:-:S03]  /*5350*/  ISETP.GT.U32.AND P5, PT, R4, R29, PT ;  /* 0x0000001d0400720c */ /* 0x000fc60003fa4070 */
[----:B------:R-:W-:Y:S01]  /*5360*/  IMAD.MOV R31, RZ, RZ, -R31 ;  /* 0x000000ffff1f7224 */ /* 0x000fe200078e0a1f */
[----:B------:R-:W-:-:S03]  /*5370*/  ISETP.GE.AND P1, PT, R50, RZ, PT ;  /* 0x000000ff3200720c */ /* 0x000fc60003f26270 */
[----:B------:R-:W-:Y:S01]  /*5380*/  IMAD R15, R4, R31, R15 ;  /* 0x0000001f040f7224 */ /* 0x000fe200078e020f */
[----:B----4-:R-:W-:-:S03]  /*5390*/  IABS R32, R58 ;  /* 0x0000003a00207213 */ /* 0x010fc60000000000 */
[--C-:B------:R-:W-:Y:S01]  /*53a0*/  @!P6 IMAD.IADD R30, R30, 0x1, -R4.reuse ;  /* 0x000000011e1ee824 */ /* 0x100fe200078e0a04 */
[----:B------:R-:W-:Y:S01]  /*53b0*/  ISETP.GT.U32.AND P6, PT, R4, R15, PT ;  /* 0x0000000f0400720c */ /* 0x000fe20003fc4070 */
[----:B------:R-:W-:Y:S01]  /*53c0*/  @!P5 IMAD.IADD R29, R29, 0x1, -R4 ;  /* 0x000000011d1dd824 */ /* 0x000fe200078e0a04 */
[----:B------:R-:W-:Y:S01]  /*53d0*/  ISETP.GE.AND P0, PT, R47, RZ, PT ;  /* 0x000000ff2f00720c */ /* 0x000fe20003f06270 */
[----:B------:R-:W-:-:S04]  /*53e0*/  IMAD.HI.U32 R34, R0, R32, RZ ;  /* 0x0000002000227227 */ /* 0x000fc800078e00ff */
[----:B------:R-:W-:Y:S01]  /*53f0*/  @!P1 IMAD.MOV R29, RZ, RZ, -R29 ;  /* 0x000000ffff1d9224 */ /* 0x000fe200078e0a1d */
[C---:B------:R-:W-:Y:S01]  /*5400*/  ISETP.GT.U32.AND P1, PT, R4.reuse, R21, PT ;  /* 0x000000150400720c */ /* 0x040fe20003f24070 */
[----:B------:R-:W-:Y:S02]  /*5410*/  IMAD.MOV R34, RZ, RZ, -R34 ;  /* 0x000000ffff227224 */ /* 0x000fe400078e0a22 */
[----:B------:R-:W-:Y:S02]  /*5420*/  IMAD.MOV.U32 R36, RZ, RZ, R24 ;  /* 0x000000ffff247224 */ /* 0x000fe400078e0018 */
[----:B------:R-:W-:Y:S02]  /*5430*/  @!P6 IMAD.IADD R15, R15, 0x1, -R4 ;  /* 0x000000010f0fe824 */ /* 0x000fe400078e0a04 */
[C---:B------:R-:W-:Y:S02]  /*5440*/  IMAD R32, R4.reuse, R34, R32 ;  /* 0x0000002204207224 */ /* 0x040fe400078e0220 */
[----:B------:R-:W-:Y:S01]  /*5450*/  @!P3 IMAD.MOV R36, RZ, RZ, -R36 ;  /* 0x000000ffff24b224 */ /* 0x000fe200078e0a24 */
[C---:B------:R-:W-:Y:S01]  /*5460*/  ISETP.GT.U32.AND P6, PT, R4.reuse, R15, PT ;  /* 0x0000000f0400720c */ /* 0x040fe20003fc4070 */
[----:B------:R-:W-:Y:S01]  /*5470*/  @!P0 IMAD.MOV R27, RZ, RZ, -R27 ;  /* 0x000000ffff1b8224 */ /* 0x000fe200078e0a1b */
[----:B------:R-:W-:Y:S01]  /*5480*/  ISETP.GT.U32.AND P0, PT, R4, R32, PT ;  /* 0x000000200400720c */ /* 0x000fe20003f04070 */
[----:B------:R-:W-:Y:S01]  /*5490*/  @!P1 IMAD.IADD R21, R21, 0x1, -R4 ;  /* 0x0000000115159824 */ /* 0x000fe200078e0a04 */
[----:B------:R-:W-:Y:S01]  /*54a0*/  IABS R31, R60 ;  /* 0x0000003c001f7213 */ /* 0x000fe20000000000 */
[----:B------:R-:W-:Y:S01]  /*54b0*/  STL [R1+0x164], R36 ;  /* 0x0001642401007387 */ /* 0x000fe20000100800 */
[----:B------:R-:W-:-:S02]  /*54c0*/  ISETP.GE.AND P1, PT, R60, RZ, PT ;  /* 0x000000ff3c00720c */ /* 0x000fc40003f26270 */
[----:B------:R-:W-:Y:S01]  /*54d0*/  ISETP.GE.AND P4, PT, R48, RZ, PT ;  /* 0x000000ff3000720c */ /* 0x000fe20003f86270 */
[----:B------:R-:W4:Y:S01]  /*54e0*/  LDL.LU R60, [R1+0x44] ;  /* 0x00004400013c7983 */ /* 0x000f220000300800 */
[----:B------:R-:W-:Y:S01]  /*54f0*/  ISETP.GE.AND P5, PT, R57, RZ, PT ;  /* 0x000000ff3900720c */ /* 0x000fe20003fa6270 */
[----:B------:R-:W-:Y:S01]  /*5500*/  IMAD.HI.U32 R34, R0, R31, RZ ;  /* 0x0000001f00227227 */ /* 0x000fe200078e00ff */
[----:B------:R-:W-:-:S03]  /*5510*/  IABS R33, R55 ;  /* 0x0000003700217213 */ /* 0x000fc60000000000 */
[----:B------:R-:W-:Y:S02]  /*5520*/  IMAD.MOV R35, RZ, RZ, -R34 ;  /* 0x000000ffff237224 */ /* 0x000fe400078e0a22 */
[--C-:B------:R-:W-:Y:S01]  /*5530*/  @!P6 IMAD.IADD R15, R15, 0x1, -R4.reuse ;  /* 0x000000010f0fe824 */ /* 0x100fe200078e0a04 */
[----:B------:R-:W-:Y:S01]  /*5540*/  ISETP.GE.AND P6, PT, R55, RZ, PT ;  /* 0x000000ff3700720c */ /* 0x000fe20003fc6270 */
[----:B------:R-:W-:Y:S01]  /*5550*/  @!P0 IMAD.IADD R32, R32, 0x1, -R4 ;  /* 0x0000000120208824 */ /* 0x000fe200078e0a04 */
[----:B------:R-:W4:Y:S01]  /*5560*/  LDL.LU R55, [R1+0x48] ;  /* 0x0000480001377983 */ /* 0x000f220000300800 */
[C---:B------:R-:W-:Y:S02]  /*5570*/  IMAD R31, R4.reuse, R35, R31 ;  /* 0x00000023041f7224 */ /* 0x040fe400078e021f */
[----:B------:R-:W-:Y:S01]  /*5580*/  @!P4 IMAD.MOV R28, RZ, RZ, -R28 ;  /* 0x000000ffff1cc224 */ /* 0x000fe200078e0a1c */
[C---:B------:R-:W-:Y:S01]  /*5590*/  ISETP.GT.U32.AND P4, PT, R4.reuse, R32, PT ;  /* 0x000000200400720c */ /* 0x040fe20003f84070 */
[----:B------:R-:W-:Y:S01]  /*55a0*/  @!P5 IMAD.MOV R30, RZ, RZ, -R30 ;  /* 0x000000ffff1ed224 */ /* 0x000fe200078e0a1e */
[----:B------:R-:W-:-:S02]  /*55b0*/  ISETP.GT.U32.AND P5, PT, R4, R31, PT ;  /* 0x0000001f0400720c */ /* 0x000fc40003fa4070 */
[----:B------:R-:W-:Y:S02]  /*55c0*/  ISETP.GE.AND P0, PT, R58, RZ, PT ;  /* 0x000000ff3a00720c */ /* 0x000fe40003f06270 */
[----:B------:R-:W-:-:S07]  /*55d0*/  IABS R35, R3 ;  /* 0x0000000300237213 */ /* 0x000fce0000000000 */
[--C-:B------:R-:W-:Y:S02]  /*55e0*/  @!P4 IMAD.IADD R32, R32, 0x1, -R4.reuse ;  /* 0x000000012020c824 */ /* 0x100fe400078e0a04 */
[----:B------:R-:W-:Y:S01]  /*55f0*/  @!P5 IMAD.IADD R31, R31, 0x1, -R4 ;  /* 0x000000011f1fd824 */ /* 0x000fe200078e0a04 */
[----:B------:R-:W-:Y:S01]  /*5600*/  ISETP.GE.AND P5, PT, R3, RZ, PT ;  /* 0x000000ff0300720c */ /* 0x000fe20003fa6270 */
[----:B------:R-:W-:-:S04]  /*5610*/  IMAD.MOV.U32 R3, RZ, RZ, R32 ;  /* 0x000000ffff037224 */ /* 0x000fc800078e0020 */
[----:B------:R-:W-:-:S05]  /*5620*/  @!P0 IMAD.MOV R3, RZ, RZ, -R3 ;  /* 0x000000ffff038224 */ /* 0x000fca00078e0a03 */
[----:B------:R0:W-:Y:S04]  /*5630*/  STL [R1+0x168], R3 ;  /* 0x0001680301007387 */ /* 0x0001e80000100800 */
[----:B0-----:R-:W4:Y:S01]  /*5640*/  LDL.LU R3, [R1+0x4c] ;  /* 0x00004c0001037983 */ /* 0x001f220000300800 */
[----:B------:R-:W-:Y:S01]  /*5650*/  IMAD.HI.U32 R34, R0, R33, RZ ;  /* 0x0000002100227227 */ /* 0x000fe200078e00ff */
[----:B------:R-:W-:Y:S02]  /*5660*/  ISETP.GE.AND P3, PT, R59, RZ, PT ;  /* 0x000000ff3b00720c */ /* 0x000fe40003f66270 */
[----:B------:R-:W4:Y:S01]  /*5670*/  LDL.LU R57, [R1+0x840] ;  /* 0x0008400001397983 */ /* 0x000f220000300800 */
[----:B------:R-:W-:-:S03]  /*5680*/  IMAD.MOV R34, RZ, RZ, -R34 ;  /* 0x000000ffff227224 */ /* 0x000fc600078e0a22 */
[----:B------:R-:W4:Y:S01]  /*5690*/  LDL.LU R59, [R1+0x854] ;  /* 0x00085400013b7983 */ /* 0x000f220000300800 */
[----:B------:R-:W-:-:S05]  /*56a0*/  IMAD R24, R4, R34, R33 ;  /* 0x0000002204187224 */ /* 0x000fca00078e0221 */
[----:B------:R-:W-:Y:S01]  /*56b0*/  ISETP.GT.U32.AND P4, PT, R4, R24, PT ;  /* 0x000000180400720c */ /* 0x000fe20003f84070 */
[----:B------:R-:W-:-:S12]  /*56c0*/  IMAD.HI.U32 R34, R0, R35, RZ ;  /* 0x0000002300227227 */ /* 0x000fd800078e00ff */
[----:B------:R-:W-:Y:S01]  /*56d0*/  @!P4 IMAD.IADD R24, R24, 0x1, -R4 ;  /* 0x000000011818c824 */ /* 0x000fe200078e0a04 */
[C---:B------:R-:W-:Y:S01]  /*56e0*/  ISETP.GT.U32.AND P4, PT, R4.reuse, R31, PT ;  /* 0x0000001f0400720c */ /* 0x040fe20003f84070 */
[----:B------:R-:W-:Y:S02]  /*56f0*/  IMAD.MOV R32, RZ, RZ, -R34 ;  /* 0x000000ffff207224 */ /* 0x000fe400078e0a22 */
[----:B------:R-:W-:Y:S02]  /*5700*/  @!P3 IMAD.MOV R15, RZ, RZ, -R15 ;  /* 0x000000ffff0fb224 */ /* 0x000fe400078e0a0f */
[----:B------:R-:W-:-:S08]  /*5710*/  IMAD R35, R4, R32, R35 ;  /* 0x0000002004237224 */ /* 0x000fd000078e0223 */
[----:B------:R-:W-:-:S04]  /*5720*/  @!P4 IMAD.IADD R31, R31, 0x1, -R4 ;  /* 0x000000011f1fc824 */ /* 0x000fc800078e0a04 */
[----:B------:R-:W-:Y:S01]  /*5730*/  @!P1 IMAD.MOV R31, RZ, RZ, -R31 ;  /* 0x000000ffff1f9224 */ /* 0x000fe200078e0a1f */
[----:B------:R-:W-:-:S13]  /*5740*/  ISETP.GT.U32.AND P0, PT, R4, R24, PT ;  /* 0x000000180400720c */ /* 0x000fda0003f04070 */
[----:B------:R-:W-:-:S04]  /*5750*/  @!P0 IMAD.IADD R24, R24, 0x1, -R4 ;  /* 0x0000000118188824 */ /* 0x000fc800078e0a04 */
[----:B------:R-:W-:-:S04]  /*5760*/  IMAD.MOV.U32 R37, RZ, RZ, R24 ;  /* 0x000000ffff257224 */ /* 0x000fc800078e0018 */
[----:B------:R-:W-:Y:S01]  /*5770*/  @!P6 IMAD.MOV R37, RZ, RZ, -R37 ;  /* 0x000000ffff25e224 */ /* 0x000fe200078e0a25 */
[----:B---3--:R-:W-:-:S05]  /*5780*/  IABS R36, R49 ;  /* 0x0000003100247213 */ /* 0x008fca0000000000 */
[----:B------:R-:W-:Y:S02]  /*5790*/  IMAD.MOV.U32 R34, RZ, RZ, R36 ;  /* 0x000000ffff227224 */ /* 0x000fe400078e0024 */
[----:B------:R-:W-:-:S04]  /*57a0*/  IMAD.MOV.U32 R36, RZ, RZ, R21 ;  /* 0x000000ffff247224 */ /* 0x000fc800078e0015 */
[----:B------:R-:W-:Y:S01]  /*57b0*/  @!P2 IMAD.MOV R36, RZ, RZ, -R36 ;  /* 0x000000ffff24a224 */ /* 0x000fe200078e0a24 */
[----:B------:R-:W-:-:S04]  /*57c0*/  ISETP.GT.U32.AND P2, PT, R4, R35, PT ;  /* 0x000000230400720c */ /* 0x000fc80003f44070 */
[----:B------:R-:W-:Y:S01]  /*57d0*/  STL [R1+0x16c], R36 ;  /* 0x00016c2401007387 */ /* 0x000fe20000100800 */
[----:B------:R-:W-:-:S03]  /*57e0*/  ISETP.GE.AND P4, PT, R49, RZ, PT ;  /* 0x000000ff3100720c */ /* 0x000fc60003f86270 */
[----:B------:R4:W-:Y:S04]  /*57f0*/  STL [R1+0x174], R15 ;  /* 0x0001740f01007387 */ /* 0x0009e80000100800 */
[----:B------:R-:W3:Y:S04]  /*5800*/  LDL.LU R58, [R1+0x858] ;  /* 0x00085800013a7983 */ /* 0x000ee80000300800 */
[----:B------:R0:W-:Y:S04]  /*5810*/  STL [R1+0x17c], R31 ;  /* 0x00017c1f01007387 */ /* 0x0001e80000100800 */
[----:B------:R-:W3:Y:S01]  /*5820*/  LDL.LU R49, [R1+0x85c] ;  /* 0x00085c0001317983 */ /* 0x000ee20000300800 */
[----:B--2---:R-:W-:Y:S01]  /*5830*/  IABS R33, R61 ;  /* 0x0000003d00217213 */ /* 0x004fe20000000000 */
[----:B------:R-:W-:-:S04]  /*5840*/  @!P2 IMAD.IADD R35, R35, 0x1, -R4 ;  /* 0x000000012323a824 */ /* 0x000fc800078e0a04 */
[----:B------:R-:W-:Y:S01]  /*5850*/  IMAD.HI.U32 R32, R0, R33, RZ ;  /* 0x0000002100207227 */ /* 0x000fe200078e00ff */
[----:B------:R-:W-:-:S03]  /*5860*/  ISETP.GT.U32.AND P1, PT, R4, R35, PT ;  /* 0x000000230400720c */ /* 0x000fc60003f24070 */
[----:B------:R-:W-:Y:S01]  /*5870*/  IMAD.HI.U32 R21, R0, R34, RZ ;  /* 0x0000002200157227 */ /* 0x000fe200078e00ff */
[----:B------:R-:W-:Y:S02]  /*5880*/  ISETP.GE.AND P3, PT, R61, RZ, PT ;  /* 0x000000ff3d00720c */ /* 0x000fe40003f66270 */
[----:B------:R-:W2:Y:S01]  /*5890*/  LDL.LU R61, [R1+0x860] ;  /* 0x00086000013d7983 */ /* 0x000ea20000300800 */
[----:B------:R-:W-:Y:S02]  /*58a0*/  IMAD.MOV R32, RZ, RZ, -R32 ;  /* 0x000000ffff207224 */ /* 0x000fe400078e0a20 */
[----:B------:R-:W-:Y:S02]  /*58b0*/  IMAD.MOV R21, RZ, RZ, -R21 ;  /* 0x000000ffff157224 */ /* 0x000fe400078e0a15 */
[C---:B------:R-:W-:Y:S02]  /*58c0*/  IMAD R32, R4.reuse, R32, R33 ;  /* 0x0000002004207224 */ /* 0x040fe400078e0221 */
[----:B------:R-:W-:-:S03]  /*58d0*/  IMAD R21, R4, R21, R34 ;  /* 0x0000001504157224 */ /* 0x000fc600078e0222 */
[C---:B------:R-:W-:Y:S01]  /*58e0*/  ISETP.GT.U32.AND P6, PT, R4.reuse, R32, PT ;  /* 0x000000200400720c */ /* 0x040fe20003fc4070 */
[----:B------:R-:W-:Y:S01]  /*58f0*/  @!P1 IMAD.IADD R35, R35, 0x1, -R4 ;  /* 0x0000000123239824 */ /* 0x000fe200078e0a04 */
[----:B----4-:R-:W-:Y:S02]  /*5900*/  IABS R15, R60 ;  /* 0x0000003c000f7213 */ /* 0x010fe40000000000 */
[----:B------:R-:W-:-:S03]  /*5910*/  ISETP.GT.U32.AND P1, PT, R4, R21, PT ;  /* 0x000000150400720c */ /* 0x000fc60003f24070 */
[----:B------:R-:W-:Y:S01]  /*5920*/  IMAD.HI.U32 R36, R0, R15, RZ ;  /* 0x0000000f00247227 */ /* 0x000fe200078e00ff */
[----:B------:R-:W-:-:S03]  /*5930*/  IABS R38, R55 ;  /* 0x0000003700267213 */ /* 0x000fc60000000000 */
[----:B------:R-:W-:Y:S02]  /*5940*/  IMAD.MOV R36, RZ, RZ, -R36 ;  /* 0x000000ffff247224 */ /* 0x000fe400078e0a24 */
[--C-:B------:R-:W-:Y:S02]  /*5950*/  @!P6 IMAD.IADD R32, R32, 0x1, -R4.reuse ;  /* 0x000000012020e824 */ /* 0x100fe400078e0a04 */
[C---:B------:R-:W-:Y:S02]  /*5960*/  IMAD R15, R4.reuse, R36, R15 ;  /* 0x00000024040f7224 */ /* 0x040fe400078e020f */
[----:B------:R-:W-:Y:S01]  /*5970*/  @!P1 IMAD.IADD R21, R21, 0x1, -R4 ;  /* 0x0000000115159824 */ /* 0x000fe200078e0a04 */
[----:B------:R-:W-:Y:S01]  /*5980*/  ISETP.GT.U32.AND P1, PT, R4, R32, PT ;  /* 0x000000200400720c */ /* 0x000fe20003f24070 */
[----:B0-----:R-:W-:Y:S01]  /*5990*/  IMAD.HI.U32 R31, R0, R38, RZ ;  /* 0x00000026001f7227 */ /* 0x001fe200078e00ff */
[----:B------:R-:W-:Y:S01]  /*59a0*/  ISETP.GT.U32.AND P6, PT, R4, R15, PT ;  /* 0x0000000f0400720c */ /* 0x000fe20003fc4070 */
[----:B------:R0:W-:Y:S02]  /*59b0*/  STL [R1+0x180], R37 ;  /* 0x0001802501007387 */ /* 0x0001e40000100800 */
[----:B------:R-:W-:-:S04]  /*59c0*/  IMAD.MOV R31, RZ, RZ, -R31 ;  /* 0x000000ffff1f7224 */ /* 0x000fc800078e0a1f */
[----:B------:R-:W-:Y:S02]  /*59d0*/  IMAD R38, R4, R31, R38 ;  /* 0x0000001f04267224 */ /* 0x000fe400078e0226 */
[----:B0-----:R-:W-:Y:S02]  /*59e0*/  IMAD.MOV.U32 R37, RZ, RZ, R35 ;  /* 0x000000ffff257224 */ /* 0x001fe400078e0023 */
[--C-:B------:R-:W-:Y:S02]  /*59f0*/  @!P1 IMAD.IADD R32, R32, 0x1, -R4.reuse ;  /* 0x0000000120209824 */ /* 0x100fe400078e0a04 */
[----:B------:R-:W-:Y:S01]  /*5a00*/  @!P5 IMAD.MOV R37, RZ, RZ, -R37 ;  /* 0x000000ffff25d224 */ /* 0x000fe200078e0a25 */
[C---:B------:R-:W-:Y:S02]  /*5a10*/  ISETP.GT.U32.AND P5, PT, R4.reuse, R21, PT ;  /* 0x000000150400720c */ /* 0x040fe40003fa4070 */
[----:B------:R-:W-:Y:S01]  /*5a20*/  ISETP.GT.U32.AND P1, PT, R4, R38, PT ;  /* 0x000000260400720c */ /* 0x000fe20003f24070 */
[----:B------:R-:W-:Y:S01]  /*5a30*/  @!P6 IMAD.IADD R15, R15, 0x1, -R4 ;  /* 0x000000010f0fe824 */ /* 0x000fe200078e0a04 */
[----:B------:R-:W-:-:S02]  /*5a40*/  ISETP.GE.AND P0, PT, R60, RZ, PT ;  /* 0x000000ff3c00720c */ /* 0x000fc40003f06270 */
[----:B------:R-:W4:Y:S02]  /*5a50*/  LDL.LU R60, [R1+0x864] ;  /* 0x00086400013c7983 */ /* 0x000f240000300800 */
[----:B------:R-:W-:Y:S02]  /*5a60*/  ISETP.GT.U32.AND P6, PT, R4, R15, PT ;  /* 0x0000000f0400720c */ /* 0x000fe40003fc4070 */
[----:B------:R-:W-:Y:S02]  /*5a70*/  ISETP.GE.AND P2, PT, R55, RZ, PT ;  /* 0x000000ff3700720c */ /* 0x000fe40003f46270 */
[----:B------:R-:W4:Y:S01]  /*5a80*/  LDL.LU R55, [R1+0x868] ;  /* 0x0008680001377983 */ /* 0x000f220000300800 */
[--C-:B------:R-:W-:Y:S01]  /*5a90*/  @!P5 IMAD.IADD R21, R21, 0x1, -R4.reuse ;  /* 0x000000011515d824 */ /* 0x100fe200078e0a04 */
[----:B------:R-:W-:Y:S01]  /*5aa0*/  IABS R34, R3 ;  /* 0x0000000300227213 */ /* 0x000fe20000000000 */
[----:B------:R-:W-:Y:S01]  /*5ab0*/  @!P1 IMAD.IADD R38, R38, 0x1, -R4 ;  /* 0x0000000126269824 */ /* 0x000fe200078e0a04 */
[----:B------:R0:W-:Y:S01]  /*5ac0*/  STL [R1+0x190], R37 ;  /* 0x0001902501007387 */ /* 0x0001e20000100800 */
[----:B------:R-:W-:Y:S01]  /*5ad0*/  ISETP.GE.AND P1, PT, R3, RZ, PT ;  /* 0x000000ff0300720c */ /* 0x000fe20003f26270 */
[----:B------:R-:W-:-:S02]  /*5ae0*/  IMAD.MOV.U32 R3, RZ, RZ, R21 ;  /* 0x000000ffff037224 */ /* 0x000fc400078e0015 */
[----:B0-----:R-:W-:Y:S02]  /*5af0*/  IMAD.MOV.U32 R37, RZ, RZ, R32 ;  /* 0x000000ffff257224 */ /* 0x001fe400078e0020 */
[----:B------:R-:W-:Y:S02]  /*5b00*/  @!P4 IMAD.MOV R3, RZ, RZ, -R3 ;  /* 0x000000ffff03c224 */ /* 0x000fe400078e0a03 */
[----:B------:R-:W-:Y:S02]  /*5b10*/  @!P3 IMAD.MOV R37, RZ, RZ, -R37 ;  /* 0x000000ffff25b224 */ /* 0x000fe400078e0a25 */
[----:B------:R-:W-:-:S03]  /*5b20*/  @!P6 IMAD.IADD R15, R15, 0x1, -R4 ;  /* 0x000000010f0fe824 */ /* 0x000fc600078e0a04 */
[----:B------:R-:W-:Y:S04]  /*5b30*/  STL [R1+0x194], R37 ;  /* 0x0001942501007387 */ /* 0x000fe80000100800 */
[----:B------:R0:W-:Y:S02]  /*5b40*/  STL [R1+0x184], R3 ;  /* 0x0001840301007387 */ /* 0x0001e40000100800 */
[----:B0-----:R-:W-:-:S04]  /*5b50*/  IMAD.MOV.U32 R3, RZ, RZ, R15 ;  /* 0x000000ffff037224 */ /* 0x001fc800078e000f */
[----:B------:R-:W-:-:S05]  /*5b60*/  @!P0 IMAD.MOV R3, RZ, RZ, -R3 ;  /* 0x000000ffff038224 */ /* 0x000fca00078e0a03 */
[----:B------:R0:W-:Y:S04]  /*5b70*/  STL [R1+0x19c], R3 ;  /* 0x00019c0301007387 */ /* 0x0001e80000100800 */
[----:B0-----:R-:W4:Y:S01]  /*5b80*/  LDL.LU R3, [R1+0x86c] ;  /* 0x00086c0001037983 */ /* 0x001f220000300800 */
[----:B------:R-:W-:Y:S01]  /*5b90*/  IMAD.HI.U32 R39, R0, R34, RZ ;  /* 0x0000002200277227 */ /* 0x000fe200078e00ff */
[----:B------:R-:W-:-:S03]  /*5ba0*/  IABS R24, R59 ;  /* 0x0000003b00187213 */ /* 0x000fc60000000000 */
[----:B------:R-:W-:Y:S02]  /*5bb0*/  IMAD.MOV R39, RZ, RZ, -R39 ;  /* 0x000000ffff277224 */ /* 0x000fe400078e0a27 */
[----:B------:R-:W-:-:S04]  /*5bc0*/  IMAD.HI.U32 R31, R0, R24, RZ ;  /* 0x00000018001f7227 */ /* 0x000fc800078e00ff */
[----:B------:R-:W-:Y:S01]  /*5bd0*/  IMAD R34, R4, R39, R34 ;  /* 0x0000002704227224 */ /* 0x000fe200078e0222 */
[----:B------:R-:W-:Y:S01]  /*5be0*/  IABS R33, R57 ;  /* 0x0000003900217213 */ /* 0x000fe20000000000 */
[----:B------:R-:W-:-:S03]  /*5bf0*/  IMAD.MOV R31, RZ, RZ, -R31 ;  /* 0x000000ffff1f7224 */ /* 0x000fc600078e0a1f */
[C---:B------:R-:W-:Y:S01]  /*5c00*/  ISETP.GT.U32.AND P3, PT, R4.reuse, R34, PT ;  /* 0x000000220400720c */ /* 0x040fe20003f64070 */
[----:B------:R-:W-:Y:S02]  /*5c10*/  IMAD R24, R4, R31, R24 ;  /* 0x0000001f04187224 */ /* 0x000fe400078e0218 */
[----:B------:R-:W-:-:S03]  /*5c20*/  IMAD.HI.U32 R36, R0, R33, RZ ;  /* 0x0000002100247227 */ /* 0x000fc600078e00ff */
[----:B------:R-:W-:Y:S01]  /*5c30*/  ISETP.GT.U32.AND P6, PT, R4, R24, PT ;  /* 0x000000180400720c */ /* 0x000fe20003fc4070 */
[----:B------:R-:W-:-:S04]  /*5c40*/  IMAD.MOV R36, RZ, RZ, -R36 ;  /* 0x000000ffff247224 */ /* 0x000fc800078e0a24 */
[----:B------:R-:W-:Y:S02]  /*5c50*/  IMAD R33, R4, R36, R33 ;  /* 0x0000002404217224 */ /* 0x000fe400078e0221 */
[----:B------:R-:W-:Y:S01]  /*5c60*/  @!P3 IMAD.IADD R34, R34, 0x1, -R4 ;  /* 0x000000012222b824 */ /* 0x000fe200078e0a04 */
[C---:B------:R-:W-:Y:S02]  /*5c70*/  ISETP.GT.U32.AND P3, PT, R4.reuse, R38, PT ;  /* 0x000000260400720c */ /* 0x040fe40003f64070 */
[----:B------:R-:W-:-:S03]  /*5c80*/  ISETP.GT.U32.AND P5, PT, R4, R33, PT ;  /* 0x000000210400720c */ /* 0x000fc60003fa4070 */
[----:B------:R-:W-:-:S05]  /*5c90*/  @!P6 IMAD.IADD R24, R24, 0x1, -R4 ;  /* 0x000000011818e824 */ /* 0x000fca00078e0a04 */
[----:B------:R-:W-:-:S03]  /*5ca0*/  ISETP.GT.U32.AND P4, PT, R4, R24, PT ;  /* 0x000000180400720c */ /* 0x000fc60003f84070 */
[--C-:B------:R-:W-:Y:S02]  /*5cb0*/  @!P3 IMAD.IADD R38, R38, 0x1, -R4.reuse ;  /* 0x000000012626b824 */ /* 0x100fe400078e0a04 */
[----:B------:R-:W-:Y:S01]  /*5cc0*/  @!P5 IMAD.IADD R33, R33, 0x1, -R4 ;  /* 0x000000012121d824 */ /* 0x000fe200078e0a04 */
[----:B------:R-:W-:-:S04]  /*5cd0*/  ISETP.GT.U32.AND P5, PT, R4, R34, PT ;  /* 0x000000220400720c */ /* 0x000fc80003fa4070 */
[----:B------:R-:W-:-:S03]  /*5ce0*/  ISETP.GT.U32.AND P6, PT, R4, R33, PT ;  /* 0x000000210400720c */ /* 0x000fc60003fc4070 */
[--C-:B------:R-:W-:Y:S01]  /*5cf0*/  @!P4 IMAD.IADD R24, R24, 0x1, -R4.reuse ;  /* 0x000000011818c824 */ /* 0x100fe200078e0a04 */
[----:B------:R-:W-:Y:S02]  /*5d00*/  ISETP.GE.AND P4, PT, R59, RZ, PT ;  /* 0x000000ff3b00720c */ /* 0x000fe40003f86270 */
[----:B------:R-:W4:Y:S03]  /*5d10*/  LDL.LU R59, [R1+0x870] ;  /* 0x00087000013b7983 */ /* 0x000f260000300800 */
[----:B------:R-:W-:-:S04]  /*5d20*/  @!P5 IMAD.IADD R34, R34, 0x1, -R4 ;  /* 0x000000012222d824 */ /* 0x000fc800078e0a04 */
[----:B------:R-:W-:Y:S01]  /*5d30*/  @!P6 IMAD.IADD R33, R33, 0x1, -R4 ;  /* 0x000000012121e824 */ /* 0x000fe200078e0a04 */
[----:B------:R-:W-:Y:S01]  /*5d40*/  ISETP.GE.AND P5, PT, R57, RZ, PT ;  /* 0x000000ff3900720c */ /* 0x000fe20003fa6270 */
[----:B------:R-:W-:Y:S02]  /*5d50*/  @!P1 IMAD.MOV R34, RZ, RZ, -R34 ;  /* 0x000000ffff229224 */ /* 0x000fe400078e0a22 */
[----:B------:R-:W-:-:S04]  /*5d60*/  IMAD.MOV.U32 R37, RZ, RZ, R38 ;  /* 0x000000ffff257224 */ /* 0x000fc800078e0026 */
[----:B------:R-:W-:Y:S02]  /*5d70*/  @!P2 IMAD.MOV R37, RZ, RZ, -R37 ;  /* 0x000000ffff25a224 */ /* 0x000fe400078e0a25 */
[----:B------:R-:W-:-:S04]  /*5d80*/  @!P4 IMAD.MOV R24, RZ, RZ, -R24 ;  /* 0x000000ffff18c224 */ /* 0x000fc800078e0a18 */
[----:B------:R-:W-:Y:S01]  /*5d90*/  @!P5 IMAD.MOV R33, RZ, RZ, -R33 ;  /* 0x000000ffff21d224 */ /* 0x000fe200078e0a21 */
[----:B---3--:R-:W-:-:S05]  /*5da0*/  IABS R31, R49 ;  /* 0x00000031001f7213 */ /* 0x008fca0000000000 */
[----:B------:R-:W-:-:S04]  /*5db0*/  IMAD.HI.U32 R39, R0, R31, RZ ;  /* 0x0000001f00277227 */ /* 0x000fc800078e00ff */
[----:B------:R-:W-:-:S04]  /*5dc0*/  IMAD.MOV R39, RZ, RZ, -R39 ;  /* 0x000000ffff277224 */ /* 0x000fc800078e0a27 */
[----:B------:R-:W-:Y:S01]  /*5dd0*/  IMAD R31, R4, R39, R31 ;  /* 0x00000027041f7224 */ /* 0x000fe200078e021f */
[----:B--2---:R-:W-:-:S04]  /*5de0*/  IABS R35, R61 ;  /* 0x0000003d00237213 */ /* 0x004fc80000000000 */
[----:B------:R-:W-:Y:S01]  /*5df0*/  ISETP.GT.U32.AND P3, PT, R4, R31, PT ;  /* 0x0000001f0400720c */ /* 0x000fe20003f64070 */
[----:B------:R-:W-:-:S04]  /*5e00*/  IMAD.HI.U32 R32, R0, R35, RZ ;  /* 0x0000002300207227 */ /* 0x000fc800078e00ff */
[----:B------:R-:W-:-:S04]  /*5e10*/  IMAD.MOV R32, RZ, RZ, -R32 ;  /* 0x000000ffff207224 */ /* 0x000fc800078e0a20 */
[----:B------:R-:W-:-:S04]  /*5e20*/  IMAD R35, R4, R32, R35 ;  /* 0x0000002004237224 */ /* 0x000fc800078e0223 */
[----:B------:R-:W-:Y:S01]  /*5e30*/  @!P3 IMAD.IADD R31, R31, 0x1, -R4 ;  /* 0x000000011f1fb824 */ /* 0x000fe200078e0a04 */
[----:B------:R-:W-:Y:S02]  /*5e40*/  ISETP.GE.AND P3, PT, R49, RZ, PT ;  /* 0x000000ff3100720c */ /* 0x000fe40003f66270 */
[----:B------:R-:W2:Y:S01]  /*5e50*/  LDL.LU R49, [R1+0x874] ;  /* 0x0008740001317983 */ /* 0x000ea20000300800 */
[C---:B------:R-:W-:Y:S02]  /*5e60*/  ISETP.GT.U32.AND P6, PT, R4.reuse, R35, PT ;  /* 0x000000230400720c */ /* 0x040fe40003fc4070 */
[----:B------:R-:W-:Y:S02]  /*5e70*/  IABS R36, R58 ;  /* 0x0000003a00247213 */ /* 0x000fe40000000000 */
[----:B------:R-:W-:-:S03]  /*5e80*/  ISETP.GT.U32.AND P1, PT, R4, R31, PT ;  /* 0x0000001f0400720c */ /* 0x000fc60003f24070 */
[----:B------:R-:W-:-:S04]  /*5e90*/  IMAD.HI.U32 R41, R0, R36, RZ ;  /* 0x0000002400297227 */ /* 0x000fc800078e00ff */
[----:B------:R-:W-:Y:S02]  /*5ea0*/  IMAD.MOV R41, RZ, RZ, -R41 ;  /* 0x000000ffff297224 */ /* 0x000fe400078e0a29 */
[----:B------:R-:W-:Y:S02]  /*5eb0*/  @!P6 IMAD.IADD R35, R35, 0x1, -R4 ;  /* 0x000000012323e824 */ /* 0x000fe400078e0a04 */
[C---:B------:R-:W-:Y:S01]  /*5ec0*/  IMAD R36, R4.reuse, R41, R36 ;  /* 0x0000002904247224 */ /* 0x040fe200078e0224 */
[----:B------:R-:W-:Y:S02]  /*5ed0*/  STL [R1+0x188], R37 ;  /* 0x0001882501007387 */ /* 0x000fe40000100800 */
[C---:B------:R-:W-:Y:S01]  /*5ee0*/  ISETP.GT.U32.AND P6, PT, R4.reuse, R35, PT ;  /* 0x000000230400720c */ /* 0x040fe20003fc4070 */
[----:B------:R-:W-:Y:S01]  /*5ef0*/  @!P1 IMAD.IADD R31, R31, 0x1, -R4 ;  /* 0x000000011f1f9824 */ /* 0x000fe200078e0a04 */
[----:B------:R-:W-:Y:S01]  /*5f00*/  ISETP.GT.U32.AND P0, PT, R4, R36, PT ;  /* 0x000000240400720c */ /* 0x000fe20003f04070 */
[----:B------:R0:W-:Y:S04]  /*5f10*/  STL [R1+0x18c], R34 ;  /* 0x00018c2201007387 */ /* 0x0001e80000100800 */
[----:B------:R-:W-:Y:S04]  /*5f20*/  STL [R1+0x1bc], R33 ;  /* 0x0001bc2101007387 */ /* 0x000fe80000100800 */
[----:B------:R-:W-:Y:S01]  /*5f30*/  STL [R1+0x1c0], R24 ;  /* 0x0001c01801007387 */ /* 0x000fe20000100800 */
[----:B----4-:R-:W-:-:S02]  /*5f40*/  IABS R15, R60 ;  /* 0x0000003c000f7213 */ /* 0x010fc40000000000 */
[----:B------:R-:W-:Y:S02]  /*5f50*/  ISETP.GE.AND P1, PT, R60, RZ, PT ;  /* 0x000000ff3c00720c */ /* 0x000fe40003f26270 */
[----:B------:R-:W3:Y:S01]  /*5f60*/  LDL.LU R60, [R1+0x878] ;  /* 0x00087800013c7983 */ /* 0x000ee20000300800 */
[----:B------:R-:W-:Y:S01]  /*5f70*/  IMAD.HI.U32 R39, R0, R15, RZ ;  /* 0x0000000f00277227 */ /* 0x000fe200078e00ff */
[----:B------:R-:W-:-:S03]  /*5f80*/  IABS R32, R55 ;  /* 0x0000003700207213 */ /* 0x000fc60000000000 */
[----:B------:R-:W-:Y:S02]  /*5f90*/  IMAD.MOV R39, RZ, RZ, -R39 ;  /* 0x000000ffff277224 */ /* 0x000fe400078e0a27 */
[--C-:B------:R-:W-:Y:S01]  /*5fa0*/  @!P6 IMAD.IADD R35, R35, 0x1, -R4.reuse ;  /* 0x000000012323e824 */ /* 0x100fe200078e0a04 */
[----:B------:R-:W-:Y:S01]  /*5fb0*/  ISETP.GE.AND P6, PT, R55, RZ, PT ;  /* 0x000000ff3700720c */ /* 0x000fe20003fc6270 */
[----:B------:R-:W-:Y:S01]  /*5fc0*/  @!P0 IMAD.IADD R36, R36, 0x1, -R4 ;  /* 0x0000000124248824 */ /* 0x000fe200078e0a04 */
[----:B------:R-:W4:Y:S01]  /*5fd0*/  LDL.LU R55, [R1+0x87c] ;  /* 0x00087c0001377983 */ /* 0x000f220000300800 */
[----:B------:R-:W-:-:S03]  /*5fe0*/  IMAD R15, R4, R39, R15 ;  /* 0x00000027040f7224 */ /* 0x000fc600078e020f */
[C---:B------:R-:W-:Y:S02]  /*5ff0*/  ISETP.GT.U32.AND P2, PT, R4.reuse, R36, PT ;  /* 0x000000240400720c */ /* 0x040fe40003f44070 */
[----:B------:R-:W-:Y:S02]  /*6000*/  ISETP.GT.U32.AND P5, PT, R4, R15, PT ;  /* 0x0000000f0400720c */ /* 0x000fe40003fa4070 */
[----:B------:R-:W-:-:S09]  /*6010*/  ISETP.GE.AND P0, PT, R58, RZ, PT ;  /* 0x000000ff3a00720c */ /* 0x000fd20003f06270 */
[--C-:B------:R-:W-:Y:S02]  /*6020*/  @!P2 IMAD.IADD R36, R36, 0x1, -R4.reuse ;  /* 0x000000012424a824 */ /* 0x100fe400078e0a04 */
[----:B------:R-:W-:Y:S01]  /*6030*/  @!P5 IMAD.IADD R15, R15, 0x1, -R4 ;  /* 0x000000010f0fd824 */ /* 0x000fe200078e0a04 */
[----:B0-----:R-:W-:Y:S02]  /*6040*/  IABS R34, R3 ;  /* 0x0000000300227213 */ /* 0x001fe40000000000 */
        /* <DEDUP_REMOVED lines=12> */
[----:B------:R-:W-:-:S12]  /*6110*/  IMAD.MOV.U32 R36, RZ, RZ, R31 ;  /* 0x000000ffff247224 */ /* 0x000fd800078e001f */
[----:B------:R-:W-:Y:S01]  /*6120*/  @!P2 IMAD.IADD R32, R32, 0x1, -R4 ;  /* 0x000000012020a824 */ /* 0x000fe200078e0a04 */
[----:B------:R-:W-:Y:S01]  /*6130*/  ISETP.GT.U32.AND P2, PT, R4, R15, PT ;  /* 0x0000000f0400720c */ /* 0x000fe20003f44070 */
[----:B------:R-:W-:Y:S02]  /*6140*/  @!P3 IMAD.MOV R36, RZ, RZ, -R36 ;  /* 0x000000ffff24b224 */ /* 0x000fe400078e0a24 */
[----:B------:R-:W-:-:S04]  /*6150*/  IMAD.HI.U32 R33, R0, R34, RZ ;  /* 0x0000002200217227 */ /* 0x000fc800078e00ff */
[----:B------:R-:W-:Y:S01]  /*6160*/  @!P4 IMAD.MOV R35, RZ, RZ, -R35 ;  /* 0x000000ffff23c224 */ /* 0x000fe200078e0a23 */
[----:B------:R-:W-:Y:S01]  /*6170*/  STL [R1+0x1b4], R36 ;  /* 0x0001b42401007387 */ /* 0x000fe20000100800 */
[----:B------:R-:W-:-:S04]  /*6180*/  IMAD.MOV R33, RZ, RZ, -R33 ;  /* 0x000000ffff217224 */ /* 0x000fc800078e0a21 */
[----:B------:R-:W-:Y:S01]  /*6190*/  @!P2 IMAD.IADD R15, R15, 0x1, -R4 ;  /* 0x000000010f0fa824 */ /* 0x000fe200078e0a04 */
[----:B------:R0:W-:Y:S01]  /*61a0*/  STL [R1+0x1a4], R35 ;  /* 0x0001a42301007387 */ /* 0x0001e20000100800 */
[----:B------:R-:W-:-:S03]  /*61b0*/  IMAD R34, R4, R33, R34 ;  /* 0x0000002104227224 */ /* 0x000fc600078e0222 */
[----:B------:R-:W4:Y:S01]  /*61c0*/  LDL.LU R58, [R1+0x88c] ;  /* 0x00088c00013a7983 */ /* 0x000f220000300800 */
[----:B0-----:R-:W-:Y:S01]  /*61d0*/  IMAD.MOV.U32 R35, RZ, RZ, R15 ;  /* 0x000000ffff237224 */ /* 0x001fe200078e000f */
[----:B------:R-:W-:-:S03]  /*61e0*/  ISETP.GT.U32.AND P3, PT, R4, R34, PT ;  /* 0x000000220400720c */ /* 0x000fc60003f64070 */
[----:B------:R-:W-:Y:S01]  /*61f0*/  @!P1 IMAD.MOV R35, RZ, RZ, -R35 ;  /* 0x000000ffff239224 */ /* 0x000fe200078e0a23 */
[----:B------:R-:W-:-:S04]  /*6200*/  IABS R24, R59 ;  /* 0x0000003b00187213 */ /* 0x000fc80000000000 */
[----:B------:R0:W-:Y:S01]  /*6210*/  STL [R1+0x1b0], R35 ;  /* 0x0001b02301007387 */ /* 0x0001e20000100800 */
[----:B------:R-:W-:Y:S02]  /*6220*/  ISETP.GT.U32.AND P0, PT, R4, R32, PT ;  /* 0x000000200400720c */ /* 0x000fe40003f04070 */
[----:B------:R-:W-:Y:S02]  /*6230*/  ISETP.GE.AND P4, PT, R59, RZ, PT ;  /* 0x000000ff3b00720c */ /* 0x000fe40003f86270 */
[----:B------:R-:W-:Y:S02]  /*6240*/  @!P3 IMAD.IADD R34, R34, 0x1, -R4 ;  /* 0x000000012222b824 */ /* 0x000fe400078e0a04 */
[----:B------:R-:W-:-:S03]  /*6250*/  IMAD.HI.U32 R33, R0, R24, RZ ;  /* 0x0000001800217227 */ /* 0x000fc600078e00ff */
[----:B------:R-:W-:Y:S01]  /*6260*/  ISETP.GT.U32.AND P3, PT, R4, R34, PT ;  /* 0x000000220400720c */ /* 0x000fe20003f64070 */
[----:B------:R-:W-:-:S03]  /*6270*/  IMAD.MOV R33, RZ, RZ, -R33 ;  /* 0x000000ffff217224 */ /* 0x000fc600078e0a21 */
[----:B------:R-:W-:Y:S02]  /*6280*/  @!P0 IMAD.IADD R32, R32, 0x1, -R4 ;  /* 0x0000000120208824 */ /* 0x000fe400078e0a04 */
[----:B------:R-:W-:Y:S02]  /*6290*/  IMAD R24, R4, R33, R24 ;  /* 0x0000002104187224 */ /* 0x000fe400078e0218 */
[----:B------:R-:W-:-:S04]  /*62a0*/  IMAD.MOV.U32 R37, RZ, RZ, R32 ;  /* 0x000000ffff257224 */ /* 0x000fc800078e0020 */
[----:B------:R-:W-:Y:S01]  /*62b0*/  @!P6 IMAD.MOV R37, RZ, RZ, -R37 ;  /* 0x000000ffff25e224 */ /* 0x000fe200078e0a25 */
[----:B------:R-:W-:Y:S01]  /*62c0*/  ISETP.GT.U32.AND P6, PT, R4, R24, PT ;  /* 0x000000180400720c */ /* 0x000fe20003fc4070 */
[----:B------:R-:W-:-:S12]  /*62d0*/  @!P3 IMAD.IADD R34, R34, 0x1, -R4 ;  /* 0x000000012222b824 */ /* 0x000fd800078e0a04 */
[----:B------:R-:W-:Y:S01]  /*62e0*/  @!P6 IMAD.IADD R24, R24, 0x1, -R4 ;  /* 0x000000011818e824 */ /* 0x000fe200078e0a04 */
[----:B--2---:R-:W-:Y:S02]  /*62f0*/  IABS R21, R49 ;  /* 0x0000003100157213 */ /* 0x004fe40000000000 */
[----:B------:R-:W-:Y:S02]  /*6300*/  ISETP.GE.AND P2, PT, R49, RZ, PT ;  /* 0x000000ff3100720c */ /* 0x000fe40003f46270 */
[----:B------:R-:W2:Y:S04]  /*6310*/  LDL.LU R49, [R1+0x890] ;  /* 0x0008900001317983 */ /* 0x000ea80000300800 */
[----:B------:R-:W2:Y:S01]  /*6320*/  LDL.LU R59, [R1+0x894] ;  /* 0x00089400013b7983 */ /* 0x000ea20000300800 */
[----:B------:R-:W-:-:S04]  /*6330*/  IMAD.HI.U32 R31, R0, R21, RZ ;  /* 0x00000015001f7227 */ /* 0x000fc800078e00ff */
[----:B------:R-:W-:-:S04]  /*6340*/  IMAD.MOV R31, RZ, RZ, -R31 ;  /* 0x000000ffff1f7224 */ /* 0x000fc800078e0a1f */
[----:B------:R-:W-:-:S05]  /*6350*/  IMAD R21, R4, R31, R21 ;  /* 0x0000001f04157224 */ /* 0x000fca00078e0215 */
[----:B------:R-:W-:Y:S02]  /*6360*/  ISETP.GT.U32.AND P3, PT, R4, R21, PT ;  /* 0x000000150400720c */ /* 0x000fe40003f64070 */
[----:B---3--:R-:W-:-:S05]  /*6370*/  IABS R15, R60 ;  /* 0x0000003c000f7213 */ /* 0x008fca0000000000 */
[----:B0-----:R-:W-:-:S04]  /*6380*/  IMAD.HI.U32 R35, R0, R15, RZ ;  /* 0x0000000f00237227 */ /* 0x001fc800078e00ff */
[----:B------:R-:W-:Y:S01]  /*6390*/  IMAD.MOV R35, RZ, RZ, -R35 ;  /* 0x000000ffff237224 */ /* 0x000fe200078e0a23 */
[----:B----4-:R-:W-:Y:S01]  /*63a0*/  IABS R38, R55 ;  /* 0x0000003700267213 */ /* 0x010fe20000000000 */
[----:B------:R-:W-:Y:S01]  /*63b0*/  @!P3 IMAD.IADD R21, R21, 0x1, -R4 ;  /* 0x000000011515b824 */ /* 0x000fe200078e0a04 */
[C---:B------:R-:W-:Y:S01]  /*63c0*/  ISETP.GT.U32.AND P3, PT, R4.reuse, R24, PT ;  /* 0x000000180400720c */ /* 0x040fe20003f64070 */
[----:B------:R-:W-:Y:S02]  /*63d0*/  IMAD R15, R4, R35, R15 ;  /* 0x00000023040f7224 */ /* 0x000fe400078e020f */
[----:B------:R-:W-:Y:S01]  /*63e0*/  IMAD.HI.U32 R32, R0, R38, RZ ;  /* 0x0000002600207227 */ /* 0x000fe200078e00ff */
[----:B------:R-:W-:Y:S02]  /*63f0*/  ISETP.GE.AND P0, PT, R60, RZ, PT ;  /* 0x000000ff3c00720c */ /* 0x000fe40003f06270 */
[C---:B------:R-:W-:Y:S01]  /*6400*/  ISETP.GT.U32.AND P6, PT, R4.reuse, R15, PT ;  /* 0x0000000f0400720c */ /* 0x040fe20003fc4070 */
[----:B------:R-:W-:Y:S01]  /*6410*/  IMAD.MOV R32, RZ, RZ, -R32 ;  /* 0x000000ffff207224 */ /* 0x000fe200078e0a20 */
[----:B------:R0:W-:Y:S04]  /*6420*/  STL [R1+0x1b8], R37 ;  /* 0x0001b82501007387 */ /* 0x0001e80000100800 */
[----:B------:R-:W3:Y:S01]  /*6430*/  LDL.LU R60, [R1+0x898] ;  /* 0x00089800013c7983 */ /* 0x000ee20000300800 */
[----:B------:R-:W-:-:S02]  /*6440*/  IMAD R38, R4, R32, R38 ;  /* 0x0000002004267224 */ /* 0x000fc400078e0226 */
[----:B0-----:R-:W-:Y:S02]  /*6450*/  IMAD.MOV.U32 R37, RZ, RZ, R34 ;  /* 0x000000ffff257224 */ /* 0x001fe400078e0022 */
[--C-:B------:R-:W-:Y:S02]  /*6460*/  @!P3 IMAD.IADD R24, R24, 0x1, -R4.reuse ;  /* 0x000000011818b824 */ /* 0x100fe400078e0a04 */
[----:B------:R-:W-:Y:S01]  /*6470*/  @!P5 IMAD.MOV R37, RZ, RZ, -R37 ;  /* 0x000000ffff25d224 */ /* 0x000fe200078e0a25 */
[C---:B------:R-:W-:Y:S02]  /*6480*/  ISETP.GT.U32.AND P5, PT, R4.reuse, R21, PT ;  /* 0x000000150400720c */ /* 0x040fe40003fa4070 */
[C---:B------:R-:W-:Y:S01]  /*6490*/  ISETP.GT.U32.AND P3, PT, R4.reuse, R38, PT ;  /* 0x000000260400720c */ /* 0x040fe20003f64070 */
[----:B------:R-:W-:Y:S01]  /*64a0*/  @!P6 IMAD.IADD R15, R15, 0x1, -R4 ;  /* 0x000000010f0fe824 */ /* 0x000fe200078e0a04 */
[----:B------:R-:W-:Y:S02]  /*64b0*/  ISETP.GE.AND P1, PT, R55, RZ, PT ;  /* 0x000000ff3700720c */ /* 0x000fe40003f26270 */
[----:B------:R-:W4:Y:S02]  /*64c0*/  LDL.LU R55, [R1+0x89c] ;  /* 0x00089c0001377983 */ /* 0x000f240000300800 */
[----:B------:R-:W-:-:S02]  /*64d0*/  ISETP.GT.U32.AND P6, PT, R4, R15, PT ;  /* 0x0000000f0400720c */ /* 0x000fc40003fc4070 */
[----:B------:R0:W-:Y:S03]  /*64e0*/  STL [R1+0x178], R37 ;  /* 0x0001782501007387 */ /* 0x0001e60000100800 */
[--C-:B------:R-:W-:Y:S02]  /*64f0*/  @!P5 IMAD.IADD R21, R21, 0x1, -R4.reuse ;  /* 0x000000011515d824 */ /* 0x100fe400078e0a04 */
[----:B------:R-:W-:Y:S02]  /*6500*/  @!P3 IMAD.IADD R38, R38, 0x1, -R4 ;  /* 0x000000012626b824 */ /* 0x000fe400078e0a04 */
[----:B0-----:R-:W-:-:S04]  /*6510*/  IMAD.MOV.U32 R37, RZ, RZ, R24 ;  /* 0x000000ffff257224 */ /* 0x001fc800078e0018 */
[----:B------:R-:W-:Y:S02]  /*6520*/  @!P4 IMAD.MOV R37, RZ, RZ, -R37 ;  /* 0x000000ffff25c224 */ /* 0x000fe400078e0a25 */
[----:B------:R-:W-:-:S03]  /*6530*/  @!P6 IMAD.IADD R15, R15, 0x1, -R4 ;  /* 0x000000010f0fe824 */ /* 0x000fc600078e0a04 */
[----:B------:R-:W-:Y:S01]  /*6540*/  STL [R1+0x170], R37 ;  /* 0x0001702501007387 */ /* 0x000fe20000100800 */
[----:B------:R-:W-:Y:S02]  /*6550*/  IABS R36, R3 ;  /* 0x0000000300247213 */ /* 0x000fe40000000000 */
[----:B------:R-:W-:Y:S01]  /*6560*/  ISETP.GE.AND P3, PT, R3, RZ, PT ;  /* 0x000000ff0300720c */ /* 0x000fe20003f66270 */
[----:B------:R-:W-:-:S04]  /*6570*/  IMAD.MOV.U32 R3, RZ, RZ, R21 ;  /* 0x000000ffff037224 */ /* 0x000fc800078e0015 */
[----:B------:R-:W-:-:S05]  /*6580*/  @!P2 IMAD.MOV R3, RZ, RZ, -R3 ;  /* 0x000000ffff03a224 */ /* 0x000fca00078e0a03 */
[----:B------:R0:W-:Y:S02]  /*6590*/  STL [R1+0x15c], R3 ;  /* 0x00015c0301007387 */ /* 0x0001e40000100800 */
[----:B0-----:R-:W-:-:S04]  /*65a0*/  IMAD.MOV.U32 R3, RZ, RZ, R15 ;  /* 0x000000ffff037224 */ /* 0x001fc800078e000f */
[----:B------:R-:W-:-:S05]  /*65b0*/  @!P0 IMAD.MOV R3, RZ, RZ, -R3 ;  /* 0x000000ffff038224 */ /* 0x000fca00078e0a03 */
[----:B------:R0:W-:Y:S04]  /*65c0*/  STL [R1+0x50], R3 ;  /* 0x0000500301007387 */ /* 0x0001e80000100800 */
[----:B0-----:R-:W4:Y:S01]  /*65d0*/  LDL.LU R3, [R1+0x8a0] ;  /* 0x0008a00001037983 */ /* 0x001f220000300800 */
[----:B------:R-:W-:Y:S01]  /*65e0*/  IABS R31, R57 ;  /* 0x00000039001f7213 */ /* 0x000fe20000000000 */
[----:B------:R-:W-:Y:S01]  /*65f0*/  IMAD.HI.U32 R39, R0, R36, RZ ;  /* 0x0000002400277227 */ /* 0x000fe200078e00ff */
[----:B------:R-:W-:-:S03]  /*6600*/  IABS R33, R61 ;  /* 0x0000003d00217213 */ /* 0x000fc60000000000 */
[----:B------:R-:W-:-:S04]  /*6610*/  IMAD.HI.U32 R35, R0, R31, RZ ;  /* 0x0000001f00237227 */ /* 0x000fc800078e00ff */
[----:B------:R-:W-:-:S04]  /*6620*/  IMAD.HI.U32 R32, R0, R33, RZ ;  /* 0x0000002100207227 */ /* 0x000fc800078e00ff */
[----:B------:R-:W-:Y:S02]  /*6630*/  IMAD.MOV R39, RZ, RZ, -R39 ;  /* 0x000000ffff277224 */ /* 0x000fe400078e0a27 */
[----:B------:R-:W-:Y:S02]  /*6640*/  IMAD.MOV R35, RZ, RZ, -R35 ;  /* 0x000000ffff237224 */ /* 0x000fe400078e0a23 */
[----:B------:R-:W-:Y:S02]  /*6650*/  IMAD.MOV R32, RZ, RZ, -R32 ;  /* 0x000000ffff207224 */ /* 0x000fe400078e0a20 */
[C---:B------:R-:W-:Y:S02]  /*6660*/  IMAD R36, R4.reuse, R39, R36 ;  /* 0x0000002704247224 */ /* 0x040fe400078e0224 */
[C---:B------:R-:W-:Y:S02]  /*6670*/  IMAD R31, R4.reuse, R35, R31 ;  /* 0x00000023041f7224 */ /* 0x040fe400078e021f */
[C---:B------:R-:W-:Y:S01]  /*6680*/  IMAD R33, R4.reuse, R32, R33 ;  /* 0x0000002004217224 */ /* 0x040fe200078e0221 */
[----:B------:R-:W-:-:S02]  /*6690*/  ISETP.GT.U32.AND P4, PT, R4, R36, PT ;  /* 0x000000240400720c */ /* 0x000fc40003f84070 */
[C---:B------:R-:W-:Y:S02]  /*66a0*/  ISETP.GT.U32.AND P5, PT, R4.reuse, R31, PT ;  /* 0x0000001f0400720c */ /* 0x040fe40003fa4070 */
[----:B------:R-:W-:-:S09]  /*66b0*/  ISETP.GT.U32.AND P6, PT, R4, R33, PT ;  /* 0x000000210400720c */ /* 0x000fd20003fc4070 */
[--C-:B------:R-:W-:Y:S01]  /*66c0*/  @!P4 IMAD.IADD R36, R36, 0x1, -R4.reuse ;  /* 0x000000012424c824 */ /* 0x100fe200078e0a04 */
[----:B------:R-:W-:Y:S01]  /*66d0*/  ISETP.GT.U32.AND P4, PT, R4, R38, PT ;  /* 0x000000260400720c */ /* 0x000fe20003f84070 */
[--C-:B------:R-:W-:Y:S02]  /*66e0*/  @!P5 IMAD.IADD R31, R31, 0x1, -R4.reuse ;  /* 0x000000011f1fd824 */ /* 0x100fe400078e0a04 */
[----:B------:R-:W-:-:S03]  /*66f0*/  @!P6 IMAD.IADD R33, R33, 0x1, -R4 ;  /* 0x000000012121e824 */ /* 0x000fc600078e0a04 */
[C---:B------:R-:W-:Y:S02]  /*6700*/  ISETP.GT.U32.AND P6, PT, R4.reuse, R31, PT ;  /* 0x0000001f0400720c */ /* 0x040fe40003fc4070 */
[C---:B------:R-:W-:Y:S02]  /*6710*/  ISETP.GT.U32.AND P5, PT, R4.reuse, R36, PT ;  /* 0x000000240400720c */ /* 0x040fe40003fa4070 */
[----:B------:R-:W-:-:S03]  /*6720*/  ISETP.GT.U32.AND P2, PT, R4, R33, PT ;  /* 0x000000210400720c */ /* 0x000fc60003f44070 */
[----:B------:R-:W-:-:S06]  /*6730*/  @!P4 IMAD.IADD R38, R38, 0x1, -R4 ;  /* 0x000000012626c824 */ /* 0x000fcc00078e0a04 */
[----:B------:R-:W-:Y:S02]  /*6740*/  @!P6 IMAD.IADD R31, R31, 0x1, -R4 ;  /* 0x000000011f1fe824 */ /* 0x000fe400078e0a04 */
[----:B------:R-:W-:Y:S02]  /*6750*/  IMAD.MOV.U32 R37, RZ, RZ, R38 ;  /* 0x000000ffff257224 */ /* 0x000fe400078e0026 */
[--C-:B------:R-:W-:Y:S01]  /*6760*/  @!P5 IMAD.IADD R36, R36, 0x1, -R4.reuse ;  /* 0x000000012424d824 */ /* 0x100fe200078e0a04 */
[----:B------:R-:W-:Y:S01]  /*6770*/  ISETP.GE.AND P5, PT, R57, RZ, PT ;  /* 0x000000ff3900720c */ /* 0x000fe20003fa6270 */
[----:B------:R-:W-:Y:S01]  /*6780*/  @!P2 IMAD.IADD R33, R33, 0x1, -R4 ;  /* 0x000000012121a824 */ /* 0x000fe200078e0a04 */
[----:B------:R-:W-:Y:S01]  /*6790*/  ISETP.GE.AND P2, PT, R61, RZ, PT ;  /* 0x000000ff3d00720c */ /* 0x000fe20003f46270 */
[----:B------:R-:W-:Y:S01]  /*67a0*/  @!P1 IMAD.MOV R37, RZ, RZ, -R37 ;  /* 0x000000ffff259224 */ /* 0x000fe200078e0a25 */
[----:B------:R-:W4:Y:S01]  /*67b0*/  LDL.LU R61, [R1+0x8a4] ;  /* 0x0008a400013d7983 */ /* 0x000f220000300800 */
[----:B------:R-:W-:Y:S01]  /*67c0*/  @!P3 IMAD.MOV R36, RZ, RZ, -R36 ;  /* 0x000000ffff24b224 */ /* 0x000fe200078e0a24 */
[----:B------:R-:W-:-:S05]  /*67d0*/  IABS R35, R58 ;  /* 0x0000003a00237213 */ /* 0x000fca0000000000 */
[----:B------:R-:W-:-:S04]  /*67e0*/  IMAD.HI.U32 R41, R0, R35, RZ ;  /* 0x0000002300297227 */ /* 0x000fc800078e00ff */
[----:B------:R-:W-:Y:S02]  /*67f0*/  @!P2 IMAD.MOV R33, RZ, RZ, -R33 ;  /* 0x000000ffff21a224 */ /* 0x000fe400078e0a21 */
[----:B------:R-:W-:-:S04]  /*6800*/  IMAD.MOV R41, RZ, RZ, -R41 ;  /* 0x000000ffff297224 */ /* 0x000fc800078e0a29 */
[----:B------:R-:W-:-:S05]  /*6810*/  IMAD R35, R4, R41, R35 ;  /* 0x0000002904237224 */ /* 0x000fca00078e0223 */
[----:B------:R-:W-:Y:S02]  /*6820*/  ISETP.GT.U32.AND P0, PT, R4, R35, PT ;  /* 0x000000230400720c */ /* 0x000fe40003f04070 */
[----:B--2---:R-:W-:Y:S02]  /*6830*/  IABS R32, R49 ;  /* 0x0000003100207213 */ /* 0x004fe40000000000 */
[----:B------:R-:W-:-:S03]  /*6840*/  IABS R34, R59 ;  /* 0x0000003b00227213 */ /* 0x000fc60000000000 */
[----:B------:R-:W-:-:S04]  /*6850*/  IMAD.HI.U32 R39, R0, R32, RZ ;  /* 0x0000002000277227 */ /* 0x000fc800078e00ff */
[----:B------:R-:W-:-:S04]  /*6860*/  IMAD.HI.U32 R24, R0, R34, RZ ;  /* 0x0000002200187227 */ /* 0x000fc800078e00ff */
[----:B------:R-:W-:Y:S02]  /*6870*/  IMAD.MOV R39, RZ, RZ, -R39 ;  /* 0x000000ffff277224 */ /* 0x000fe400078e0a27 */
[----:B------:R-:W-:Y:S02]  /*6880*/  IMAD.MOV R24, RZ, RZ, -R24 ;  /* 0x000000ffff187224 */ /* 0x000fe400078e0a18 */
[C---:B------:R-:W-:Y:S02]  /*6890*/  IMAD R32, R4.reuse, R39, R32 ;  /* 0x0000002704207224 */ /* 0x040fe400078e0220 */
[----:B------:R-:W-:-:S03]  /*68a0*/  IMAD R34, R4, R24, R34 ;  /* 0x0000001804227224 */ /* 0x000fc600078e0222 */
[C---:B------:R-:W-:Y:S02]  /*68b0*/  ISETP.GT.U32.AND P4, PT, R4.reuse, R32, PT ;  /* 0x000000200400720c */ /* 0x040fe40003f84070 */
[----:B------:R-:W-:-:S11]  /*68c0*/  ISETP.GT.U32.AND P6, PT, R4, R34, PT ;  /* 0x000000220400720c */ /* 0x000fd60003fc4070 */
[--C-:B------:R-:W-:Y:S01]  /*68d0*/  @!P4 IMAD.IADD R32, R32, 0x1, -R4.reuse ;  /* 0x000000012020c824 */ /* 0x100fe200078e0a04 */
[----:B------:R-:W-:Y:S01]  /*68e0*/  ISETP.GE.AND P4, PT, R49, RZ, PT ;  /* 0x000000ff3100720c */ /* 0x000fe20003f86270 */
[----:B------:R-:W-:Y:S01]  /*68f0*/  @!P6 IMAD.IADD R34, R34, 0x1, -R4 ;  /* 0x000000012222e824 */ /* 0x000fe200078e0a04 */
[----:B------:R-:W2:Y:S02]  /*6900*/  LDL.LU R49, [R1+0x8a8] ;  /* 0x0008a80001317983 */ /* 0x000ea40000300800 */
[----:B------:R-:W-:Y:S02]  /*6910*/  ISETP.GT.U32.AND P6, PT, R4, R32, PT ;  /* 0x000000200400720c */ /* 0x000fe40003fc4070 */
[----:B------:R-:W-:Y:S04]  /*6920*/  STL [R1+0x38], R37 ;  /* 0x0000382501007387 */ /* 0x000fe80000100800 */
[----:B------:R0:W-:Y:S02]  /*6930*/  STL [R1+0x34], R36 ;  /* 0x0000342401007387 */ /* 0x0001e40000100800 */
[----:B0-----:R-:W-:-:S04]  /*6940*/  IMAD.MOV.U32 R36, RZ, RZ, R31 ;  /* 0x000000ffff247224 */ /* 0x001fc800078e001f */
[----:B------:R-:W-:Y:S01]  /*6950*/  @!P5 IMAD.MOV R36, RZ, RZ, -R36 ;  /* 0x000000ffff24d224 */ /* 0x000fe200078e0a24 */
[----:B---3--:R-:W-:Y:S01]  /*6960*/  IABS R15, R60 ;  /* 0x0000003c000f7213 */ /* 0x008fe20000000000 */
[----:B------:R-:W-:Y:S01]  /*6970*/  @!P6 IMAD.IADD R32, R32, 0x1, -R4 ;  /* 0x000000012020e824 */ /* 0x000fe200078e0a04 */
[----:B------:R-:W-:Y:S02]  /*6980*/  ISETP.GE.AND P6, PT, R60, RZ, PT ;  /* 0x000000ff3c00720c */ /* 0x000fe40003fc6270 */
[----:B------:R-:W-:Y:S04]  /*6990*/  STL [R1+0x2c], R36 ;  /* 0x00002c2401007387 */ /* 0x000fe80000100800 */
[----:B------:R-:W-:Y:S04]  /*69a0*/  STL [R1+0x54], R33 ;  /* 0x0000542101007387 */ /* 0x000fe80000100800 */
[----:B------:R-:W3:Y:S01]  /*69b0*/  LDL.LU R60, [R1+0x8ac] ;  /* 0x0008ac00013c7983 */ /* 0x000ee20000300800 */
[----:B------:R-:W-:Y:S01]  /*69c0*/  ISETP.GT.U32.AND P3, PT, R4, R34, PT ;  /* 0x000000220400720c */ /* 0x000fe20003f64070 */
[----:B------:R-:W-:Y:S01]  /*69d0*/  IMAD.HI.U32 R39, R0, R15, RZ ;  /* 0x0000000f00277227 */ /* 0x000fe200078e00ff */
[----:B----4-:R-:W-:-:S03]  /*69e0*/  IABS R21, R55 ;  /* 0x0000003700157213 */ /* 0x010fc60000000000 */
[----:B------:R-:W-:Y:S02]  /*69f0*/  IMAD.MOV R39, RZ, RZ, -R39 ;  /* 0x000000ffff277224 */ /* 0x000fe400078e0a27 */
[----:B------:R-:W-:Y:S02]  /*6a00*/  @!P0 IMAD.IADD R35, R35, 0x1, -R4 ;  /* 0x0000000123238824 */ /* 0x000fe400078e0a04 */
[----:B------:R-:W-:-:S04]  /*6a10*/  IMAD R15, R4, R39, R15 ;  /* 0x00000027040f7224 */ /* 0x000fc800078e020f */
[----:B------:R-:W-:Y:S01]  /*6a20*/  @!P3 IMAD.IADD R34, R34, 0x1, -R4 ;  /* 0x000000012222b824 */ /* 0x000fe200078e0a04 */
[----:B------:R-:W-:Y:S02]  /*6a30*/  ISETP.GE.AND P3, PT, R55, RZ, PT ;  /* 0x000000ff3700720c */ /* 0x000fe40003f66270 */
[----:B------:R-:W4:Y:S01]  /*6a40*/  LDL.LU R55, [R1+0x8b0] ;  /* 0x0008b00001377983 */ /* 0x000f220000300800 */
[C---:B------:R-:W-:Y:S02]  /*6a50*/  ISETP.GT.U32.AND P1, PT, R4.reuse, R35, PT ;  /* 0x000000230400720c */ /* 0x040fe40003f24070 */
[----:B------:R-:W-:Y:S02]  /*6a60*/  ISETP.GT.U32.AND P5, PT, R4, R15, PT ;  /* 0x0000000f0400720c */ /* 0x000fe40003fa4070 */
[----:B------:R-:W-:-:S09]  /*6a70*/  ISETP.GE.AND P0, PT, R58, RZ, PT ;  /* 0x000000ff3a00720c */ /* 0x000fd20003f06270 */
[--C-:B------:R-:W-:Y:S02]  /*6a80*/  @!P1 IMAD.IADD R35, R35, 0x1, -R4.reuse ;  /* 0x0000000123239824 */ /* 0x100fe400078e0a04 */
[----:B------:R-:W-:Y:S01]  /*6a90*/  @!P5 IMAD.IADD R15, R15, 0x1, -R4 ;  /* 0x000000010f0fd824 */ /* 0x000fe200078e0a04 */
[----:B------:R-:W-:Y:S02]  /*6aa0*/  IABS R31, R3 ;  /* 0x00000003001f7213 */ /* 0x000fe40000000000 */
        /* <DEDUP_REMOVED lines=8> */
[----:B------:R-:W-:Y:S02]  /*6b30*/  IMAD.MOV R24, RZ, RZ, -R24 ;  /* 0x000000ffff187224 */ /* 0x000fe400078e0a18 */
[----:B------:R-:W-:Y:S01]  /*6b40*/  IMAD.MOV.U32 R35, RZ, RZ, R32 ;  /* 0x000000ffff237224 */ /* 0x000fe200078e0020 */
[----:B------:R-:W4:Y:S01]  /*6b50*/  LDL.LU R59, [R1+0x8bc] ;  /* 0x0008bc00013b7983 */ /* 0x000f220000300800 */
[----:B------:R-:W-:-:S05]  /*6b60*/  IMAD R21, R4, R24, R21 ;  /* 0x0000001804157224 */ /* 0x000fca00078e0215 */
[----:B------:R-:W-:Y:S01]  /*6b70*/  ISETP.GT.U32.AND P1, PT, R4, R21, PT ;  /* 0x000000150400720c */ /* 0x000fe20003f24070 */
[----:B------:R-:W-:-:S12]  /*6b80*/  IMAD.HI.U32 R33, R0, R31, RZ ;  /* 0x0000001f00217227 */ /* 0x000fd800078e00ff */
[----:B------:R-:W-:Y:S01]  /*6b90*/  @!P1 IMAD.IADD R21, R21, 0x1, -R4 ;  /* 0x0000000115159824 */ /* 0x000fe200078e0a04 */
[C---:B------:R-:W-:Y:S01]  /*6ba0*/  ISETP.GT.U32.AND P1, PT, R4.reuse, R15, PT ;  /* 0x0000000f0400720c */ /* 0x040fe20003f24070 */
[----:B------:R-:W-:Y:S02]  /*6bb0*/  @!P4 IMAD.MOV R35, RZ, RZ, -R35 ;  /* 0x000000ffff23c224 */ /* 0x000fe400078e0a23 */
[----:B------:R-:W-:Y:S02]  /*6bc0*/  @!P2 IMAD.MOV R34, RZ, RZ, -R34 ;  /* 0x000000ffff22a224 */ /* 0x000fe400078e0a22 */
[----:B------:R-:W-:Y:S01]  /*6bd0*/  IMAD.MOV R33, RZ, RZ, -R33 ;  /* 0x000000ffff217224 */ /* 0x000fe200078e0a21 */
[----:B------:R-:W-:Y:S04]  /*6be0*/  STL [R1+0x4c], R35 ;  /* 0x00004c2301007387 */ /* 0x000fe80000100800 */
[----:B------:R0:W-:Y:S03]  /*6bf0*/  STL [R1+0x40], R34 ;  /* 0x0000402201007387 */ /* 0x0001e60000100800 */
[----:B------:R-:W-:Y:S01]  /*6c00*/  @!P1 IMAD.IADD R15, R15, 0x1, -R4 ;  /* 0x000000010f0f9824 */ /* 0x000fe200078e0a04 */
[----:B------:R-:W4:Y:S01]  /*6c10*/  LDL.LU R58, [R1+0x8c0] ;  /* 0x0008c000013a7983 */ /* 0x000f220000300800 */
[----:B------:R-:W-:-:S02]  /*6c20*/  IMAD R31, R4, R33, R31 ;  /* 0x00000021041f7224 */ /* 0x000fc400078e021f */
[----:B0-----:R-:W-:-:S03]  /*6c30*/  IMAD.MOV.U32 R34, RZ, RZ, R15 ;  /* 0x000000ffff227224 */ /* 0x001fc600078e000f */
[C---:B------:R-:W-:Y:S01]  /*6c40*/  ISETP.GT.U32.AND P4, PT, R4.reuse, R31, PT ;  /* 0x0000001f0400720c */ /* 0x040fe20003f84070 */
[----:B------:R-:W-:Y:S01]  /*6c50*/  @!P6 IMAD.MOV R34, RZ, RZ, -R34 ;  /* 0x000000ffff22e224 */ /* 0x000fe200078e0a22 */
[----:B------:R-:W-:Y:S02]  /*6c60*/  IABS R24, R61 ;  /* 0x0000003d00187213 */ /* 0x000fe40000000000 */
[----:B------:R-:W-:Y:S02]  /*6c70*/  ISETP.GE.AND P2, PT, R61, RZ, PT ;  /* 0x000000ff3d00720c */ /* 0x000fe40003f46270 */
[----:B------:R0:W-:Y:S01]  /*6c80*/  STL [R1+0x160], R34 ;  /* 0x0001602201007387 */ /* 0x0001e20000100800 */
[----:B------:R-:W-:-:S03]  /*6c90*/  ISETP.GT.U32.AND P0, PT, R4, R21, PT ;  /* 0x000000150400720c */ /* 0x000fc60003f04070 */
[----:B------:R-:W4:Y:S01]  /*6ca0*/  LDL.LU R61, [R1+0x8c4] ;  /* 0x0008c400013d7983 */ /* 0x000f220000300800 */
[----:B------:R-:W-:-:S04]  /*6cb0*/  IMAD.HI.U32 R33, R0, R24, RZ ;  /* 0x0000001800217227 */ /* 0x000fc800078e00ff */
[----:B------:R-:W-:Y:S02]  /*6cc0*/  @!P4 IMAD.IADD R31, R31, 0x1, -R4 ;  /* 0x000000011f1fc824 */ /* 0x000fe400078e0a04 */
[----:B------:R-:W-:-:S03]  /*6cd0*/  IMAD.MOV R33, RZ, RZ, -R33 ;  /* 0x000000ffff217224 */ /* 0x000fc600078e0a21 */
[----:B------:R-:W-:Y:S01]  /*6ce0*/  @!P0 IMAD.IADD R21, R21, 0x1, -R4 ;  /* 0x0000000115158824 */ /* 0x000fe200078e0a04 */
[C---:B------:R-:W-:Y:S01]  /*6cf0*/  ISETP.GT.U32.AND P6, PT, R4.reuse, R31, PT ;  /* 0x0000001f0400720c */ /* 0x040fe20003fc4070 */
[----:B------:R-:W-:Y:S02]  /*6d00*/  IMAD R24, R4, R33, R24 ;  /* 0x0000002104187224 */ /* 0x000fe400078e0218 */
[----:B------:R-:W-:-:S04]  /*6d10*/  IMAD.MOV.U32 R35, RZ, RZ, R21 ;  /* 0x000000ffff237224 */ /* 0x000fc800078e0015 */
[----:B------:R-:W-:Y:S01]  /*6d20*/  @!P3 IMAD.MOV R35, RZ, RZ, -R35 ;  /* 0x000000ffff23b224 */ /* 0x000fe200078e0a23 */
[----:B------:R-:W-:-:S05]  /*6d30*/  ISETP.GT.U32.AND P3, PT, R4, R24, PT ;  /* 0x000000180400720c */ /* 0x000fca0003f64070 */
[----:B------:R-:W-:-:S08]  /*6d40*/  @!P6 IMAD.IADD R31, R31, 0x1, -R4 ;  /* 0x000000011f1fe824 */ /* 0x000fd000078e0a04 */
[----:B------:R-:W-:Y:S02]  /*6d50*/  @!P3 IMAD.IADD R24, R24, 0x1, -R4 ;  /* 0x000000011818b824 */ /* 0x000fe400078e0a04 */
[----:B------:R-:W-:-:S04]  /*6d60*/  IMAD.MOV.U32 R37, RZ, RZ, R31 ;  /* 0x000000ffff257224 */ /* 0x000fc800078e001f */
[----:B------:R-:W-:Y:S01]  /*6d70*/  @!P5 IMAD.MOV R37, RZ, RZ, -R37 ;  /* 0x000000ffff25d224 */ /* 0x000fe200078e0a25 */
[----:B--2---:R-:W-:-:S05]  /*6d80*/  IABS R50, R49 ;  /* 0x0000003100327213 */ /* 0x004fca0000000000 */
[----:B------:R-:W-:-:S04]  /*6d90*/  IMAD.HI.U32 R32, R0, R50, RZ ;  /* 0x0000003200207227 */ /* 0x000fc800078e00ff */
[----:B------:R-:W-:-:S04]  /*6da0*/  IMAD.MOV R32, RZ, RZ, -R32 ;  /* 0x000000ffff207224 */ /* 0x000fc800078e0a20 */
[----:B------:R-:W-:-:S05]  /*6db0*/  IMAD R50, R4, R32, R50 ;  /* 0x0000002004327224 */ /* 0x000fca00078e0232 */
[----:B------:R-:W-:Y:S02]  /*6dc0*/  ISETP.GT.U32.AND P6, PT, R4, R50, PT ;  /* 0x000000320400720c */ /* 0x000fe40003fc4070 */
[----:B---3--:R-:W-:-:S05]  /*6dd0*/  IABS R15, R60 ;  /* 0x0000003c000f7213 */ /* 0x008fca0000000000 */
[----:B0-----:R-:W-:-:S04]  /*6de0*/  IMAD.HI.U32 R34, R0, R15, RZ ;  /* 0x0000000f00227227 */ /* 0x001fc800078e00ff */
[----:B------:R-:W-:-:S04]  /*6df0*/  IMAD.MOV R34, RZ, RZ, -R34 ;  /* 0x000000ffff227224 */ /* 0x000fc800078e0a22 */
[----:B------:R-:W-:-:S05]  /*6e00*/  IMAD R15, R4, R34, R15 ;  /* 0x00000022040f7224 */ /* 0x000fca00078e020f */
[----:B------:R-:W-:Y:S02]  /*6e10*/  ISETP.GT.U32.AND P3, PT, R4, R15, PT ;  /* 0x0000000f0400720c */ /* 0x000fe40003f64070 */
[----:B----4-:R-:W-:Y:S01]  /*6e20*/  IABS R38, R55 ;  /* 0x0000003700267213 */ /* 0x010fe20000000000 */
[----:B------:R-:W-:Y:S01]  /*6e30*/  @!P6 IMAD.IADD R50, R50, 0x1, -R4 ;  /* 0x000000013232e824 */ /* 0x000fe200078e0a04 */
[----:B------:R-:W-:-:S03]  /*6e40*/  ISETP.GT.U32.AND P6, PT, R4, R24, PT ;  /* 0x000000180400720c */ /* 0x000fc60003fc4070 */
[----:B------:R-:W-:Y:S01]  /*6e50*/  IMAD.HI.U32 R21, R0, R38, RZ ;  /* 0x0000002600157227 */ /* 0x000fe200078e00ff */
[----:B------:R-:W-:Y:S02]  /*6e60*/  ISETP.GE.AND P1, PT, R49, RZ, PT ;  /* 0x000000ff3100720c */ /* 0x000fe40003f26270 */
[----:B------:R-:W2:Y:S01]  /*6e70*/  LDL.LU R49, [R1+0x8c8] ;  /* 0x0008c80001317983 */ /* 0x000ea20000300800 */
[----:B------:R-:W-:Y:S01]  /*6e80*/  IMAD.MOV R21, RZ, RZ, -R21 ;  /* 0x000000ffff157224 */ /* 0x000fe200078e0a15 */
[----:B------:R-:W-:Y:S01]  /*6e90*/  ISETP.GE.AND P0, PT, R60, RZ, PT ;  /* 0x000000ff3c00720c */ /* 0x000fe20003f06270 */
[----:B------:R-:W-:Y:S01]  /*6ea0*/  @!P3 IMAD.IADD R15, R15, 0x1, -R4 ;  /* 0x000000010f0fb824 */ /* 0x000fe200078e0a04 */
[----:B------:R-:W-:Y:S01]  /*6eb0*/  STL [R1+0x158], R35 ;  /* 0x0001582301007387 */ /* 0x000fe20000100800 */
[----:B------:R-:W-:-:S03]  /*6ec0*/  IMAD R38, R4, R21, R38 ;  /* 0x0000001504267224 */ /* 0x000fc600078e0226 */
[----:B------:R-:W3:Y:S01]  /*6ed0*/  LDL.LU R60, [R1+0x8cc] ;  /* 0x0008cc00013c7983 */ /* 0x000ee20000300800 */
[----:B------:R-:W-:Y:S01]  /*6ee0*/  ISETP.GT.U32.AND P3, PT, R4, R15, PT ;  /* 0x0000000f0400720c */ /* 0x000fe20003f64070 */
[--C-:B------:R-:W-:Y:S01]  /*6ef0*/  @!P6 IMAD.IADD R24, R24, 0x1, -R4.reuse ;  /* 0x000000011818e824 */ /* 0x100fe200078e0a04 */
[----:B------:R-:W-:Y:S02]  /*6f00*/  ISETP.GT.U32.AND P6, PT, R4, R38, PT ;  /* 0x000000260400720c */ /* 0x000fe40003fc4070 */
[----:B------:R-:W-:Y:S02]  /*6f10*/  ISETP.GE.AND P4, PT, R55, RZ, PT ;  /* 0x000000ff3700720c */ /* 0x000fe40003f86270 */
[----:B------:R-:W4:Y:S04]  /*6f20*/  LDL.LU R55, [R1+0x8d0] ;  /* 0x0008d00001377983 */ /* 0x000f280000300800 */
[----:B------:R0:W-:Y:S03]  /*6f30*/  STL [R1+0x30], R37 ;  /* 0x0000302501007387 */ /* 0x0001e60000100800 */
[----:B------:R-:W-:-:S02]  /*6f40*/  @!P3 IMAD.IADD R15, R15, 0x1, -R4 ;  /* 0x000000010f0fb824 */ /* 0x000fc400078e0a04 */
[----:B------:R-:W-:Y:S02]  /*6f50*/  @!P6 IMAD.IADD R38, R38, 0x1, -R4 ;  /* 0x000000012626e824 */ /* 0x000fe400078e0a04 */
[----:B0-----:R-:W-:-:S04]  /*6f60*/  IMAD.MOV.U32 R37, RZ, RZ, R24 ;  /* 0x000000ffff257224 */ /* 0x001fc800078e0018 */
[----:B------:R-:W-:-:S05]  /*6f70*/  @!P2 IMAD.MOV R37, RZ, RZ, -R37 ;  /* 0x000000ffff25a224 */ /* 0x000fca00078e0a25 */
[----:B------:R-:W-:Y:S01]  /*6f80*/  STL [R1+0x120], R37 ;  /* 0x0001202501007387 */ /* 0x000fe20000100800 */
[----:B------:R-:W-:Y:S02]  /*6f90*/  IABS R36, R3 ;  /* 0x0000000300247213 */ /* 0x000fe40000000000 */
[----:B------:R-:W-:Y:S01]  /*6fa0*/  ISETP.GE.AND P6, PT, R3, RZ, PT ;  /* 0x000000ff0300720c */ /* 0x000fe20003fc6270 */
[----:B------:R-:W-:-:S04]  /*6fb0*/  IMAD.MOV.U32 R3, RZ, RZ, R15 ;  /* 0x000000ffff037224 */ /* 0x000fc800078e000f */
[----:B------:R-:W-:-:S05]  /*6fc0*/  @!P0 IMAD.MOV R3, RZ, RZ, -R3 ;  /* 0x000000ffff038224 */ /* 0x000fca00078e0a03 */
[----:B------:R0:W-:Y:S04]  /*6fd0*/  STL [R1+0x28], R3 ;  /* 0x0000280301007387 */ /* 0x0001e80000100800 */
[----:B0-----:R-:W2:Y:S01]  /*6fe0*/  LDL.LU R3, [R1+0x8d4] ;  /* 0x0008d40001037983 */ /* 0x001ea20000300800 */
[----:B------:R-:W-:Y:S01]  /*6ff0*/  IMAD.HI.U32 R35, R0, R36, RZ ;  /* 0x0000002400237227 */ /* 0x000fe200078e00ff */
[----:B------:R-:W-:-:S03]  /*7000*/  IABS R32, R59 ;  /* 0x0000003b00207213 */ /* 0x000fc60000000000 */
[----:B------:R-:W-:Y:S01]  /*7010*/  IMAD.MOV R35, RZ, RZ, -R35 ;  /* 0x000000ffff237224 */ /* 0x000fe200078e0a23 */
[----:B------:R-:W-:Y:S01]  /*7020*/  IABS R33, R57 ;  /* 0x0000003900217213 */ /* 0x000fe20000000000 */
[----:B------:R-:W-:-:S04]  /*7030*/  IMAD.HI.U32 R21, R0, R32, RZ ;  /* 0x0000002000157227 */ /* 0x000fc800078e00ff */
[C---:B------:R-:W-:Y:S01]  /*7040*/  IMAD R36, R4.reuse, R35, R36 ;  /* 0x0000002304247224 */ /* 0x040fe200078e0224 */
[----:B------:R-:W-:Y:S01]  /*7050*/  ISETP.GT.U32.AND P5, PT, R4, R50, PT ;  /* 0x000000320400720c */ /* 0x000fe20003fa4070 */
[----:B------:R-:W-:-:S03]  /*7060*/  IMAD.HI.U32 R34, R0, R33, RZ ;  /* 0x0000002100227227 */ /* 0x000fc600078e00ff */
[C---:B------:R-:W-:Y:S01]  /*7070*/  ISETP.GT.U32.AND P2, PT, R4.reuse, R36, PT ;  /* 0x000000240400720c */ /* 0x040fe20003f44070 */
[----:B------:R-:W-:Y:S02]  /*7080*/  IMAD.MOV R21, RZ, RZ, -R21 ;  /* 0x000000ffff157224 */ /* 0x000fe400078e0a15 */
[----:B------:R-:W-:Y:S02]  /*7090*/  IMAD.MOV R34, RZ, RZ, -R34 ;  /* 0x000000ffff227224 */ /* 0x000fe400078e0a22 */
[C---:B------:R-:W-:Y:S02]  /*70a0*/  IMAD R32, R4.reuse, R21, R32 ;  /* 0x0000001504207224 */ /* 0x040fe400078e0220 */
[----:B------:R-:W-:-:S03]  /*70b0*/  IMAD R33, R4, R34, R33 ;  /* 0x0000002204217224 */ /* 0x000fc600078e0221 */
[----:B------:R-:W-:Y:S01]  /*70c0*/  ISETP.GT.U32.AND P3, PT, R4, R32, PT ;  /* 0x000000200400720c */ /* 0x000fe20003f64070 */
[--C-:B------:R-:W-:Y:S01]  /*70d0*/  @!P5 IMAD.IADD R50, R50, 0x1, -R4.reuse ;  /* 0x000000013232d824 */ /* 0x100fe200078e0a04 */
[----:B------:R-:W-:Y:S01]  /*70e0*/  ISETP.GT.U32.AND P5, PT, R4, R33, PT ;  /* 0x000000210400720c */ /* 0x000fe20003fa4070 */
[----:B------:R-:W-:Y:S01]  /*70f0*/  @!P2 IMAD.IADD R36, R36, 0x1, -R4 ;  /* 0x000000012424a824 */ /* 0x000fe200078e0a04 */
[----:B------:R-:W-:Y:S02]  /*7100*/  ISETP.GT.U32.AND P2, PT, R4, R38, PT ;  /* 0x000000260400720c */ /* 0x000fe40003f44070 */
[----:B------:R-:W-:-:S05]  /*7110*/  IABS R21, R61 ;  /* 0x0000003d00157213 */ /* 0x000fca0000000000 */
[----:B------:R-:W-:-:S04]  /*7120*/  IMAD.HI.U32 R31, R0, R21, RZ ;  /* 0x00000015001f7227 */ /* 0x000fc800078e00ff */
[----:B------:R-:W-:Y:S02]  /*7130*/  IMAD.MOV R31, RZ, RZ, -R31 ;  /* 0x000000ffff1f7224 */ /* 0x000fe400078e0a1f */
[--C-:B------:R-:W-:Y:S02]  /*7140*/  @!P3 IMAD.IADD R32, R32, 0x1, -R4.reuse ;  /* 0x000000012020b824 */ /* 0x100fe400078e0a04 */
[C---:B------:R-:W-:Y:S02]  /*7150*/  IMAD R21, R4.reuse, R31, R21 ;  /* 0x0000001f04157224 */ /* 0x040fe400078e0215 */
[----:B------:R-:W-:Y:S01]  /*7160*/  @!P5 IMAD.IADD R33, R33, 0x1, -R4 ;  /* 0x000000012121d824 */ /* 0x000fe200078e0a04 */
[C---:B------:R-:W-:Y:S01]  /*7170*/  ISETP.GT.U32.AND P5, PT, R4.reuse, R36, PT ;  /* 0x000000240400720c */ /* 0x040fe20003fa4070 */
[----:B------:R-:W-:Y:S01]  /*7180*/  @!P1 IMAD.MOV R50, RZ, RZ, -R50 ;  /* 0x000000ffff329224 */ /* 0x000fe200078e0a32 */
[----:B------:R-:W-:Y:S01]  /*7190*/  ISETP.GT.U32.AND P1, PT, R4, R32, PT ;  /* 0x000000200400720c */ /* 0x000fe20003f24070 */
[----:B------:R-:W-:Y:S01]  /*71a0*/  @!P2 IMAD.IADD R38, R38, 0x1, -R4 ;  /* 0x000000012626a824 */ /* 0x000fe200078e0a04 */
[----:B------:R-:W-:-:S02]  /*71b0*/  ISETP.GT.U32.AND P2, PT, R4, R21, PT ;  /* 0x000000150400720c */ /* 0x000fc40003f44070 */
[----:B------:R-:W-:Y:S01]  /*71c0*/  ISETP.GT.U32.AND P3, PT, R4, R33, PT ;  /* 0x000000210400720c */ /* 0x000fe20003f64070 */
[----:B------:R-:W-:-:S06]  /*71d0*/  IMAD.MOV.U32 R37, RZ, RZ, R38 ;  /* 0x000000ffff257224 */ /* 0x000fcc00078e0026 */
[--C-:B------:R-:W-:Y:S01]  /*71e0*/  @!P5 IMAD.IADD R36, R36, 0x1, -R4.reuse ;  /* 0x000000012424d824 */ /* 0x100fe200078e0a04 */
[----:B------:R-:W-:Y:S01]  /*71f0*/  ISETP.GE.AND P5, PT, R57, RZ, PT ;  /* 0x000000ff3900720c */ /* 0x000fe20003fa6270 */
[--C-:B------:R-:W-:Y:S01]  /*7200*/  @!P1 IMAD.IADD R32, R32, 0x1, -R4.reuse ;  /* 0x0000000120209824 */ /* 0x100fe200078e0a04 */
[----:B------:R-:W-:Y:S01]  /*7210*/  ISETP.GE.AND P1, PT, R59, RZ, PT ;  /* 0x000000ff3b00720c */ /* 0x000fe20003f26270 */
[----:B------:R-:W-:Y:S01]  /*7220*/  @!P2 IMAD.IADD R21, R21, 0x1, -R4 ;  /* 0x000000011515a824 */ /* 0x000fe200078e0a04 */
[----:B------:R-:W4:Y:S01]  /*7230*/  LDL.LU R59, [R1+0x8d8] ;  /* 0x0008d800013b7983 */ /* 0x000f220000300800 */
[----:B------:R-:W-:Y:S02]  /*7240*/  @!P4 IMAD.MOV R37, RZ, RZ, -R37 ;  /* 0x000000ffff25c224 */ /* 0x000fe400078e0a25 */
[----:B------:R-:W-:Y:S01]  /*7250*/  @!P6 IMAD.MOV R36, RZ, RZ, -R36 ;  /* 0x000000ffff24e224 */ /* 0x000fe200078e0a24 */
[----:B------:R-:W-:Y:S01]  /*7260*/  ISETP.GE.AND P2, PT, R61, RZ, PT ;  /* 0x000000ff3d00720c */ /* 0x000fe20003f46270 */
[----:B------:R-:W-:Y:S01]  /*7270*/  @!P3 IMAD.IADD R33, R33, 0x1, -R4 ;  /* 0x000000012121b824 */ /* 0x000fe200078e0a04 */
[----:B------:R-:W-:Y:S01]  /*7280*/  ISETP.GT.U32.AND P4, PT, R4, R21, PT ;  /* 0x000000150400720c */ /* 0x000fe20003f84070 */
[----:B------:R-:W4:Y:S01]  /*7290*/  LDL.LU R61, [R1+0x8dc] ;  /* 0x0008dc00013d7983 */ /* 0x000f220000300800 */
[----:B------:R-:W-:-:S03]  /*72a0*/  IABS R35, R58 ;  /* 0x0000003a00237213 */ /* 0x000fc60000000000 */
[----:B------:R-:W-:Y:S04]  /*72b0*/  STL [R1+0xb8], R37 ;  /* 0x0000b82501007387 */ /* 0x000fe80000100800 */
[----:B------:R0:W-:Y:S01]  /*72c0*/  STL [R1+0xc4], R36 ;  /* 0x0000c42401007387 */ /* 0x0001e20000100800 */
[----:B------:R-:W-:-:S04]  /*72d0*/  IMAD.HI.U32 R39, R0, R35, RZ ;  /* 0x0000002300277227 */ /* 0x000fc800078e00ff */
[----:B------:R-:W-:Y:S02]  /*72e0*/  @!P1 IMAD.MOV R32, RZ, RZ, -R32 ;  /* 0x000000ffff209224 */ /* 0x000fe400078e0a20 */
[----:B0-----:R-:W-:-:S04]  /*72f0*/  IMAD.MOV.U32 R36, RZ, RZ, R33 ;  /* 0x000000ffff247224 */ /* 0x001fc800078e0021 */
[----:B------:R-:W-:Y:S02]  /*7300*/  @!P5 IMAD.MOV R36, RZ, RZ, -R36 ;  /* 0x000000ffff24d224 */ /* 0x000fe400078e0a24 */
[----:B------:R-:W-:Y:S02]  /*7310*/  IMAD.MOV R39, RZ, RZ, -R39 ;  /* 0x000000ffff277224 */ /* 0x000fe400078e0a27 */
[----:B------:R-:W-:Y:S01]  /*7320*/  @!P4 IMAD.IADD R21, R21, 0x1, -R4 ;  /* 0x000000011515c824 */ /* 0x000fe200078e0a04 */
[----:B------:R-:W-:Y:S01]  /*7330*/  STL [R1+0xe4], R36 ;  /* 0x0000e42401007387 */ /* 0x000fe20000100800 */
[----:B------:R-:W-:-:S03]  /*7340*/  IMAD R35, R4, R39, R35 ;  /* 0x0000002704237224 */ /* 0x000fc600078e0223 */
[----:B------:R0:W-:Y:S01]  /*7350*/  STL [R1+0xe8], R32 ;  /* 0x0000e82001007387 */ /* 0x0001e20000100800 */
[----:B---3--:R-:W-:Y:S02]  /*7360*/  IABS R15, R60 ;  /* 0x0000003c000f7213 */ /* 0x008fe40000000000 */
[----:B------:R-:W-:Y:S02]  /*7370*/  ISETP.GE.AND P4, PT, R60, RZ, PT ;  /* 0x000000ff3c00720c */ /* 0x000fe40003f86270 */
[----:B------:R-:W3:Y:S01]  /*7380*/  LDL.LU R60, [R1+0x8e0] ;  /* 0x0008e000013c7983 */ /* 0x000ee20000300800 */
[----:B------:R-:W-:-:S04]  /*7390*/  IMAD.HI.U32 R39, R0, R15, RZ ;  /* 0x0000000f00277227 */ /* 0x000fc800078e00ff */
[----:B------:R-:W-:-:S04]  /*73a0*/  IMAD.MOV R39, RZ, RZ, -R39 ;  /* 0x000000ffff277224 */ /* 0x000fc800078e0a27 */
[----:B------:R-:W-:-:S05]  /*73b0*/  IMAD R15, R4, R39, R15 ;  /* 0x00000027040f7224 */ /* 0x000fca00078e020f */
[----:B------:R-:W-:-:S13]  /*73c0*/  ISETP.GT.U32.AND P5, PT, R4, R15, PT ;  /* 0x0000000f0400720c */ /* 0x000fda0003fa4070 */
[----:B------:R-:W-:Y:S01]  /*73d0*/  @!P5 IMAD.IADD R15, R15, 0x1, -R4 ;  /* 0x000000010f0fd824 */ /* 0x000fe200078e0a04 */
[----:B--2---:R-:W-:Y:S02]  /*73e0*/  IABS R33, R3 ;  /* 0x0000000300217213 */ /* 0x004fe40000000000 */
[----:B------:R-:W-:Y:S02]  /*73f0*/  ISETP.GE.AND P5, PT, R3, RZ, PT ;  /* 0x000000ff0300720c */ /* 0x000fe40003fa6270 */
[----:B------:R-:W2:Y:S01]  /*7400*/  LDL.LU R3, [R1+0x8e4] ;  /* 0x0008e40001037983 */ /* 0x000ea20000300800 */
[----:B------:R-:W-:-:S05]  /*7410*/  IABS R34, R49 ;  /* 0x0000003100227213 */ /* 0x000fca0000000000 */
[----:B------:R-:W-:-:S04]  /*7420*/  IMAD.HI.U32 R24, R0, R34, RZ ;  /* 0x0000002200187227 */ /* 0x000fc800078e00ff */
[----:B------:R-:W-:Y:S01]  /*7430*/  IMAD.MOV R24, RZ, RZ, -R24 ;  /* 0x000000ffff187224 */ /* 0x000fe200078e0a18 */
[----:B------:R-:W-:-:S03]  /*7440*/  ISETP.GT.U32.AND P0, PT, R4, R35, PT ;  /* 0x000000230400720c */ /* 0x000fc60003f04070 */
[----:B------:R-:W-:-:S05]  /*7450*/  IMAD R34, R4, R24, R34 ;  /* 0x0000001804227224 */ /* 0x000fca00078e0222 */
[----:B------:R-:W-:Y:S02]  /*7460*/  ISETP.GT.U32.AND P3, PT, R4, R34, PT ;  /* 0x000000220400720c */ /* 0x000fe40003f64070 */
[----:B----4-:R-:W-:-:S03]  /*7470*/  IABS R24, R55 ;  /* 0x0000003700187213 */ /* 0x010fc60000000000 */
[----:B------:R-:W-:Y:S02]  /*7480*/  @!P0 IMAD.IADD R35, R35, 0x1, -R4 ;  /* 0x0000000123238824 */ /* 0x000fe400078e0a04 */
[----:B------:R-:W-:-:S06]  /*7490*/  IMAD.HI.U32 R31, R0, R24, RZ ;  /* 0x00000018001f7227 */ /* 0x000fcc00078e00ff */
[----:B------:R-:W-:Y:S01]  /*74a0*/  @!P3 IMAD.IADD R34, R34, 0x1, -R4 ;  /* 0x000000012222b824 */ /* 0x000fe200078e0a04 */
[----:B------:R-:W-:Y:S01]  /*74b0*/  ISETP.GT.U32.AND P3, PT, R4, R35, PT ;  /* 0x000000230400720c */ /* 0x000fe20003f64070 */
[----:B------:R-:W-:-:S03]  /*74c0*/  IMAD.MOV R31, RZ, RZ, -R31 ;  /* 0x000000ffff1f7224 */ /* 0x000fc600078e0a1f */
[C---:B------:R-:W-:Y:S01]  /*74d0*/  ISETP.GT.U32.AND P6, PT, R4.reuse, R34, PT ;  /* 0x000000220400720c */ /* 0x040fe20003fc4070 */
[----:B------:R-:W-:Y:S01]  /*74e0*/  IMAD R24, R4, R31, R24 ;  /* 0x0000001f04187224 */ /* 0x000fe200078e0218 */
[----:B------:R-:W-:-:S07]  /*74f0*/  ISETP.GE.AND P0, PT, R58, RZ, PT ;  /* 0x000000ff3a00720c */ /* 0x000fce0003f06270 */
[----:B------:R-:W-:Y:S01]  /*7500*/  @!P3 IMAD.IADD R35, R35, 0x1, -R4 ;  /* 0x000000012323b824 */ /* 0x000fe200078e0a04 */
[----:B------:R-:W-:-:S03]  /*7510*/  ISETP.GT.U32.AND P3, PT, R4, R24, PT ;  /* 0x000000180400720c */ /* 0x000fc60003f64070 */
[----:B------:R-:W-:Y:S01]  /*7520*/  @!P6 IMAD.IADD R34, R34, 0x1, -R4 ;  /* 0x000000012222e824 */ /* 0x000fe200078e0a04 */
[----:B------:R-:W-:Y:S02]  /*7530*/  ISETP.GE.AND P6, PT, R55, RZ, PT ;  /* 0x000000ff3700720c */ /* 0x000fe40003fc6270 */
[----:B------:R-:W4:Y:S01]  /*7540*/  LDL.LU R55, [R1+0x8e8] ;  /* 0x0008e80001377983 */ /* 0x000f220000300800 */
[----:B------:R-:W-:-:S03]  /*7550*/  ISETP.GE.AND P1, PT, R49, RZ, PT ;  /* 0x000000ff3100720c */ /* 0x000fc60003f26270 */
[----:B------:R-:W4:Y:S04]  /*7560*/  LDL.LU R57, [R1+0x8ec] ;  /* 0x0008ec0001397983 */ /* 0x000f280000300800 */
[----:B------:R-:W4:Y:S01]  /*7570*/  LDL.LU R49, [R1+0x8f0] ;  /* 0x0008f00001317983 */ /* 0x000f220000300800 */
[----:B------:R-:W-:Y:S01]  /*7580*/  @!P3 IMAD.IADD R24, R24, 0x1, -R4 ;  /* 0x000000011818b824 */ /* 0x000fe200078e0a04 */
[----:B------:R-:W-:Y:S01]  /*7590*/  ISETP.GT.U32.AND P3, PT, R4, R15, PT ;  /* 0x0000000f0400720c */ /* 0x000fe20003f64070 */
[----:B0-----:R-:W-:-:S04]  /*75a0*/  IMAD.HI.U32 R32, R0, R33, RZ ;  /* 0x0000002100207227 */ /* 0x001fc800078e00ff */
[----:B------:R-:W-:Y:S01]  /*75b0*/  @!P0 IMAD.MOV R35, RZ, RZ, -R35 ;  /* 0x000000ffff238224 */ /* 0x000fe200078e0a23 */
[----:B------:R-:W-:Y:S01]  /*75c0*/  IABS R36, R59 ;  /* 0x0000003b00247213 */ /* 0x000fe20000000000 */
[----:B------:R-:W-:Y:S01]  /*75d0*/  IMAD.MOV R32, RZ, RZ, -R32 ;  /* 0x000000ffff207224 */ /* 0x000fe200078e0a20 */
[C---:B------:R-:W-:Y:S02]  /*75e0*/  ISETP.GT.U32.AND P0, PT, R4.reuse, R24, PT ;  /* 0x000000180400720c */ /* 0x040fe40003f04070 */
[----:B------:R0:W-:Y:S01]  /*75f0*/  STL [R1+0xcc], R35 ;  /* 0x0000cc2301007387 */ /* 0x0001e20000100800 */
[----:B------:R-:W-:Y:S02]  /*7600*/  IMAD R33, R4, R32, R33 ;  /* 0x0000002004217224 */ /* 0x000fe400078e0221 */
[----:B------:R-:W-:Y:S02]  /*7610*/  @!P3 IMAD.IADD R15, R15, 0x1, -R4 ;  /* 0x000000010f0fb824 */ /* 0x000fe400078e0a04 */
[----:B------:R-:W-:-:S04]  /*7620*/  IMAD.HI.U32 R32, R0, R36, RZ ;  /* 0x0000002400207227 */ /* 0x000fc800078e00ff */
[----:B0-----:R-:W-:Y:S02]  /*7630*/  IMAD.MOV.U32 R35, RZ, RZ, R21 ;  /* 0x000000ffff237224 */ /* 0x001fe400078e0015 */
[----:B------:R-:W-:Y:S02]  /*7640*/  @!P1 IMAD.MOV R34, RZ, RZ, -R34 ;  /* 0x000000ffff229224 */ /* 0x000fe400078e0a22 */
[----:B------:R-:W-:Y:S02]  /*7650*/  @!P2 IMAD.MOV R35, RZ, RZ, -R35 ;  /* 0x000000ffff23a224 */ /* 0x000fe400078e0a23 */
[----:B------:R-:W-:Y:S02]  /*7660*/  @!P4 IMAD.MOV R15, RZ, RZ, -R15 ;  /* 0x000000ffff0fc224 */ /* 0x000fe400078e0a0f */
[----:B------:R-:W-:Y:S01]  /*7670*/  IMAD.MOV R32, RZ, RZ, -R32 ;  /* 0x000000ffff207224 */ /* 0x000fe200078e0a20 */
[----:B------:R-:W-:Y:S01]  /*7680*/  STL [R1+0xe0], R35 ;  /* 0x0000e02301007387 */ /* 0x000fe20000100800 */
[----:B------:R-:W-:-:S02]  /*7690*/  @!P0 IMAD.IADD R24, R24, 0x1, -R4 ;  /* 0x0000000118188824 */ /* 0x000fc400078e0a04 */
[----:B------:R-:W-:Y:S01]  /*76a0*/  IMAD R36, R4, R32, R36 ;  /* 0x0000002004247224 */ /* 0x000fe200078e0224 */
[----:B------:R-:W-:Y:S01]  /*76b0*/  STL [R1+0xd0], R34 ;  /* 0x0000d02201007387 */ /* 0x000fe20000100800 */
[----:B------:R-:W-:-:S03]  /*76c0*/  ISETP.GE.AND P1, PT, R59, RZ, PT ;  /* 0x000000ff3b00720c */ /* 0x000fc60003f26270 */
[----:B------:R0:W-:Y:S04]  /*76d0*/  STL [R1+0xd8], R15 ;  /* 0x0000d80f01007387 */ /* 0x0001e80000100800 */
[----:B------:R-:W4:Y:S01]  /*76e0*/  LDL.LU R58, [R1+0x8f4] ;  /* 0x0008f400013a7983 */ /* 0x000f220000300800 */
[----:B------:R-:W-:-:S13]  /*76f0*/  ISETP.GT.U32.AND P2, PT, R4, R33, PT ;  /* 0x000000210400720c */ /* 0x000fda0003f44070 */
[----:B------:R-:W-:-:S05]  /*7700*/  @!P2 IMAD.IADD R33, R33, 0x1, -R4 ;  /* 0x000000012121a824 */ /* 0x000fca00078e0a04 */
[----:B------:R-:W-:Y:S02]  /*7710*/  ISETP.GT.U32.AND P4, PT, R4, R33, PT ;  /* 0x000000210400720c */ /* 0x000fe40003f84070 */
[----:B------:R-:W-:-:S11]  /*7720*/  IABS R31, R61 ;  /* 0x0000003d001f7213 */ /* 0x000fd60000000000 */
[----:B------:R-:W-:Y:S01]  /*7730*/  @!P4 IMAD.IADD R33, R33, 0x1, -R4 ;  /* 0x000000012121c824 */ /* 0x000fe200078e0a04 */
[----:B------:R-:W-:Y:S02]  /*7740*/  ISETP.GE.AND P3, PT, R61, RZ, PT ;  /* 0x000000ff3d00720c */ /* 0x000fe40003f66270 */
[----:B---3--:R-:W-:Y:S02]  /*7750*/  ISETP.GE.AND P0, PT, R60, RZ, PT ;  /* 0x000000ff3c00720c */ /* 0x008fe40003f06270 */
[----:B------:R-:W-:Y:S02]  /*7760*/  IABS R32, R60 ;  /* 0x0000003c00207213 */ /* 0x000fe40000000000 */
[----:B------:R-:W3:Y:S04]  /*7770*/  LDL.LU R60, [R1+0x8f8] ;  /* 0x0008f800013c7983 */ /* 0x000ee80000300800 */
[----:B------:R-:W3:Y:S01]  /*7780*/  LDL.LU R59, [R1+0x8fc] ;  /* 0x0008fc00013b7983 */ /* 0x000ee20000300800 */
[----:B--2---:R-:W-:-:S02]  /*7790*/  ISETP.GE.AND P2, PT, R3, RZ, PT ;  /* 0x000000ff0300720c */ /* 0x004fc40003f46270 */
[----:B0-----:R-:W-:Y:S01]  /*77a0*/  IABS R15, R3 ;  /* 0x00000003000f7213 */ /* 0x001fe20000000000 */
[----:B------:R-:W-:-:S04]  /*77b0*/  IMAD.MOV.U32 R3, RZ, RZ, R24 ;  /* 0x000000ffff037224 */ /* 0x000fc800078e0018 */
[----:B------:R-:W-:-:S05]  /*77c0*/  @!P6 IMAD.MOV R3, RZ, RZ, -R3 ;  /* 0x000000ffff03e224 */ /* 0x000fca00078e0a03 */
[----:B------:R0:W-:Y:S04]  /*77d0*/  STL [R1+0xd4], R3 ;  /* 0x0000d40301007387 */ /* 0x0001e80000100800 */
[----:B------:R-:W2:Y:S01]  /*77e0*/  LDL.LU R61, [R1+0x900] ;  /* 0x00090000013d7983 */ /* 0x000ea20000300800 */
[----:B0-----:R-:W-:-:S04]  /*77f0*/  IMAD.MOV.U32 R3, RZ, RZ, R33 ;  /* 0x000000ffff037224 */ /* 0x001fc800078e0021 */
[----:B------:R-:W-:-:S05]  /*7800*/  @!P5 IMAD.MOV R3, RZ, RZ, -R3 ;  /* 0x000000ffff03d224 */ /* 0x000fca00078e0a03 */
[----:B------:R0:W-:Y:S04]  /*7810*/  STL [R1+0xb0], R3 ;  /* 0x0000b00301007387 */ /* 0x0001e80000100800 */
[----:B0-----:R-:W2:Y:S01]  /*7820*/  LDL.LU R3, [R1+0x904] ;  /* 0x0009040001037983 */ /* 0x001ea20000300800 */
[----:B------:R-:W-:Y:S01]  /*7830*/  IMAD.HI.U32 R21, R0, R31, RZ ;  /* 0x0000001f00157227 */ /* 0x000fe200078e00ff */
[----:B------:R-:W-:-:S03]  /*7840*/  ISETP.GT.U32.AND P6, PT, R4, R36, PT ;  /* 0x000000240400720c */ /* 0x000fc60003fc4070 */
[----:B------:R-:W-:Y:S02]  /*7850*/  IMAD.MOV R21, RZ, RZ, -R21 ;  /* 0x000000ffff157224 */ /* 0x000fe400078e0a15 */
[----:B------:R-:W-:-:S04]  /*7860*/  IMAD.HI.U32 R38, R0, R32, RZ ;  /* 0x0000002000267227 */ /* 0x000fc800078e00ff */
[----:B------:R-:W-:Y:S02]  /*7870*/  IMAD R31, R4, R21, R31 ;  /* 0x00000015041f7224 */ /* 0x000fe400078e021f */
[----:B------:R-:W-:-:S03]  /*7880*/  IMAD.MOV R38, RZ, RZ, -R38 ;  /* 0x000000ffff267224 */ /* 0x000fc600078e0a26 */
[C---:B------:R-:W-:Y:S01]  /*7890*/  ISETP.GT.U32.AND P4, PT, R4.reuse, R31, PT ;  /* 0x0000001f0400720c */ /* 0x040fe20003f84070 */
[----:B------:R-:W-:Y:S02]  /*78a0*/  IMAD R32, R4, R38, R32 ;  /* 0x0000002604207224 */ /* 0x000fe400078e0220 */
[----:B------:R-:W-:-:S03]  /*78b0*/  @!P6 IMAD.IADD R36, R36, 0x1, -R4 ;  /* 0x000000012424e824 */ /* 0x000fc600078e0a04 */
[----:B------:R-:W-:Y:S01]  /*78c0*/  ISETP.GT.U32.AND P6, PT, R4, R32, PT ;  /* 0x000000200400720c */ /* 0x000fe20003fc4070 */
[----:B------:R-:W-:Y:S01]  /*78d0*/  IMAD.HI.U32 R34, R0, R15, RZ ;  /* 0x0000000f00227227 */ /* 0x000fe200078e00ff */
[----:B----4-:R-:W-:-:S05]  /*78e0*/  IABS R21, R57 ;  /* 0x0000003900157213 */ /* 0x010fca0000000000 */
[----:B------:R-:W-:Y:S01]  /*78f0*/  @!P4 IMAD.IADD R31, R31, 0x1, -R4 ;  /* 0x000000011f1fc824 */ /* 0x000fe200078e0a04 */
[----:B------:R-:W-:Y:S01]  /*7900*/  IABS R24, R49 ;  /* 0x0000003100187213 */ /* 0x000fe20000000000 */
[----:B------:R-:W-:Y:S02]  /*7910*/  IMAD.MOV R34, RZ, RZ, -R34 ;  /* 0x000000ffff227224 */ /* 0x000fe400078e0a22 */
[----:B------:R-:W-:Y:S01]  /*7920*/  IMAD.HI.U32 R38, R0, R21, RZ ;  /* 0x0000001500267227 */ /* 0x000fe200078e00ff */
[----:B------:R-:W-:-:S03]  /*7930*/  ISETP.GT.U32.AND P5, PT, R4, R31, PT ;  /* 0x0000001f0400720c */ /* 0x000fc60003fa4070 */
[----:B------:R-:W-:Y:S01]  /*7940*/  @!P6 IMAD.IADD R32, R32, 0x1, -R4 ;  /* 0x000000012020e824 */ /* 0x000fe200078e0a04 */
[C---:B------:R-:W-:Y:S01]  /*7950*/  ISETP.GT.U32.AND P4, PT, R4.reuse, R36, PT ;  /* 0x000000240400720c */ /* 0x040fe20003f84070 */
[----:B------:R-:W-:Y:S02]  /*7960*/  IMAD R15, R4, R34, R15 ;  /* 0x00000022040f7224 */ /* 0x000fe400078e020f */
[----:B------:R-:W-:Y:S01]  /*7970*/  IMAD.HI.U32 R34, R0, R24, RZ ;  /* 0x0000001800227227 */ /* 0x000fe200078e00ff */
[----:B------:R-:W-:-:S03]  /*7980*/  ISETP.GT.U32.AND P6, PT, R4, R32, PT ;  /* 0x000000200400720c */ /* 0x000fc60003fc4070 */
[----:B------:R-:W-:Y:S01]  /*7990*/  IMAD.MOV R38, RZ, RZ, -R38 ;  /* 0x000000ffff267224 */ /* 0x000fe200078e0a26 */
[----:B------:R-:W-:Y:S01]  /*79a0*/  IABS R35, R55 ;  /* 0x0000003700237213 */ /* 0x000fe20000000000 */
[----:B------:R-:W-:Y:S02]  /*79b0*/  IMAD.MOV R34, RZ, RZ, -R34 ;  /* 0x000000ffff227224 */ /* 0x000fe400078e0a22 */
[C---:B------:R-:W-:Y:S02]  /*79c0*/  IMAD R21, R4.reuse, R38, R21 ;  /* 0x0000002604157224 */ /* 0x040fe400078e0215 */
[C---:B------:R-:W-:Y:S02]  /*79d0*/  IMAD R24, R4.reuse, R34, R24 ;  /* 0x0000002204187224 */ /* 0x040fe400078e0218 */
[----:B------:R-:W-:Y:S01]  /*79e0*/  @!P5 IMAD.IADD R31, R31, 0x1, -R4 ;  /* 0x000000011f1fd824 */ /* 0x000fe200078e0a04 */
[----:B------:R-:W-:Y:S01]  /*79f0*/  ISETP.GT.U32.AND P5, PT, R4, R21, PT ;  /* 0x000000150400720c */ /* 0x000fe20003fa4070 */
[----:B------:R-:W-:-:S04]  /*7a00*/  IMAD.HI.U32 R39, R0, R35, RZ ;  /* 0x0000002300277227 */ /* 0x000fc800078e00ff */
[--C-:B------:R-:W-:Y:S01]  /*7a10*/  @!P6 IMAD.IADD R32, R32, 0x1, -R4.reuse ;  /* 0x000000012020e824 */ /* 0x100fe200078e0a04 */
[----:B------:R-:W-:Y:S01]  /*7a20*/  ISETP.GT.U32.AND P6, PT, R4, R24, PT ;  /* 0x000000180400720c */ /* 0x000fe20003fc4070 */
[----:B------:R-:W-:Y:S02]  /*7a30*/  IMAD.MOV R39, RZ, RZ, -R39 ;  /* 0x000000ffff277224 */ /* 0x000fe400078e0a27 */
[----:B------:R-:W-:Y:S02]  /*7a40*/  @!P4 IMAD.IADD R36, R36, 0x1, -R4 ;  /* 0x000000012424c824 */ /* 0x000fe400078e0a04 */
[C---:B------:R-:W-:Y:S02]  /*7a50*/  IMAD R35, R4.reuse, R39, R35 ;  /* 0x0000002704237224 */ /* 0x040fe400078e0223 */
[----:B------:R-:W-:Y:S01]  /*7a60*/  IMAD.MOV.U32 R37, RZ, RZ, R36 ;  /* 0x000000ffff257224 */ /* 0x000fe200078e0024 */
[----:B------:R-:W-:Y:S01]  /*7a70*/  ISETP.GT.U32.AND P4, PT, R4, R15, PT ;  /* 0x0000000f0400720c */ /* 0x000fe20003f84070 */
[----:B------:R-:W-:-:S02]  /*7a80*/  @!P5 IMAD.IADD R21, R21, 0x1, -R4 ;  /* 0x000000011515d824 */ /* 0x000fc400078e0a04 */
[----:B------:R-:W-:Y:S01]  /*7a90*/  @!P1 IMAD.MOV R37, RZ, RZ, -R37 ;  /* 0x000000ffff259224 */ /* 0x000fe200078e0a25 */
[----:B------:R-:W-:Y:S01]  /*7aa0*/  ISETP.GT.U32.AND P1, PT, R4, R35, PT ;  /* 0x000000230400720c */ /* 0x000fe20003f24070 */
[----:B------:R-:W-:Y:S01]  /*7ab0*/  @!P6 IMAD.IADD R24, R24, 0x1, -R4 ;  /* 0x000000011818e824 */ /* 0x000fe200078e0a04 */
[----:B------:R-:W-:Y:S01]  /*7ac0*/  ISETP.GT.U32.AND P6, PT, R4, R21, PT ;  /* 0x000000150400720c */ /* 0x000fe20003fc4070 */
[----:B------:R-:W-:-:S06]  /*7ad0*/  @!P3 IMAD.MOV R31, RZ, RZ, -R31 ;  /* 0x000000ffff1fb224 */ /* 0x000fcc00078e0a1f */
[----:B------:R-:W-:-:S04]  /*7ae0*/  @!P4 IMAD.IADD R15, R15, 0x1, -R4 ;  /* 0x000000010f0fc824 */ /* 0x000fc800078e0a04 */
[--C-:B------:R-:W-:Y:S01]  /*7af0*/  @!P1 IMAD.IADD R35, R35, 0x1, -R4.reuse ;  /* 0x0000000123239824 */ /* 0x100fe200078e0a04 */
[C---:B------:R-:W-:Y:S01]  /*7b00*/  ISETP.GT.U32.AND P1, PT, R4.reuse, R15, PT ;  /* 0x0000000f0400720c */ /* 0x040fe20003f24070 */
[--C-:B------:R-:W-:Y:S01]  /*7b10*/  @!P6 IMAD.IADD R21, R21, 0x1, -R4.reuse ;  /* 0x000000011515e824 */ /* 0x100fe200078e0a04 */
[C---:B------:R-:W-:Y:S02]  /*7b20*/  ISETP.GT.U32.AND P3, PT, R4.reuse, R24, PT ;  /* 0x000000180400720c */ /* 0x040fe40003f64070 */
[----:B------:R-:W-:Y:S02]  /*7b30*/  ISETP.GT.U32.AND P5, PT, R4, R35, PT ;  /* 0x000000230400720c */ /* 0x000fe40003fa4070 */
[----:B------:R-:W-:Y:S01]  /*7b40*/  ISETP.GE.AND P4, PT, R55, RZ, PT ;  /* 0x000000ff3700720c */ /* 0x000fe20003f86270 */
[----:B------:R0:W-:Y:S06]  /*7b50*/  STL [R1+0xb4], R37 ;  /* 0x0000b42501007387 */ /* 0x0001ec0000100800 */
[----:B------:R-:W-:-:S02]  /*7b60*/  @!P1 IMAD.IADD R15, R15, 0x1, -R4 ;  /* 0x000000010f0f9824 */ /* 0x000fc400078e0a04 */
[--C-:B------:R-:W-:Y:S02]  /*7b70*/  @!P3 IMAD.IADD R24, R24, 0x1, -R4.reuse ;  /* 0x000000011818b824 */ /* 0x100fe400078e0a04 */
[----:B------:R-:W-:Y:S01]  /*7b80*/  @!P5 IMAD.IADD R35, R35, 0x1, -R4 ;  /* 0x000000012323d824 */ /* 0x000fe200078e0a04 */
[----:B------:R-:W-:Y:S02]  /*7b90*/  ISETP.GE.AND P5, PT, R57, RZ, PT ;  /* 0x000000ff3900720c */ /* 0x000fe40003fa6270 */
[----:B------:R-:W-:Y:S01]  /*7ba0*/  ISETP.GE.AND P3, PT, R49, RZ, PT ;  /* 0x000000ff3100720c */ /* 0x000fe20003f66270 */
[----:B0-----:R-:W-:Y:S01]  /*7bb0*/  IMAD.MOV.U32 R37, RZ, RZ, R32 ;  /* 0x000000ffff257224 */ /* 0x001fe200078e0020 */
[----:B------:R2:W-:Y:S01]  /*7bc0*/  STL [R1+0xa4], R31 ;  /* 0x0000a41f01007387 */ /* 0x0005e20000100800 */
[----:B------:R-:W-:-:S03]  /*7bd0*/  @!P4 IMAD.MOV R35, RZ, RZ, -R35 ;  /* 0x000000ffff23c224 */ /* 0x000fc600078e0a23 */
[----:B------:R-:W4:Y:S01]  /*7be0*/  LDL.LU R55, [R1+0x908] ;  /* 0x0009080001377983 */ /* 0x000f220000300800 */
[----:B------:R-:W-:Y:S02]  /*7bf0*/  @!P0 IMAD.MOV R37, RZ, RZ, -R37 ;  /* 0x000000ffff258224 */ /* 0x000fe400078e0a25 */
[----:B------:R-:W-:Y:S02]  /*7c00*/  @!P2 IMAD.MOV R15, RZ, RZ, -R15 ;  /* 0x000000ffff0fa224 */ /* 0x000fe400078e0a0f */
[----:B------:R-:W-:Y:S01]  /*7c10*/  @!P5 IMAD.MOV R21, RZ, RZ, -R21 ;  /* 0x000000ffff15d224 */ /* 0x000fe200078e0a15 */
[----:B------:R-:W-:Y:S01]  /*7c20*/  STL [R1+0xa0], R37 ;  /* 0x0000a02501007387 */ /* 0x000fe20000100800 */
[----:B------:R-:W-:-:S03]  /*7c30*/  @!P3 IMAD.MOV R24, RZ, RZ, -R24 ;  /* 0x000000ffff18b224 */ /* 0x000fc600078e0a18 */
[----:B------:R-:W4:Y:S01]  /*7c40*/  LDL.LU R49, [R1+0x90c] ;  /* 0x00090c0001317983 */ /* 0x000f220000300800 */
[----:B---3--:R-:W-:-:S05]  /*7c50*/  IABS R33, R59 ;  /* 0x0000003b00217213 */ /* 0x008fca0000000000 */
[----:B------:R-:W-:-:S04]  /*7c60*/  IMAD.HI.U32 R39, R0, R33, RZ ;  /* 0x0000002100277227 */ /* 0x000fc800078e00ff */
[----:B------:R-:W-:Y:S01]  /*7c70*/  IMAD.MOV R39, RZ, RZ, -R39 ;  /* 0x000000ffff277224 */ /* 0x000fe200078e0a27 */
[----:B------:R-:W-:-:S03]  /*7c80*/  IABS R34, R60 ;  /* 0x0000003c00227213 */ /* 0x000fc60000000000 */
[----:B------:R-:W-:Y:S02]  /*7c90*/  IMAD R33, R4, R39, R33 ;  /* 0x0000002704217224 */ /* 0x000fe400078e0221 */
[----:B------:R-:W-:-:S03]  /*7ca0*/  IMAD.HI.U32 R41, R0, R34, RZ ;  /* 0x0000002200297227 */ /* 0x000fc600078e00ff */
[----:B------:R-:W-:Y:S01]  /*7cb0*/  ISETP.GT.U32.AND P6, PT, R4, R33, PT ;  /* 0x000000210400720c */ /* 0x000fe20003fc4070 */
[----:B------:R-:W-:-:S04]  /*7cc0*/  IMAD.MOV R41, RZ, RZ, -R41 ;  /* 0x000000ffff297224 */ /* 0x000fc800078e0a29 */
[----:B------:R-:W-:-:S05]  /*7cd0*/  IMAD R34, R4, R41, R34 ;  /* 0x0000002904227224 */ /* 0x000fca00078e0222 */
[----:B------:R-:W-:-:S03]  /*7ce0*/  ISETP.GT.U32.AND P1, PT, R4, R34, PT ;  /* 0x000000220400720c */ /* 0x000fc60003f24070 */
[----:B------:R-:W-:-:S05]  /*7cf0*/  @!P6 IMAD.IADD R33, R33, 0x1, -R4 ;  /* 0x000000012121e824 */ /* 0x000fca00078e0a04 */
[----:B------:R-:W-:-:S05]  /*7d00*/  ISETP.GT.U32.AND P4, PT, R4, R33, PT ;  /* 0x000000210400720c */ /* 0x000fca0003f84070 */
[--C-:B------:R-:W-:Y:S01]  /*7d10*/  @!P1 IMAD.IADD R34, R34, 0x1, -R4.reuse ;  /* 0x0000000122229824 */ /* 0x100fe200078e0a04 */
[----:B------:R-:W-:Y:S02]  /*7d20*/  ISETP.GE.AND P1, PT, R60, RZ, PT ;  /* 0x000000ff3c00720c */ /* 0x000fe40003f26270 */
[----:B------:R-:W3:Y:S04]  /*7d30*/  LDL.LU R60, [R1+0x910] ;  /* 0x00091000013c7983 */ /* 0x000ee80000300800 */
[----:B------:R4:W-:Y:S01]  /*7d40*/  STL [R1+0x9c], R15 ;  /* 0x00009c0f01007387 */ /* 0x0009e20000100800 */
[----:B------:R-:W-:-:S03]  /*7d50*/  @!P4 IMAD.IADD R33, R33, 0x1, -R4 ;  /* 0x000000012121c824 */ /* 0x000fc600078e0a04 */
[----:B------:R-:W-:Y:S04]  /*7d60*/  STL [R1+0x98], R35 ;  /* 0x0000982301007387 */ /* 0x000fe80000100800 */
[----:B------:R0:W-:Y:S04]  /*7d70*/  STL [R1+0x90], R21 ;  /* 0x0000901501007387 */ /* 0x0001e80000100800 */
[----:B------:R1:W-:Y:S01]  /*7d80*/  STL [R1+0x8c], R24 ;  /* 0x00008c1801007387 */ /* 0x0003e20000100800 */
[----:B--2---:R-:W-:Y:S02]  /*7d90*/  IABS R31, R3 ;  /* 0x00000003001f7213 */ /* 0x004fe40000000000 */
[----:B------:R-:W-:-:S02]  /*7da0*/  ISETP.GE.AND P4, PT, R3, RZ, PT ;  /* 0x000000ff0300720c */ /* 0x000fc40003f86270 */
[----:B------:R-:W2:Y:S01]  /*7db0*/  LDL.LU R3, [R1+0x914] ;  /* 0x0009140001037983 */ /* 0x000ea20000300800 */
[----:B------:R-:W-:-:S05]  /*7dc0*/  IABS R38, R58 ;  /* 0x0000003a00267213 */ /* 0x000fca0000000000 */
[----:B------:R-:W-:-:S04]  /*7dd0*/  IMAD.HI.U32 R36, R0, R38, RZ ;  /* 0x0000002600247227 */ /* 0x000fc800078e00ff */
[----:B------:R-:W-:-:S04]  /*7de0*/  IMAD.MOV R36, RZ, RZ, -R36 ;  /* 0x000000ffff247224 */ /* 0x000fc800078e0a24 */
[----:B------:R-:W-:-:S05]  /*7df0*/  IMAD R36, R4, R36, R38 ;  /* 0x0000002404247224 */ /* 0x000fca00078e0226 */
[----:B------:R-:W-:Y:S02]  /*7e00*/  ISETP.GT.U32.AND P0, PT, R4, R36, PT ;  /* 0x000000240400720c */ /* 0x000fe40003f04070 */
[----:B------:R-:W-:Y:S01]  /*7e10*/  IABS R32, R61 ;  /* 0x0000003d00207213 */ /* 0x000fe20000000000 */
[----:B------:R-:W-:-:S04]  /*7e20*/  IMAD.HI.U32 R38, R0, R31, RZ ;  /* 0x0000001f00267227 */ /* 0x000fc800078e00ff */
[----:B------:R-:W-:-:S06]  /*7e30*/  IMAD.HI.U32 R39, R0, R32, RZ ;  /* 0x0000002000277227 */ /* 0x000fcc00078e00ff */
[----:B------:R-:W-:Y:S02]  /*7e40*/  @!P0 IMAD.IADD R36, R36, 0x1, -R4 ;  /* 0x0000000124248824 */ /* 0x000fe400078e0a04 */
[----:B------:R-:W-:-:S03]  /*7e50*/  IMAD.MOV R39, RZ, RZ, -R39 ;  /* 0x000000ffff277224 */ /* 0x000fc600078e0a27 */
[C---:B------:R-:W-:Y:S01]  /*7e60*/  ISETP.GT.U32.AND P2, PT, R4.reuse, R36, PT ;  /* 0x000000240400720c */ /* 0x040fe20003f44070 */
[----:B------:R-:W-:Y:S02]  /*7e70*/  IMAD R32, R4, R39, R32 ;  /* 0x0000002704207224 */ /* 0x000fe400078e0220 */
[----:B------:R-:W-:-:S03]  /*7e80*/  IMAD.MOV R38, RZ, RZ, -R38 ;  /* 0x000000ffff267224 */ /* 0x000fc600078e0a26 */
[C---:B------:R-:W-:Y:S01]  /*7e90*/  ISETP.GT.U32.AND P5, PT, R4.reuse, R32, PT ;  /* 0x000000200400720c */ /* 0x040fe20003fa4070 */
[C---:B------:R-:W-:Y:S01]  /*7ea0*/  IMAD R31, R4.reuse, R38, R31 ;  /* 0x00000026041f7224 */ /* 0x040fe200078e021f */
[----:B------:R-:W-:-:S05]  /*7eb0*/  ISETP.GT.U32.AND P6, PT, R4, R34, PT ;  /* 0x000000220400720c */ /* 0x000fca0003fc4070 */
[----:B------:R-:W-:Y:S01]  /*7ec0*/  @!P2 IMAD.IADD R36, R36, 0x1, -R4 ;  /* 0x000000012424a824 */ /* 0x000fe200078e0a04 */
[----:B------:R-:W-:Y:S02]  /*7ed0*/  ISETP.GT.U32.AND P2, PT, R4, R31, PT ;  /* 0x0000001f0400720c */ /* 0x000fe40003f44070 */
[----:B------:R-:W-:-:S03]  /*7ee0*/  ISETP.GE.AND P0, PT, R58, RZ, PT ;  /* 0x000000ff3a00720c */ /* 0x000fc60003f06270 */
[--C-:B------:R-:W-:Y:S01]  /*7ef0*/  @!P5 IMAD.IADD R32, R32, 0x1, -R4.reuse ;  /* 0x000000012020d824 */ /* 0x100fe200078e0a04 */
[----:B------:R-:W-:Y:S01]  /*7f00*/  ISETP.GE.AND P3, PT, R59, RZ, PT ;  /* 0x000000ff3b00720c */ /* 0x000fe20003f66270 */
[--C-:B------:R-:W-:Y:S01]  /*7f10*/  @!P6 IMAD.IADD R34, R34, 0x1, -R4.reuse ;  /* 0x000000012222e824 */ /* 0x100fe200078e0a04 */
[----:B------:R-:W-:Y:S02]  /*7f20*/  ISETP.GE.AND P6, PT, R61, RZ, PT ;  /* 0x000000ff3d00720c */ /* 0x000fe40003fc6270 */
[----:B------:R-:W3:Y:S03]  /*7f30*/  LDL.LU R61, [R1+0x918] ;  /* 0x00091800013d7983 */ /* 0x000ee60000300800 */
[----:B------:R-:W-:Y:S01]  /*7f40*/  @!P2 IMAD.IADD R31, R31, 0x1, -R4 ;  /* 0x000000011f1fa824 */ /* 0x000fe200078e0a04 */
[----:B------:R-:W-:Y:S01]  /*7f50*/  ISETP.GT.U32.AND P2, PT, R4, R32, PT ;  /* 0x000000200400720c */ /* 0x000fe20003f44070 */
[----:B------:R-:W-:-:S02]  /*7f60*/  @!P0 IMAD.MOV R36, RZ, RZ, -R36 ;  /* 0x000000ffff248224 */ /* 0x000fc400078e0a24 */
[----:B------:R-:W-:Y:S02]  /*7f70*/  @!P1 IMAD.MOV R34, RZ, RZ, -R34 ;  /* 0x000000ffff229224 */ /* 0x000fe400078e0a22 */
[----:B------:R-:W-:-:S08]  /*7f80*/  @!P3 IMAD.MOV R33, RZ, RZ, -R33 ;  /* 0x000000ffff21b224 */ /* 0x000fd000078e0a21 */
[----:B------:R-:W-:-:S04]  /*7f90*/  @!P2 IMAD.IADD R32, R32, 0x1, -R4 ;  /* 0x000000012020a824 */ /* 0x000fc800078e0a04 */
[----:B------:R-:W-:Y:S01]  /*7fa0*/  @!P6 IMAD.MOV R32, RZ, RZ, -R32 ;  /* 0x000000ffff20e224 */ /* 0x000fe200078e0a20 */
[----:B----4-:R-:W-:Y:S02]  /*7fb0*/  IABS R15, R55 ;  /* 0x00000037000f7213 */ /* 0x010fe40000000000 */
[----:B------:R-:W-:Y:S02]  /*7fc0*/  ISETP.GE.AND P5, PT, R55, RZ, PT ;  /* 0x000000ff3700720c */ /* 0x000fe40003fa6270 */
[----:B------:R-:W4:Y:S01]  /*7fd0*/  LDL.LU R55, [R1+0x91c] ;  /* 0x00091c0001377983 */ /* 0x000f220000300800 */
[----:B0-----:R-:W-:-:S04]  /*7fe0*/  IMAD.HI.U32 R21, R0, R15, RZ ;  /* 0x0000000f00157227 */ /* 0x001fc800078e00ff */
[----:B------:R-:W-:Y:S01]  /*7ff0*/  IMAD.MOV R35, RZ, RZ, -R21 ;  /* 0x000000ffff237224 */ /* 0x000fe200078e0a15 */
[----:B------:R3:W-:Y:S03]  /*8000*/  STL [R1+0x84], R36 ;  /* 0x0000842401007387 */ /* 0x0007e60000100800 */
[----:B------:R-:W-:Y:S01]  /*8010*/  IMAD R15, R4, R35, R15 ;  /* 0x00000023040f7224 */ /* 0x000fe200078e020f */
[----:B------:R-:W-:Y:S04]  /*8020*/  STL [R1+0x80], R34 ;  /* 0x0000802201007387 */ /* 0x000fe80000100800 */
[----:B------:R0:W-:Y:S01]  /*8030*/  STL [R1+0x7c], R33 ;  /* 0x00007c2101007387 */ /* 0x0001e20000100800 */
[----:B--2---:R-:W-:-:S02]  /*8040*/  IABS R35, R3 ;  /* 0x0000000300237213 */ /* 0x004fc40000000000 */
[----:B------:R-:W-:Y:S02]  /*8050*/  ISETP.GE.AND P6, PT, R3, RZ, PT ;  /* 0x000000ff0300720c */ /* 0x000fe40003fc6270 */
[----:B------:R-:W2:Y:S01]  /*8060*/  LDL.LU R3, [R1+0x920] ;  /* 0x0009200001037983 */ /* 0x000ea20000300800 */
[----:B-1----:R-:W-:-:S05]  /*8070*/  IABS R24, R49 ;  /* 0x0000003100187213 */ /* 0x002fca0000000000 */
[----:B------:R-:W-:Y:S01]  /*8080*/  IMAD.HI.U32 R21, R0, R24, RZ ;  /* 0x0000001800157227 */ /* 0x000fe200078e00ff */
[----:B------:R-:W-:-:S03]  /*8090*/  ISETP.GT.U32.AND P0, PT, R4, R31, PT ;  /* 0x0000001f0400720c */ /* 0x000fc60003f04070 */
[----:B------:R-:W-:Y:S01]  /*80a0*/  IMAD.MOV R21, RZ, RZ, -R21 ;  /* 0x000000ffff157224 */ /* 0x000fe200078e0a15 */
[----:B------:R-:W-:-:S03]  /*80b0*/  ISETP.GT.U32.AND P1, PT, R4, R15, PT ;  /* 0x0000000f0400720c */ /* 0x000fc60003f24070 */
[C---:B------:R-:W-:Y:S01]  /*80c0*/  IMAD R24, R4.reuse, R21, R24 ;  /* 0x0000001504187224 */ /* 0x040fe200078e0218 */
[----:B------:R-:W-:Y:S02]  /*80d0*/  ISETP.GE.AND P3, PT, R49, RZ, PT ;  /* 0x000000ff3100720c */ /* 0x000fe40003f66270 */
[----:B------:R-:W2:Y:S02]  /*80e0*/  LDL.LU R49, [R1+0x924] ;  /* 0x0009240001317983 */ /* 0x000ea40000300800 */
[----:B------:R-:W-:Y:S01]  /*80f0*/  ISETP.GT.U32.AND P2, PT, R4, R24, PT ;  /* 0x000000180400720c */ /* 0x000fe20003f44070 */
[--C-:B------:R-:W-:Y:S01]  /*8100*/  @!P0 IMAD.IADD R31, R31, 0x1, -R4.reuse ;  /* 0x000000011f1f8824 */ /* 0x100fe200078e0a04 */
[----:B---3--:R-:W-:Y:S01]  /*8110*/  IABS R36, R60 ;  /* 0x0000003c00247213 */ /* 0x008fe20000000000 */
[----:B------:R1:W-:Y:S01]  /*8120*/  STL [R1+0x48], R32 ;  /* 0x0000482001007387 */ /* 0x0003e20000100800 */
[----:B------:R-:W-:Y:S01]  /*8130*/  ISETP.GE.AND P0, PT, R60, RZ, PT ;  /* 0x000000ff3c00720c */ /* 0x000fe20003f06270 */
[----:B------:R-:W-:-:S02]  /*8140*/  @!P1 IMAD.IADD R15, R15, 0x1, -R4 ;  /* 0x000000010f0f9824 */ /* 0x000fc400078e0a04 */
[----:B------:R-:W3:Y:S03]  /*8150*/  LDL.LU R60, [R1+0x928] ;  /* 0x00092800013c7983 */ /* 0x000ee60000300800 */
[----:B------:R-:W-:Y:S01]  /*8160*/  ISETP.GT.U32.AND P1, PT, R4, R15, PT ;  /* 0x0000000f0400720c */ /* 0x000fe20003f24070 */
[----:B------:R-:W3:Y:S02]  /*8170*/  LDL.LU R57, [R1+0x92c] ;  /* 0x00092c0001397983 */ /* 0x000ee40000300800 */
[----:B------:R-:W-:Y:S02]  /*8180*/  @!P2 IMAD.IADD R24, R24, 0x1, -R4 ;  /* 0x000000011818a824 */ /* 0x000fe400078e0a04 */
[----:B0-----:R-:W-:-:S03]  /*8190*/  IMAD.MOV.U32 R33, RZ, RZ, R31 ;  /* 0x000000ffff217224 */ /* 0x001fc600078e001f */
[----:B------:R-:W-:Y:S01]  /*81a0*/  ISETP.GT.U32.AND P2, PT, R4, R24, PT ;  /* 0x000000180400720c */ /* 0x000fe20003f44070 */
[----:B------:R-:W-:Y:S02]  /*81b0*/  @!P4 IMAD.MOV R33, RZ, RZ, -R33 ;  /* 0x000000ffff21c224 */ /* 0x000fe400078e0a21 */
[----:B-1----:R-:W-:-:S04]  /*81c0*/  IMAD.HI.U32 R32, R0, R35, RZ ;  /* 0x0000002300207227 */ /* 0x002fc800078e00ff */
[----:B------:R-:W-:Y:S01]  /*81d0*/  @!P1 IMAD.IADD R15, R15, 0x1, -R4 ;  /* 0x000000010f0f9824 */ /* 0x000fe200078e0a04 */
[----:B------:R0:W-:Y:S01]  /*81e0*/  STL [R1+0x68], R33 ;  /* 0x0000682101007387 */ /* 0x0001e20000100800 */
[----:B------:R-:W-:-:S03]  /*81f0*/  IMAD.MOV R32, RZ, RZ, -R32 ;  /* 0x000000ffff207224 */ /* 0x000fc600078e0a20 */
[----:B------:R-:W3:Y:S01]  /*8200*/  LDL.LU R58, [R1+0x930] ;  /* 0x00093000013a7983 */ /* 0x000ee20000300800 */
[----:B------:R-:W-:Y:S02]  /*8210*/  @!P2 IMAD.IADD R24, R24, 0x1, -R4 ;  /* 0x000000011818a824 */ /* 0x000fe400078e0a04 */
[----:B0-----:R-:W-:Y:S02]  /*8220*/  IMAD.MOV.U32 R33, RZ, RZ, R15 ;  /* 0x000000ffff217224 */ /* 0x001fe400078e000f */
[----:B------:R-:W-:Y:S02]  /*8230*/  IMAD R35, R4, R32, R35 ;  /* 0x0000002004237224 */ /* 0x000fe400078e0223 */
[----:B------:R-:W-:Y:S02]  /*8240*/  @!P5 IMAD.MOV R33, RZ, RZ, -R33 ;  /* 0x000000ffff21d224 */ /* 0x000fe400078e0a21 */
[----:B------:R-:W-:-:S03]  /*8250*/  @!P3 IMAD.MOV R24, RZ, RZ, -R24 ;  /* 0x000000ffff18b224 */ /* 0x000fc600078e0a18 */
[----:B------:R0:W-:Y:S01]  /*8260*/  STL [R1+0x6c], R33 ;  /* 0x00006c2101007387 */ /* 0x0001e20000100800 */
[----:B----4-:R-:W-:Y:S02]  /*8270*/  IABS R34, R55 ;  /* 0x0000003700227213 */ /* 0x010fe40000000000 */
[----:B------:R-:W-:Y:S02]  /*8280*/  ISETP.GE.AND P5, PT, R55, RZ, PT ;  /* 0x000000ff3700720c */ /* 0x000fe40003fa6270 */
[----:B------:R-:W4:Y:S01]  /*8290*/  LDL.LU R55, [R1+0x934] ;  /* 0x0009340001377983 */ /* 0x000f220000300800 */
[----:B------:R-:W-:-:S03]  /*82a0*/  IMAD.HI.U32 R32, R0, R34, RZ ;  /* 0x0000002200207227 */ /* 0x000fc600078e00ff */
[----:B------:R3:W-:Y:S01]  /*82b0*/  STL [R1+0x74], R24 ;  /* 0x0000741801007387 */ /* 0x0007e20000100800 */
[----:B------:R-:W-:Y:S01]  /*82c0*/  IMAD.MOV R15, RZ, RZ, -R32 ;  /* 0x000000ffff0f7224 */ /* 0x000fe200078e0a20 */
[----:B--2---:R-:W-:Y:S02]  /*82d0*/  ISETP.GE.AND P3, PT, R3, RZ, PT ;  /* 0x000000ff0300720c */ /* 0x004fe40003f66270 */
[----:B------:R-:W-:Y:S02]  /*82e0*/  IABS R32, R3 ;  /* 0x0000000300207213 */ /* 0x000fe40000000000 */
[----:B------:R-:W2:Y:S01]  /*82f0*/  LDL.LU R3, [R1+0x93c] ;  /* 0x00093c0001037983 */ /* 0x000ea20000300800 */
[----:B------:R-:W-:-:S04]  /*8300*/  IMAD.HI.U32 R21, R0, R36, RZ ;  /* 0x0000002400157227 */ /* 0x000fc800078e00ff */
[----:B------:R-:W-:-:S04]  /*8310*/  IMAD.MOV R21, RZ, RZ, -R21 ;  /* 0x000000ffff157224 */ /* 0x000fc800078e0a15 */
[----:B------:R-:W-:-:S05]  /*8320*/  IMAD R36, R4, R21, R36 ;  /* 0x0000001504247224 */ /* 0x000fca00078e0224 */
[----:B------:R-:W-:Y:S02]  /*8330*/  ISETP.GT.U32.AND P4, PT, R4, R36, PT ;  /* 0x000000240400720c */ /* 0x000fe40003f84070 */
[----:B------:R-:W-:-:S05]  /*8340*/  IABS R21, R61 ;  /* 0x0000003d00157213 */ /* 0x000fca0000000000 */
[----:B------:R-:W-:-:S06]  /*8350*/  IMAD.MOV.U32 R31, RZ, RZ, R21 ;  /* 0x000000ffff1f7224 */ /* 0x000fcc00078e0015 */
[----:B------:R-:W-:-:S05]  /*8360*/  @!P4 IMAD.IADD R36, R36, 0x1, -R4 ;  /* 0x000000012424c824 */ /* 0x000fca00078e0a04 */
[----:B------:R-:W-:Y:S01]  /*8370*/  ISETP.GT.U32.AND P4, PT, R4, R36, PT ;  /* 0x000000240400720c */ /* 0x000fe20003f84070 */
[----:B------:R-:W-:Y:S01]  /*8380*/  IMAD.HI.U32 R21, R0, R31, RZ ;  /* 0x0000001f00157227 */ /* 0x000fe200078e00ff */
[----:B------:R-:W-:-:S03]  /*8390*/  ISETP.GT.U32.AND P2, PT, R4, R35, PT ;  /* 0x000000230400720c */ /* 0x000fc60003f44070 */
[----:B------:R-:W-:-:S04]  /*83a0*/  IMAD.MOV R21, RZ, RZ, -R21 ;  /* 0x000000ffff157224 */ /* 0x000fc800078e0a15 */
[----:B------:R-:W-:-:S04]  /*83b0*/  IMAD R31, R4, R21, R31 ;  /* 0x00000015041f7224 */ /* 0x000fc800078e021f */
[----:B------:R-:W-:Y:S01]  /*83c0*/  @!P4 IMAD.IADD R36, R36, 0x1, -R4 ;  /* 0x000000012424c824 */ /* 0x000fe200078e0a04 */
[C---:B------:R-:W-:Y:S01]  /*83d0*/  ISETP.GT.U32.AND P4, PT, R4.reuse, R31, PT ;  /* 0x0000001f0400720c */ /* 0x040fe20003f84070 */
[----:B------:R-:W-:Y:S02]  /*83e0*/  IMAD R34, R4, R15, R34 ;  /* 0x0000000f04227224 */ /* 0x000fe400078e0222 */
[----:B------:R-:W-:-:S04]  /*83f0*/  IMAD.MOV.U32 R37, RZ, RZ, R36 ;  /* 0x000000ffff257224 */ /* 0x000fc800078e0024 */
[----:B------:R-:W-:Y:S01]  /*8400*/  @!P0 IMAD.MOV R37, RZ, RZ, -R37 ;  /* 0x000000ffff258224 */ /* 0x000fe200078e0a25 */
[----:B------:R-:W-:Y:S01]  /*8410*/  ISETP.GT.U32.AND P0, PT, R4, R34, PT ;  /* 0x000000220400720c */ /* 0x000fe20003f04070 */
[----:B------:R-:W-:-:S03]  /*8420*/  @!P2 IMAD.IADD R35, R35, 0x1, -R4 ;  /* 0x000000012323a824 */ /* 0x000fc600078e0a04 */
[----:B------:R1:W-:Y:S01]  /*8430*/  STL [R1+0x70], R37 ;  /* 0x0000702501007387 */ /* 0x0003e20000100800 */
[----:B------:R-:W-:Y:S01]  /*8440*/  IABS R21, R49 ;  /* 0x0000003100157213 */ /* 0x000fe20000000000 */
[----:B------:R-:W-:Y:S01]  /*8450*/  @!P4 IMAD.IADD R31, R31, 0x1, -R4 ;  /* 0x000000011f1fc824 */ /* 0x000fe200078e0a04 */
[----:B------:R-:W-:Y:S01]  /*8460*/  ISETP.GT.U32.AND P2, PT, R4, R35, PT ;  /* 0x000000230400720c */ /* 0x000fe20003f44070 */
[----:B------:R-:W2:Y:S01]  /*8470*/  LDL.LU R59, [R1+0x940] ;  /* 0x00094000013b7983 */ /* 0x000ea20000300800 */
[----:B------:R-:W-:-:S04]  /*8480*/  IMAD.HI.U32 R15, R0, R32, RZ ;  /* 0x00000020000f7227 */ /* 0x000fc800078e00ff */
[----:B------:R-:W-:Y:S01]  /*8490*/  @!P0 IMAD.IADD R34, R34, 0x1, -R4 ;  /* 0x0000000122228824 */ /* 0x000fe200078e0a04 */
[----:B------:R-:W-:Y:S01]  /*84a0*/  ISETP.GT.U32.AND P0, PT, R4, R31, PT ;  /* 0x0000001f0400720c */ /* 0x000fe20003f04070 */
[----:B0-----:R-:W-:Y:S01]  /*84b0*/  IMAD.HI.U32 R33, R0, R21, RZ ;  /* 0x0000001500217227 */ /* 0x001fe200078e00ff */
[----:B---3--:R-:W-:-:S03]  /*84c0*/  IABS R24, R60 ;  /* 0x0000003c00187213 */ /* 0x008fc60000000000 */
[----:B------:R-:W-:Y:S02]  /*84d0*/  IMAD.MOV R15, RZ, RZ, -R15 ;  /* 0x000000ffff0f7224 */ /* 0x000fe400078e0a0f */
[----:B------:R-:W-:Y:S01]  /*84e0*/  IMAD.MOV R33, RZ, RZ, -R33 ;  /* 0x000000ffff217224 */ /* 0x000fe200078e0a21 */
[----:B------:R-:W-:Y:S01]  /*84f0*/  ISETP.GE.AND P1, PT, R61, RZ, PT ;  /* 0x000000ff3d00720c */ /* 0x000fe20003f26270 */
[----:B------:R-:W-:Y:S01]  /*8500*/  @!P2 IMAD.IADD R35, R35, 0x1, -R4 ;  /* 0x000000012323a824 */ /* 0x000fe200078e0a04 */
[----:B------:R-:W-:Y:S01]  /*8510*/  IABS R39, R57 ;  /* 0x0000003900277213 */ /* 0x000fe20000000000 */
[C---:B------:R-:W-:Y:S01]  /*8520*/  IMAD R32, R4.reuse, R15, R32 ;  /* 0x0000000f04207224 */ /* 0x040fe200078e0220 */
[----:B------:R-:W3:Y:S01]  /*8530*/  LDL.LU R61, [R1+0x944] ;  /* 0x00094400013d7983 */ /* 0x000ee20000300800 */
[----:B------:R-:W-:Y:S02]  /*8540*/  IMAD R21, R4, R33, R21 ;  /* 0x0000002104157224 */ /* 0x000fe400078e0215 */
[----:B------:R-:W-:Y:S01]  /*8550*/  IMAD.HI.U32 R33, R0, R24, RZ ;  /* 0x0000001800217227 */ /* 0x000fe200078e00ff */
[----:B------:R-:W-:-:S03]  /*8560*/  ISETP.GT.U32.AND P4, PT, R4, R32, PT ;  /* 0x000000200400720c */ /* 0x000fc60003f84070 */
[----:B------:R-:W-:Y:S01]  /*8570*/  @!P6 IMAD.MOV R35, RZ, RZ, -R35 ;  /* 0x000000ffff23e224 */ /* 0x000fe200078e0a23 */
[----:B------:R-:W-:Y:S01]  /*8580*/  ISETP.GT.U32.AND P6, PT, R4, R34, PT ;  /* 0x000000220400720c */ /* 0x000fe20003fc4070 */
[----:B------:R-:W-:-:S04]  /*8590*/  IMAD.HI.U32 R15, R0, R39, RZ ;  /* 0x00000027000f7227 */ /* 0x000fc800078e00ff */
[----:B------:R-:W-:Y:S02]  /*85a0*/  IMAD.MOV R33, RZ, RZ, -R33 ;  /* 0x000000ffff217224 */ /* 0x000fe400078e0a21 */
[----:B------:R-:W-:Y:S01]  /*85b0*/  @!P0 IMAD.IADD R31, R31, 0x1, -R4 ;  /* 0x000000011f1f8824 */ /* 0x000fe200078e0a04 */
[----:B------:R-:W-:Y:S01]  /*85c0*/  ISETP.GE.AND P2, PT, R49, RZ, PT ;  /* 0x000000ff3100720c */ /* 0x000fe20003f46270 */
[----:B------:R-:W-:Y:S01]  /*85d0*/  IMAD.MOV R15, RZ, RZ, -R15 ;  /* 0x000000ffff0f7224 */ /* 0x000fe200078e0a0f */
[----:B------:R0:W-:Y:S01]  /*85e0*/  STL [R1+0x5c], R35 ;  /* 0x00005c2301007387 */ /* 0x0001e20000100800 */
[C---:B------:R-:W-:Y:S02]  /*85f0*/  IMAD R24, R4.reuse, R33, R24 ;  /* 0x0000002104187224 */ /* 0x040fe400078e0218 */
[----:B-1----:R-:W-:Y:S01]  /*8600*/  IMAD.MOV.U32 R37, RZ, RZ, R31 ;  /* 0x000000ffff257224 */ /* 0x002fe200078e001f */
[----:B------:R-:W3:Y:S01]  /*8610*/  LDL.LU R49, [R1+0x948] ;  /* 0x0009480001317983 */ /* 0x000ee20000300800 */
[----:B------:R-:W-:-:S02]  /*8620*/  IMAD R39, R4, R15, R39 ;  /* 0x0000000f04277224 */ /* 0x000fc400078e0227 */
[----:B------:R-:W-:Y:S01]  /*8630*/  @!P1 IMAD.MOV R37, RZ, RZ, -R37 ;  /* 0x000000ffff259224 */ /* 0x000fe200078e0a25 */
[----:B------:R-:W-:Y:S01]  /*8640*/  ISETP.GT.U32.AND P1, PT, R4, R24, PT ;  /* 0x000000180400720c */ /* 0x000fe20003f24070 */
[--C-:B------:R-:W-:Y:S01]  /*8650*/  @!P6 IMAD.IADD R34, R34, 0x1, -R4.reuse ;  /* 0x000000012222e824 */ /* 0x100fe200078e0a04 */
[----:B------:R-:W-:Y:S01]  /*8660*/  ISETP.GT.U32.AND P6, PT, R4, R39, PT ;  /* 0x000000270400720c */ /* 0x000fe20003fc4070 */
[----:B------:R-:W-:Y:S01]  /*8670*/  @!P4 IMAD.IADD R32, R32, 0x1, -R4 ;  /* 0x000000012020c824 */ /* 0x000fe200078e0a04 */
[----:B------:R-:W-:Y:S02]  /*8680*/  IABS R38, R58 ;  /* 0x0000003a00267213 */ /* 0x000fe40000000000 */
[C---:B------:R-:W-:Y:S02]  /*8690*/  ISETP.GT.U32.AND P0, PT, R4.reuse, R21, PT ;  /* 0x000000150400720c */ /* 0x040fe40003f04070 */
[----:B------:R-:W-:Y:S01]  /*86a0*/  ISETP.GT.U32.AND P4, PT, R4, R32, PT ;  /* 0x000000200400720c */ /* 0x000fe20003f84070 */
[----:B------:R-:W-:Y:S01]  /*86b0*/  IMAD.HI.U32 R33, R0, R38, RZ ;  /* 0x0000002600217227 */ /* 0x000fe200078e00ff */
[----:B----4-:R-:W-:-:S03]  /*86c0*/  IABS R36, R55 ;  /* 0x0000003700247213 */ /* 0x010fc60000000000 */
[--C-:B------:R-:W-:Y:S02]  /*86d0*/  @!P1 IMAD.IADD R24, R24, 0x1, -R4.reuse ;  /* 0x0000000118189824 */ /* 0x100fe400078e0a04 */
[----:B------:R-:W-:Y:S02]  /*86e0*/  IMAD.MOV R33, RZ, RZ, -R33 ;  /* 0x000000ffff217224 */ /* 0x000fe400078e0a21 */
[----:B------:R-:W-:Y:S01]  /*86f0*/  @!P6 IMAD.IADD R39, R39, 0x1, -R4 ;  /* 0x000000012727e824 */ /* 0x000fe200078e0a04 */
[C---:B------:R-:W-:Y:S01]  /*8700*/  ISETP.GT.U32.AND P6, PT, R4.reuse, R24, PT ;  /* 0x000000180400720c */ /* 0x040fe20003fc4070 */
[----:B------:R-:W-:Y:S02]  /*8710*/  IMAD R38, R4, R33, R38 ;  /* 0x0000002104267224 */ /* 0x000fe400078e0226 */
[----:B0-----:R-:W-:Y:S01]  /*8720*/  IMAD.HI.U32 R35, R0, R36, RZ ;  /* 0x0000002400237227 */ /* 0x001fe200078e00ff */
[----:B------:R-:W-:Y:S03]  /*8730*/  STL [R1+0x44], R37 ;  /* 0x0000442501007387 */ /* 0x000fe60000100800 */
[----:B------:R-:W-:-:S02]  /*8740*/  @!P5 IMAD.MOV R34, RZ, RZ, -R34 ;  /* 0x000000ffff22d224 */ /* 0x000fc400078e0a22 */
[----:B------:R-:W-:Y:S02]  /*8750*/  IMAD.MOV R35, RZ, RZ, -R35 ;  /* 0x000000ffff237224 */ /* 0x000fe400078e0a23 */
[--C-:B------:R-:W-:Y:S02]  /*8760*/  @!P4 IMAD.IADD R32, R32, 0x1, -R4.reuse ;  /* 0x000000012020c824 */ /* 0x100fe400078e0a04 */
[----:B------:R-:W-:Y:S01]  /*8770*/  @!P0 IMAD.IADD R21, R21, 0x1, -R4 ;  /* 0x0000000115158824 */ /* 0x000fe200078e0a04 */
[----:B------:R-:W-:Y:S02]  /*8780*/  ISETP.GE.AND P0, PT, R60, RZ, PT ;  /* 0x000000ff3c00720c */ /* 0x000fe40003f06270 */
[----:B------:R-:W4:Y:S01]  /*8790*/  LDL.LU R60, [R1+0x94c] ;  /* 0x00094c00013c7983 */ /* 0x000f220000300800 */
[----:B------:R-:W-:-:S03]  /*87a0*/  IMAD R36, R4, R35, R36 ;  /* 0x0000002304247224 */ /* 0x000fc600078e0224 */
[----:B------:R0:W-:Y:S01]  /*87b0*/  STL [R1+0x20], R34 ;  /* 0x0000202201007387 */ /* 0x0001e20000100800 */
[----:B------:R-:W-:Y:S02]  /*87c0*/  @!P6 IMAD.IADD R24, R24, 0x1, -R4 ;  /* 0x000000011818e824 */ /* 0x000fe400078e0a04 */
[----:B0-----:R-:W-:-:S04]  /*87d0*/  IMAD.MOV.U32 R34, RZ, RZ, R32 ;  /* 0x000000ffff227224 */ /* 0x001fc800078e0020 */
[----:B------:R-:W-:Y:S01]  /*87e0*/  @!P3 IMAD.MOV R34, RZ, RZ, -R34 ;  /* 0x000000ffff22b224 */ /* 0x000fe200078e0a22 */
[----:B------:R-:W-:-:S04]  /*87f0*/  ISETP.GT.U32.AND P3, PT, R4, R36, PT ;  /* 0x000000240400720c */ /* 0x000fc80003f64070 */
[----:B------:R-:W-:Y:S09]  /*8800*/  STL [R1+0x24], R34 ;  /* 0x0000242201007387 */ /* 0x000ff20000100800 */
[----:B------:R-:W-:Y:S01]  /*8810*/  @!P3 IMAD.IADD R36, R36, 0x1, -R4 ;  /* 0x000000012424b824 */ /* 0x000fe200078e0a04 */
[----:B------:R-:W-:-:S02]  /*8820*/  ISETP.GE.AND P3, PT, R55, RZ, PT ;  /* 0x000000ff3700720c */ /* 0x000fc40003f66270 */
[----:B------:R-:W4:Y:S01]  /*8830*/  LDL.LU R55, [R1+0x950] ;  /* 0x0009500001377983 */ /* 0x000f220000300800 */
[----:B--2---:R-:W-:-:S05]  /*8840*/  IABS R15, R3 ;  /* 0x00000003000f7213 */ /* 0x004fca0000000000 */
[----:B------:R-:W-:-:S04]  /*8850*/  IMAD.HI.U32 R33, R0, R15, RZ ;  /* 0x0000000f00217227 */ /* 0x000fc800078e00ff */
[----:B------:R-:W-:-:S04]  /*8860*/  IMAD.MOV R33, RZ, RZ, -R33 ;  /* 0x000000ffff217224 */ /* 0x000fc800078e0a21 */
[----:B------:R-:W-:-:S05]  /*8870*/  IMAD R15, R4, R33, R15 ;  /* 0x00000021040f7224 */ /* 0x000fca00078e020f */
[----:B------:R-:W-:-:S13]  /*8880*/  ISETP.GT.U32.AND P6, PT, R4, R15, PT ;  /* 0x0000000f0400720c */ /* 0x000fda0003fc4070 */
[--C-:B------:R-:W-:Y:S01]  /*8890*/  @!P6 IMAD.IADD R15, R15, 0x1, -R4.reuse ;  /* 0x000000010f0fe824 */ /* 0x100fe200078e0a04 */
[----:B------:R-:W-:Y:S02]  /*88a0*/  ISETP.GE.AND P6, PT, R3, RZ, PT ;  /* 0x000000ff0300720c */ /* 0x000fe40003fc6270 */
[----:B------:R-:W2:Y:S01]  /*88b0*/  LDL.LU R3, [R1+0x954] ;  /* 0x0009540001037983 */ /* 0x000ea20000300800 */
[C---:B------:R-:W-:Y:S02]  /*88c0*/  ISETP.GT.U32.AND P4, PT, R4.reuse, R38, PT ;  /* 0x000000260400720c */ /* 0x040fe40003f84070 */
[----:B------:R-:W-:Y:S01]  /*88d0*/  ISETP.GT.U32.AND P1, PT, R4, R21, PT ;  /* 0x000000150400720c */ /* 0x000fe20003f24070 */
[----:B------:R-:W4:Y:S10]  /*88e0*/  LDL.LU R37, [R1+0x958] ;  /* 0x0009580001257983 */ /* 0x000f340000300800 */
[--C-:B------:R-:W-:Y:S01]  /*88f0*/  @!P4 IMAD.IADD R38, R38, 0x1, -R4.reuse ;  /* 0x000000012626c824 */ /* 0x100fe200078e0a04 */
[----:B------:R-:W-:Y:S01]  /*8900*/  ISETP.GT.U32.AND P4, PT, R4, R39, PT ;  /* 0x000000270400720c */ /* 0x000fe20003f84070 */
[----:B------:R-:W-:-:S03]  /*8910*/  @!P1 IMAD.IADD R21, R21, 0x1, -R4 ;  /* 0x0000000115159824 */ /* 0x000fc600078e0a04 */
[C---:B------:R-:W-:Y:S01]  /*8920*/  ISETP.GT.U32.AND P5, PT, R4.reuse, R38, PT ;  /* 0x000000260400720c */ /* 0x040fe20003fa4070 */
[----:B------:R-:W-:Y:S01]  /*8930*/  @!P2 IMAD.MOV R21, RZ, RZ, -R21 ;  /* 0x000000ffff15a224 */ /* 0x000fe200078e0a15 */
[----:B------:R-:W-:Y:S02]  /*8940*/  ISETP.GT.U32.AND P2, PT, R4, R36, PT ;  /* 0x000000240400720c */ /* 0x000fe40003f44070 */
[----:B------:R-:W-:-:S05]  /*8950*/  ISETP.GE.AND P1, PT, R57, RZ, PT ;  /* 0x000000ff3900720c */ /* 0x000fca0003f26270 */
[----:B------:R-:W-:Y:S01]  /*8960*/  @!P4 IMAD.IADD R39, R39, 0x1, -R4 ;  /* 0x000000012727c824 */ /* 0x000fe200078e0a04 */
[----:B------:R-:W-:-:S03]  /*8970*/  ISETP.GE.AND P4, PT, R58, RZ, PT ;  /* 0x000000ff3a00720c */ /* 0x000fc60003f86270 */
[--C-:B------:R-:W-:Y:S02]  /*8980*/  @!P5 IMAD.IADD R38, R38, 0x1, -R4.reuse ;  /* 0x000000012626d824 */ /* 0x100fe400078e0a04 */
[----:B------:R-:W-:Y:S02]  /*8990*/  @!P2 IMAD.IADD R36, R36, 0x1, -R4 ;  /* 0x000000012424a824 */ /* 0x000fe400078e0a04 */
[----:B------:R-:W-:Y:S02]  /*89a0*/  @!P1 IMAD.MOV R39, RZ, RZ, -R39 ;  /* 0x000000ffff279224 */ /* 0x000fe400078e0a27 */
[----:B------:R-:W-:-:S04]  /*89b0*/  IMAD.MOV.U32 R40, RZ, RZ, R36 ;  /* 0x000000ffff287224 */ /* 0x000fc800078e0024 */
[----:B------:R-:W-:Y:S01]  /*89c0*/  @!P4 IMAD.MOV R38, RZ, RZ, -R38 ;  /* 0x000000ffff26c224 */ /* 0x000fe200078e0a26 */
[----:B------:R-:W-:Y:S01]  /*89d0*/  STL [R1+0x14], R39 ;  /* 0x0000142701007387 */ /* 0x000fe20000100800 */
[----:B------:R-:W-:Y:S01]  /*89e0*/  IABS R31, R59 ;  /* 0x0000003b001f7213 */ /* 0x000fe20000000000 */
[----:B------:R-:W-:Y:S02]  /*89f0*/  @!P3 IMAD.MOV R40, RZ, RZ, -R40 ;  /* 0x000000ffff28b224 */ /* 0x000fe400078e0a28 */
[----:B------:R-:W-:Y:S04]  /*8a00*/  STL [R1+0x1c], R38 ;  /* 0x00001c2601007387 */ /* 0x000fe80000100800 */
[----:B------:R-:W4:Y:S04]  /*8a10*/  LDL.LU R51, [R1+0x95c] ;  /* 0x00095c0001337983 */ /* 0x000f280000300800 */
[----:B------:R-:W4:Y:S01]  /*8a20*/  LDL.LU R43, [R1+0x960] ;  /* 0x00096000012b7983 */ /* 0x000f220000300800 */
[----:B------:R-:W-:-:S03]  /*8a30*/  IMAD.HI.U32 R33, R0, R31, RZ ;  /* 0x0000001f00217227 */ /* 0x000fc600078e00ff */
[----:B------:R0:W-:Y:S01]  /*8a40*/  STL [R1+0x18], R40 ;  /* 0x0000182801007387 */ /* 0x0001e20000100800 */
[----:B------:R-:W-:-:S03]  /*8a50*/  IMAD.MOV R33, RZ, RZ, -R33 ;  /* 0x000000ffff217224 */ /* 0x000fc600078e0a21 */
[----:B0-----:R-:W4:Y:S01]  /*8a60*/  LDL.LU R40, [R1+0x964] ;  /* 0x0009640001287983 */ /* 0x001f220000300800 */
[----:B------:R-:W-:-:S03]  /*8a70*/  IMAD R31, R4, R33, R31 ;  /* 0x00000021041f7224 */ /* 0x000fc600078e021f */
[----:B------:R-:W4:Y:S01]  /*8a80*/  LDL.LU R57, [R1+0x968] ;  /* 0x0009680001397983 */ /* 0x000f220000300800 */
[----:B---3--:R-:W-:-:S03]  /*8a90*/  IABS R32, R61 ;  /* 0x0000003d00207213 */ /* 0x008fc60000000000 */
[----:B------:R-:W3:Y:S01]  /*8aa0*/  LDL.LU R58, [R1+0x96c] ;  /* 0x00096c00013a7983 */ /* 0x000ee20000300800 */
[----:B------:R-:W-:Y:S01]  /*8ab0*/  ISETP.GT.U32.AND P5, PT, R4, R31, PT ;  /* 0x0000001f0400720c */ /* 0x000fe20003fa4070 */
[----:B------:R-:W-:Y:S01]  /*8ac0*/  IMAD.HI.U32 R35, R0, R32, RZ ;  /* 0x0000002000237227 */ /* 0x000fe200078e00ff */
[----:B------:R-:W-:-:S03]  /*8ad0*/  IABS R33, R49 ;  /* 0x0000003100217213 */ /* 0x000fc60000000000 */
[----:B------:R-:W-:Y:S02]  /*8ae0*/  IMAD.MOV R35, RZ, RZ, -R35 ;  /* 0x000000ffff237224 */ /* 0x000fe400078e0a23 */
[----:B------:R-:W-:Y:S01]  /*8af0*/  @!P0 IMAD.MOV R24, RZ, RZ, -R24 ;  /* 0x000000ffff188224 */ /* 0x000fe200078e0a18 */
[C---:B------:R-:W-:Y:S01]  /*8b00*/  ISETP.GT.U32.AND P0, PT, R4.reuse, R15, PT ;  /* 0x0000000f0400720c */ /* 0x040fe20003f04070 */
[----:B------:R-:W-:Y:S02]  /*8b10*/  IMAD R32, R4, R35, R32 ;  /* 0x0000002304207224 */ /* 0x000fe400078e0220 */
[----:B------:R-:W-:-:S04]  /*8b20*/  IMAD.HI.U32 R35, R0, R33, RZ ;  /* 0x0000002100237227 */ /* 0x000fc800078e00ff */
[----:B------:R-:W-:Y:S02]  /*8b30*/  @!P5 IMAD.IADD R31, R31, 0x1, -R4 ;  /* 0x000000011f1fd824 */ /* 0x000fe400078e0a04 */
[----:B------:R-:W-:-:S03]  /*8b40*/  IMAD.MOV R35, RZ, RZ, -R35 ;  /* 0x000000ffff237224 */ /* 0x000fc600078e0a23 */
[C---:B------:R-:W-:Y:S01]  /*8b50*/  ISETP.GT.U32.AND P5, PT, R4.reuse, R31, PT ;  /* 0x0000001f0400720c */ /* 0x040fe20003fa4070 */
[----:B------:R-:W-:Y:S02]  /*8b60*/  IMAD R33, R4, R35, R33 ;  /* 0x0000002304217224 */ /* 0x000fe400078e0221 */
[----:B------:R-:W-:-:S03]  /*8b70*/  @!P0 IMAD.IADD R15, R15, 0x1, -R4 ;  /* 0x000000010f0f8824 */ /* 0x000fc600078e0a04 */
[----:B------:R-:W-:Y:S02]  /*8b80*/  ISETP.GT.U32.AND P0, PT, R4, R33, PT ;  /* 0x000000210400720c */ /* 0x000fe40003f04070 */
[----:B------:R-:W-:-:S05]  /*8b90*/  ISETP.GE.AND P4, PT, R59, RZ, PT ;  /* 0x000000ff3b00720c */ /* 0x000fca0003f86270 */
[--C-:B------:R-:W-:Y:S01]  /*8ba0*/  @!P5 IMAD.IADD R31, R31, 0x1, -R4.reuse ;  /* 0x000000011f1fd824 */ /* 0x100fe200078e0a04 */
[----:B------:R-:W-:Y:S02]  /*8bb0*/  ISETP.GE.AND P5, PT, R49, RZ, PT ;  /* 0x000000ff3100720c */ /* 0x000fe40003fa6270 */
[----:B------:R-:W3:Y:S04]  /*8bc0*/  LDL.LU R49, [R1+0x970] ;  /* 0x0009700001317983 */ /* 0x000ee80000300800 */
[----:B------:R-:W3:Y:S01]  /*8bd0*/  LDL.LU R59, [R1+0x974] ;  /* 0x00097400013b7983 */ /* 0x000ee20000300800 */
[----:B------:R-:W-:-:S05]  /*8be0*/  @!P0 IMAD.IADD R33, R33, 0x1, -R4 ;  /* 0x0000000121218824 */ /* 0x000fca00078e0a04 */
[----:B------:R-:W-:-:S13]  /*8bf0*/  ISETP.GT.U32.AND P3, PT, R4, R33, PT ;  /* 0x000000210400720c */ /* 0x000fda0003f64070 */
[----:B------:R-:W-:Y:S01]  /*8c00*/  @!P3 IMAD.IADD R33, R33, 0x1, -R4 ;  /* 0x000000012121b824 */ /* 0x000fe200078e0a04 */
[----:B------:R-:W-:Y:S02]  /*8c10*/  ISETP.GE.AND P2, PT, R61, RZ, PT ;  /* 0x000000ff3d00720c */ /* 0x000fe40003f46270 */
[----:B--2---:R-:W-:Y:S02]  /*8c20*/  IABS R39, R3 ;  /* 0x0000000300277213 */ /* 0x004fe40000000000 */
[----:B------:R-:W-:Y:S02]  /*8c30*/  ISETP.GE.AND P3, PT, R3, RZ, PT ;  /* 0x000000ff0300720c */ /* 0x000fe40003f66270 */
[----:B------:R-:W2:Y:S04]  /*8c40*/  LDL.LU R3, [R1+0x978] ;  /* 0x0009780001037983 */ /* 0x000ea80000300800 */
[----:B------:R-:W2:Y:S04]  /*8c50*/  LDL.LU R61, [R1+0x97c] ;  /* 0x00097c00013d7983 */ /* 0x000ea80000300800 */
[----:B------:R-:W2:Y:S01]  /*8c60*/  LDL.LU R56, [R1+0x980] ;  /* 0x0009800001387983 */ /* 0x000ea20000300800 */
[----:B------:R-:W-:-:S02]  /*8c70*/  ISETP.GT.U32.AND P1, PT, R4, R32, PT ;  /* 0x000000200400720c */ /* 0x000fc40003f24070 */
[----:B----4-:R-:W-:Y:S01]  /*8c80*/  IABS R35, R55 ;  /* 0x0000003700237213 */ /* 0x010fe20000000000 */
[----:B------:R-:W-:-:S04]  /*8c90*/  IMAD.MOV.U32 R36, RZ, RZ, R39 ;  /* 0x000000ffff247224 */ /* 0x000fc800078e0027 */
[----:B------:R-:W-:-:S06]  /*8ca0*/  IMAD.HI.U32 R39, R0, R35, RZ ;  /* 0x0000002300277227 */ /* 0x000fcc00078e00ff */
[----:B------:R-:W-:-:S05]  /*8cb0*/  @!P1 IMAD.IADD R32, R32, 0x1, -R4 ;  /* 0x0000000120209824 */ /* 0x000fca00078e0a04 */
[----:B------:R-:W-:Y:S01]  /*8cc0*/  ISETP.GT.U32.AND P0, PT, R4, R32, PT ;  /* 0x000000200400720c */ /* 0x000fe20003f04070 */
[----:B------:R-:W-:Y:S01]  /*8cd0*/  IMAD.MOV R39, RZ, RZ, -R39 ;  /* 0x000000ffff277224 */ /* 0x000fe200078e0a27 */
[----:B------:R-:W-:-:S03]  /*8ce0*/  IABS R34, R60 ;  /* 0x0000003c00227213 */ /* 0x000fc60000000000 */
[----:B------:R-:W-:Y:S02]  /*8cf0*/  IMAD R35, R4, R39, R35 ;  /* 0x0000002704237224 */ /* 0x000fe400078e0223 */
[----:B------:R-:W-:-:S06]  /*8d00*/  IMAD.HI.U32 R38, R0, R34, RZ ;  /* 0x0000002200267227 */ /* 0x000fcc00078e00ff */
[----:B------:R-:W-:Y:S01]  /*8d10*/  @!P0 IMAD.IADD R32, R32, 0x1, -R4 ;  /* 0x0000000120208824 */ /* 0x000fe200078e0a04 */
[----:B------:R-:W-:Y:S01]  /*8d20*/  ISETP.GT.U32.AND P0, PT, R4, R35, PT ;  /* 0x000000230400720c */ /* 0x000fe20003f04070 */
[----:B------:R-:W-:Y:S01]  /*8d30*/  IMAD.MOV R38, RZ, RZ, -R38 ;  /* 0x000000ffff267224 */ /* 0x000fe200078e0a26 */
[----:B------:R-:W-:Y:S01]  /*8d40*/  ISETP.GE.AND P1, PT, R60, RZ, PT ;  /* 0x000000ff3c00720c */ /* 0x000fe20003f26270 */
[----:B------:R-:W-:Y:S02]  /*8d50*/  IMAD.MOV.U32 R60, RZ, RZ, R15 ;  /* 0x000000ffff3c7224 */ /* 0x000fe400078e000f */
[----:B------:R-:W-:Y:S01]  /*8d60*/  IMAD R34, R4, R38, R34 ;  /* 0x0000002604227224 */ /* 0x000fe200078e0222 */
[----:B------:R-:W-:Y:S01]  /*8d70*/  IABS R38, R37 ;  /* 0x0000002500267213 */ /* 0x000fe20000000000 */
[----:B------:R-:W-:Y:S02]  /*8d80*/  @!P6 IMAD.MOV R60, RZ, RZ, -R60 ;  /* 0x000000ffff3ce224 */ /* 0x000fe400078e0a3c */
[----:B------:R-:W-:Y:S01]  /*8d90*/  IMAD.HI.U32 R15, R0, R36, RZ ;  /* 0x00000024000f7227 */ /* 0x000fe200078e00ff */
[----:B------:R-:W-:-:S03]  /*8da0*/  ISETP.GT.U32.AND P6, PT, R4, R34, PT ;  /* 0x000000220400720c */ /* 0x000fc60003fc4070 */
[----:B------:R-:W-:Y:S02]  /*8db0*/  @!P0 IMAD.IADD R35, R35, 0x1, -R4 ;  /* 0x0000000123238824 */ /* 0x000fe400078e0a04 */
[----:B------:R-:W-:Y:S02]  /*8dc0*/  IMAD.MOV R39, RZ, RZ, -R15 ;  /* 0x000000ffff277224 */ /* 0x000fe400078e0a0f */
[----:B------:R-:W-:Y:S01]  /*8dd0*/  IMAD.HI.U32 R15, R0, R38, RZ ;  /* 0x00000026000f7227 */ /* 0x000fe200078e00ff */
[----:B------:R-:W-:-:S03]  /*8de0*/  ISETP.GT.U32.AND P0, PT, R4, R35, PT ;  /* 0x000000230400720c */ /* 0x000fc60003f04070 */
[----:B------:R-:W-:Y:S01]  /*8df0*/  IMAD.MOV R15, RZ, RZ, -R15 ;  /* 0x000000ffff0f7224 */ /* 0x000fe200078e0a0f */
[----:B------:R-:W-:Y:S01]  /*8e00*/  IABS R41, R43 ;  /* 0x0000002b00297213 */ /* 0x000fe20000000000 */
[----:B------:R-:W-:Y:S01]  /*8e10*/  IMAD R36, R4, R39, R36 ;  /* 0x0000002704247224 */ /* 0x000fe200078e0224 */
[----:B------:R-:W-:Y:S01]  /*8e20*/  IABS R39, R51 ;  /* 0x0000003300277213 */ /* 0x000fe20000000000 */
[----:B------:R-:W-:Y:S02]  /*8e30*/  @!P6 IMAD.IADD R34, R34, 0x1, -R4 ;  /* 0x000000012222e824 */ /* 0x000fe400078e0a04 */
[----:B------:R-:W-:Y:S01]  /*8e40*/  IMAD R38, R4, R15, R38 ;  /* 0x0000000f04267224 */ /* 0x000fe200078e0226 */
[----:B------:R-:W-:Y:S01]  /*8e50*/  IABS R42, R40 ;  /* 0x00000028002a7213 */ /* 0x000fe20000000000 */
[----:B------:R-:W-:Y:S01]  /*8e60*/  IMAD.HI.U32 R15, R0, R41, RZ ;  /* 0x00000029000f7227 */ /* 0x000fe200078e00ff */
[----:B------:R-:W-:-:S03]  /*8e70*/  ISETP.GT.U32.AND P6, PT, R4, R34, PT ;  /* 0x000000220400720c */ /* 0x000fc60003fc4070 */
[----:B------:R-:W-:Y:S01]  /*8e80*/  @!P0 IMAD.IADD R35, R35, 0x1, -R4 ;  /* 0x0000000123238824 */ /* 0x000fe200078e0a04 */
[----:B------:R-:W-:Y:S01]  /*8e90*/  ISETP.GT.U32.AND P0, PT, R4, R38, PT ;  /* 0x000000260400720c */ /* 0x000fe20003f04070 */
[----:B------:R-:W-:Y:S01]  /*8ea0*/  IMAD.HI.U32 R45, R0, R39, RZ ;  /* 0x00000027002d7227 */ /* 0x000fe200078e00ff */
[----:B------:R-:W-:-:S03]  /*8eb0*/  IABS R44, R57 ;  /* 0x00000039002c7213 */ /* 0x000fc60000000000 */
[----:B------:R-:W-:Y:S02]  /*8ec0*/  IMAD.MOV R15, RZ, RZ, -R15 ;  /* 0x000000ffff0f7224 */ /* 0x000fe400078e0a0f */
[----:B------:R-:W-:-:S04]  /*8ed0*/  IMAD.HI.U32 R46, R0, R42, RZ ;  /* 0x0000002a002e7227 */ /* 0x000fc800078e00ff */
[----:B------:R-:W-:Y:S02]  /*8ee0*/  IMAD.MOV R45, RZ, RZ, -R45 ;  /* 0x000000ffff2d7224 */ /* 0x000fe400078e0a2d */
[C---:B------:R-:W-:Y:S02]  /*8ef0*/  IMAD R41, R4.reuse, R15, R41 ;  /* 0x0000000f04297224 */ /* 0x040fe400078e0229 */
[----:B------:R-:W-:Y:S02]  /*8f00*/  IMAD R39, R4, R45, R39 ;  /* 0x0000002d04277224 */ /* 0x000fe400078e0227 */
[----:B------:R-:W-:Y:S01]  /*8f10*/  IMAD.MOV R15, RZ, RZ, -R46 ;  /* 0x000000ffff0f7224 */ /* 0x000fe200078e0a2e */
[----:B---3--:R-:W-:Y:S01]  /*8f20*/  IABS R46, R58 ;  /* 0x0000003a002e7213 */ /* 0x008fe20000000000 */
[----:B------:R-:W-:-:S04]  /*8f30*/  IMAD.HI.U32 R45, R0, R44, RZ ;  /* 0x0000002c002d7227 */ /* 0x000fc800078e00ff */
[----:B------:R-:W-:Y:S01]  /*8f40*/  @!P6 IMAD.IADD R34, R34, 0x1, -R4 ;  /* 0x000000012222e824 */ /* 0x000fe200078e0a04 */
[C---:B------:R-:W-:Y:S01]  /*8f50*/  ISETP.GT.U32.AND P6, PT, R4.reuse, R36, PT ;  /* 0x000000240400720c */ /* 0x040fe20003fc4070 */
[----:B------:R-:W-:Y:S02]  /*8f60*/  IMAD R42, R4, R15, R42 ;  /* 0x0000000f042a7224 */ /* 0x000fe400078e022a */
[----:B------:R-:W-:Y:S02]  /*8f70*/  @!P0 IMAD.IADD R38, R38, 0x1, -R4 ;  /* 0x0000000126268824 */ /* 0x000fe400078e0a04 */
[----:B------:R-:W-:Y:S02]  /*8f80*/  IMAD.MOV R15, RZ, RZ, -R45 ;  /* 0x000000ffff0f7224 */ /* 0x000fe400078e0a2d */
[----:B------:R-:W-:Y:S01]  /*8f90*/  IMAD.MOV.U32 R45, RZ, RZ, R46 ;  /* 0x000000ffff2d7224 */ /* 0x000fe200078e002e */
[C---:B------:R-:W-:Y:S01]  /*8fa0*/  ISETP.GT.U32.AND P0, PT, R4.reuse, R41, PT ;  /* 0x000000290400720c */ /* 0x040fe20003f04070 */
[----:B------:R-:W-:Y:S01]  /*8fb0*/  @!P2 IMAD.MOV R32, RZ, RZ, -R32 ;  /* 0x000000ffff20a224 */ /* 0x000fe200078e0a20 */
[C---:B------:R-:W-:Y:S01]  /*8fc0*/  ISETP.GT.U32.AND P2, PT, R4.reuse, R38, PT ;  /* 0x000000260400720c */ /* 0x040fe20003f44070 */
[----:B------:R-:W-:-:S02]  /*8fd0*/  IMAD R44, R4, R15, R44 ;  /* 0x0000000f042c7224 */ /* 0x000fc400078e022c */
[----:B------:R-:W-:-:S04]  /*8fe0*/  IMAD.HI.U32 R15, R0, R45, RZ ;  /* 0x0000002d000f7227 */ /* 0x000fc800078e00ff */
[----:B------:R-:W-:Y:S02]  /*8ff0*/  IMAD.MOV R15, RZ, RZ, -R15 ;  /* 0x000000ffff0f7224 */ /* 0x000fe400078e0a0f */
[--C-:B------:R-:W-:Y:S02]  /*9000*/  @!P6 IMAD.IADD R36, R36, 0x1, -R4.reuse ;  /* 0x000000012424e824 */ /* 0x100fe400078e0a04 */
[C---:B------:R-:W-:Y:S02]  /*9010*/  IMAD R45, R4.reuse, R15, R45 ;  /* 0x0000000f042d7224 */ /* 0x040fe400078e022d */
[--C-:B------:R-:W-:Y:S01]  /*9020*/  @!P0 IMAD.IADD R41, R41, 0x1, -R4.reuse ;  /* 0x0000000129298824 */ /* 0x100fe200078e0a04 */
[----:B------:R-:W-:Y:S01]  /*9030*/  ISETP.GT.U32.AND P0, PT, R4, R36, PT ;  /* 0x000000240400720c */ /* 0x000fe20003f04070 */
[----:B------:R-:W-:Y:S01]  /*9040*/  @!P2 IMAD.IADD R38, R38, 0x1, -R4 ;  /* 0x000000012626a824 */ /* 0x000fe200078e0a04 */
[C---:B------:R-:W-:Y:S02]  /*9050*/  ISETP.GT.U32.AND P2, PT, R4.reuse, R45, PT ;  /* 0x0000002d0400720c */ /* 0x040fe40003f44070 */
[----:B------:R-:W-:-:S02]  /*9060*/  ISETP.GT.U32.AND P6, PT, R4, R39, PT ;  /* 0x000000270400720c */ /* 0x000fc40003fc4070 */
[----:B------:R-:W-:Y:S01]  /*9070*/  IABS R46, R59 ;  /* 0x0000003b002e7213 */ /* 0x000fe20000000000 */
[----:B------:R-:W-:Y:S01]  /*9080*/  @!P1 IMAD.MOV R34, RZ, RZ, -R34 ;  /* 0x000000ffff229224 */ /* 0x000fe200078e0a22 */
[----:B------:R-:W-:-:S05]  /*9090*/  ISETP.GT.U32.AND P1, PT, R4, R41, PT ;  /* 0x000000290400720c */ /* 0x000fca0003f24070 */
[--C-:B------:R-:W-:Y:S02]  /*90a0*/  @!P0 IMAD.IADD R36, R36, 0x1, -R4.reuse ;  /* 0x0000000124248824 */ /* 0x100fe400078e0a04 */
[----:B------:R-:W-:Y:S02]  /*90b0*/  @!P2 IMAD.IADD R45, R45, 0x1, -R4 ;  /* 0x000000012d2da824 */ /* 0x000fe400078e0a04 */
[----:B------:R-:W-:Y:S02]  /*90c0*/  @!P3 IMAD.MOV R36, RZ, RZ, -R36 ;  /* 0x000000ffff24b224 */ /* 0x000fe400078e0a24 */
[----:B------:R-:W-:Y:S01]  /*90d0*/  IMAD.HI.U32 R15, R0, R46, RZ ;  /* 0x0000002e000f7227 */ /* 0x000fe200078e00ff */
[----:B------:R-:W-:-:S03]  /*90e0*/  ISETP.GT.U32.AND P3, PT, R4, R45, PT ;  /* 0x0000002d0400720c */ /* 0x000fc60003f64070 */
[----:B------:R-:W-:Y:S01]  /*90f0*/  @!P6 IMAD.IADD R39, R39, 0x1, -R4 ;  /* 0x000000012727e824 */ /* 0x000fe200078e0a04 */
[C---:B------:R-:W-:Y:S01]  /*9100*/  ISETP.GT.U32.AND P6, PT, R4.reuse, R42, PT ;  /* 0x0000002a0400720c */ /* 0x040fe20003fc4070 */
[----:B------:R-:W-:Y:S02]  /*9110*/  IMAD.MOV R15, RZ, RZ, -R15 ;  /* 0x000000ffff0f7224 */ /* 0x000fe400078e0a0f */
[----:B------:R-:W-:Y:S02]  /*9120*/  @!P4 IMAD.MOV R31, RZ, RZ, -R31 ;  /* 0x000000ffff1fc224 */ /* 0x000fe400078e0a1f */
[C---:B------:R-:W-:Y:S01]  /*9130*/  IMAD R46, R4.reuse, R15, R46 ;  /* 0x0000000f042e7224 */ /* 0x040fe200078e022e */
[----:B------:R-:W-:Y:S01]  /*9140*/  ISETP.GE.AND P4, PT, R55, RZ, PT ;  /* 0x000000ff3700720c */ /* 0x000fe20003f86270 */
[----:B------:R-:W-:Y:S01]  /*9150*/  @!P5 IMAD.MOV R33, RZ, RZ, -R33 ;  /* 0x000000ffff21d224 */ /* 0x000fe200078e0a21 */
[----:B------:R-:W-:Y:S01]  /*9160*/  IABS R55, R49 ;  /* 0x0000003100377213 */ /* 0x000fe20000000000 */
[--C-:B------:R-:W-:Y:S01]  /*9170*/  @!P1 IMAD.IADD R41, R41, 0x1, -R4.reuse ;  /* 0x0000000129299824 */ /* 0x100fe200078e0a04 */
[C---:B------:R-:W-:Y:S01]  /*9180*/  ISETP.GT.U32.AND P5, PT, R4.reuse, R39, PT ;  /* 0x000000270400720c */ /* 0x040fe20003fa4070 */
[----:B------:R-:W-:Y:S01]  /*9190*/  @!P3 IMAD.IADD R45, R45, 0x1, -R4 ;  /* 0x000000012d2db824 */ /* 0x000fe200078e0a04 */
[----:B------:R-:W-:-:S02]  /*91a0*/  ISETP.GT.U32.AND P1, PT, R4, R46, PT ;  /* 0x0000002e0400720c */ /* 0x000fc40003f24070 */
[----:B------:R-:W-:Y:S02]  /*91b0*/  ISETP.GE.AND P3, PT, R49, RZ, PT ;  /* 0x000000ff3100720c */ /* 0x000fe40003f66270 */
[----:B------:R-:W0:Y:S01]  /*91c0*/  S2R R49, SR_TID.X ;  /* 0x0000000000317919 */ /* 0x000e220000002100 */
[----:B------:R-:W-:Y:S01]  /*91d0*/  IMAD.HI.U32 R48, R0, R55, RZ ;  /* 0x0000003700307227 */ /* 0x000fe200078e00ff */
[----:B------:R-:W-:Y:S02]  /*91e0*/  ISETP.GE.AND P2, PT, R51, RZ, PT ;  /* 0x000000ff3300720c */ /* 0x000fe40003f46270 */
[----:B------:R-:W-:Y:S01]  /*91f0*/  ISETP.GT.U32.AND P0, PT, R4, R44, PT ;  /* 0x0000002c0400720c */ /* 0x000fe20003f04070 */
[----:B------:R-:W-:Y:S01]  /*9200*/  @!P6 IMAD.IADD R42, R42, 0x1, -R4 ;  /* 0x000000012a2ae824 */ /* 0x000fe200078e0a04 */
[----:B------:R-:W3:Y:S01]  /*9210*/  LDL.LU R51, [R1+0x157c] ;  /* 0x00157c0001337983 */ /* 0x000ee20000300800 */
[----:B------:R-:W-:-:S03]  /*9220*/  IMAD.MOV R48, RZ, RZ, -R48 ;  /* 0x000000ffff307224 */ /* 0x000fc600078e0a30 */
[C---:B------:R-:W-:Y:S01]  /*9230*/  ISETP.GT.U32.AND P6, PT, R4.reuse, R42, PT ;  /* 0x0000002a0400720c */ /* 0x040fe20003fc4070 */
[----:B------:R-:W-:Y:S02]  /*9240*/  IMAD R55, R4, R48, R55 ;  /* 0x0000003004377224 */ /* 0x000fe400078e0237 */
[--C-:B------:R-:W-:Y:S02]  /*9250*/  @!P5 IMAD.IADD R39, R39, 0x1, -R4.reuse ;  /* 0x000000012727d824 */ /* 0x100fe400078e0a04 */
[----:B------:R-:W-:Y:S02]  /*9260*/  @!P1 IMAD.IADD R46, R46, 0x1, -R4 ;  /* 0x000000012e2e9824 */ /* 0x000fe400078e0a04 */
[----:B------:R-:W-:-:S03]  /*9270*/  @!P2 IMAD.MOV R39, RZ, RZ, -R39 ;  /* 0x000000ffff27a224 */ /* 0x000fc600078e0a27 */
[----:B------:R-:W-:-:S03]  /*9280*/  ISETP.GT.U32.AND P2, PT, R4, R46, PT ;  /* 0x0000002e0400720c */ /* 0x000fc60003f44070 */
[--C-:B------:R-:W-:Y:S01]  /*9290*/  @!P6 IMAD.IADD R42, R42, 0x1, -R4.reuse ;  /* 0x000000012a2ae824 */ /* 0x100fe200078e0a04 */
[----:B------:R-:W-:Y:S02]  /*92a0*/  ISETP.GE.AND P6, PT, R37, RZ, PT ;  /* 0x000000ff2500720c */ /* 0x000fe40003fc6270 */
[----:B------:R-:W-:Y:S01]  /*92b0*/  ISETP.GT.U32.AND P5, PT, R4, R55, PT ;  /* 0x000000370400720c */ /* 0x000fe20003fa4070 */
[----:B------:R-:W-:-:S06]  /*92c0*/  @!P0 IMAD.IADD R44, R44, 0x1, -R4 ;  /* 0x000000012c2c8824 */ /* 0x000fcc00078e0a04 */
[----:B------:R-:W-:Y:S01]  /*92d0*/  @!P2 IMAD.IADD R46, R46, 0x1, -R4 ;  /* 0x000000012e2ea824 */ /* 0x000fe200078e0a04 */
[----:B------:R-:W-:Y:S02]  /*92e0*/  ISETP.GE.AND P2, PT, R59, RZ, PT ;  /* 0x000000ff3b00720c */ /* 0x000fe40003f46270 */
[----:B0-----:R-:W-:Y:S01]  /*92f0*/  LOP3.LUT R59, R49, 0x3, RZ, 0xc0, !PT ;  /* 0x00000003313b7812 */ /* 0x001fe200078ec0ff */
[----:B------:R-:W-:Y:S01]  /*9300*/  @!P6 IMAD.MOV R38, RZ, RZ, -R38 ;  /* 0x000000ffff26e224 */ /* 0x000fe200078e0a26 */
[----:B------:R-:W-:Y:S01]  /*9310*/  ISETP.GE.AND P6, PT, R57, RZ, PT ;  /* 0x000000ff3900720c */ /* 0x000fe20003fc6270 */
[----:B------:R-:W-:Y:S01]  /*9320*/  @!P5 IMAD.IADD R55, R55, 0x1, -R4 ;  /* 0x000000013737d824 */ /* 0x000fe200078e0a04 */
[----:B------:R-:W-:Y:S01]  /*9330*/  ISETP.GE.AND P5, PT, R43, RZ, PT ;  /* 0x000000ff2b00720c */ /* 0x000fe20003fa6270 */
[----:B------:R-:W-:Y:S01]  /*9340*/  IMAD.SHL.U32 R57, R59, 0x20, RZ ;  /* 0x000000203b397824 */ /* 0x000fe200078e00ff */
[----:B------:R-:W-:Y:S01]  /*9350*/  ISETP.GE.AND P1, PT, R40, RZ, PT ;  /* 0x000000ff2800720c */ /* 0x000fe20003f26270 */
[----:B------:R-:W-:Y:S01]  /*9360*/  @!P4 IMAD.MOV R35, RZ, RZ, -R35 ;  /* 0x000000ffff23c224 */ /* 0x000fe200078e0a23 */
[----:B------:R-:W-:Y:S01]  /*9370*/  ISETP.GT.U32.AND P4, PT, R4, R55, PT ;  /* 0x000000370400720c */ /* 0x000fe20003f84070 */
[----:B------:R-:W4:Y:S08]  /*9380*/  LDL.LU R43, [R1+0x1578] ;  /* 0x00157800012b7983 */ /* 0x000f300000300800 */
[----:B------:R-:W-:Y:S01]  /*9390*/  @!P5 IMAD.MOV R41, RZ, RZ, -R41 ;  /* 0x000000ffff29d224 */ /* 0x000fe200078e0a29 */
[----:B------:R-:W3:Y:S01]  /*93a0*/  LDL.LU R40, [R1+0x1574] ;  /* 0x0015740001287983 */ /* 0x000ee20000300800 */
[----:B------:R-:W-:-:S02]  /*93b0*/  @!P1 IMAD.MOV R42, RZ, RZ, -R42 ;  /* 0x000000ffff2a9224 */ /* 0x000fc400078e0a2a */
[----:B------:R-:W-:Y:S02]  /*93c0*/  @!P4 IMAD.IADD R55, R55, 0x1, -R4 ;  /* 0x000000013737c824 */ /* 0x000fe400078e0a04 */
[----:B------:R-:W-:Y:S01]  /*93d0*/  IMAD.SHL.U32 R59, R59, 0x200, RZ ;  /* 0x000002003b3b7824 */ /* 0x000fe200078e00ff */
[----:B--2---:R-:W-:-:S05]  /*93e0*/  IABS R47, R3 ;  /* 0x00000003002f7213 */ /* 0x004fca0000000000 */
[----:B------:R-:W-:-:S04]  /*93f0*/  IMAD.HI.U32 R48, R0, R47, RZ ;  /* 0x0000002f00307227 */ /* 0x000fc800078e00ff */
[----:B------:R-:W-:Y:S01]  /*9400*/  IMAD.MOV R48, RZ, RZ, -R48 ;  /* 0x000000ffff307224 */ /* 0x000fe200078e0a30 */
[----:B------:R-:W-:-:S03]  /*9410*/  IABS R15, R61 ;  /* 0x0000003d000f7213 */ /* 0x000fc60000000000 */
[----:B------:R-:W-:Y:S01]  /*9420*/  IMAD R47, R4, R48, R47 ;  /* 0x00000030042f7224 */ /* 0x000fe200078e022f */
[----:B------:R-:W-:Y:S01]  /*9430*/  IABS R48, R56 ;  /* 0x0000003800307213 */ /* 0x000fe20000000000 */
[----:B------:R-:W-:-:S04]  /*9440*/  IMAD.HI.U32 R37, R0, R15, RZ ;  /* 0x0000000f00257227 */ /* 0x000fc800078e00ff */
[----:B------:R-:W-:-:S04]  /*9450*/  IMAD.HI.U32 R0, R0, R48, RZ ;  /* 0x0000003000007227 */ /* 0x000fc800078e00ff */
[----:B------:R-:W-:Y:S01]  /*9460*/  IMAD.MOV R0, RZ, RZ, -R0 ;  /* 0x000000ffff007224 */ /* 0x000fe200078e0a00 */
[----:B------:R-:W-:-:S03]  /*9470*/  ISETP.GT.U32.AND P0, PT, R4, R47, PT ;  /* 0x0000002f0400720c */ /* 0x000fc60003f04070 */
[----:B------:R-:W-:Y:S01]  /*9480*/  IMAD R48, R4, R0, R48 ;  /* 0x0000000004307224 */ /* 0x000fe200078e0230 */
[----:B------:R-:W-:-:S04]  /*9490*/  SHF.R.S32.HI R0, RZ, 0x2, R49 ;  /* 0x00000002ff007819 */ /* 0x000fc80000011431 */
[----:B------:R-:W-:-:S04]  /*94a0*/  SGXT R0, R0, 0x1 ;  /* 0x000000010000781a */ /* 0x000fc80000000200 */
[----:B------:R-:W-:Y:S02]  /*94b0*/  LOP3.LUT R0, R57, 0x90, R0, 0xf8, !PT ;  /* 0x0000009039007812 */ /* 0x000fe400078ef800 */
[----:B------:R-:W0:Y:S01]  /*94c0*/  LDC R57, c[0x0][0x230] ;  /* 0x00008c00ff397b82 */ /* 0x000e220000000800 */
[----:B------:R-:W-:Y:S02]  /*94d0*/  IMAD.MOV R37, RZ, RZ, -R37 ;  /* 0x000000ffff257224 */ /* 0x000fe400078e0a25 */
[----:B------:R-:W-:Y:S02]  /*94e0*/  @!P0 IMAD.IADD R47, R47, 0x1, -R4 ;  /* 0x000000012f2f8824 */ /* 0x000fe400078e0a04 */
[C---:B------:R-:W-:Y:S01]  /*94f0*/  IMAD R15, R4.reuse, R37, R15 ;  /* 0x00000025040f7224 */ /* 0x040fe200078e020f */
[C---:B------:R-:W-:Y:S01]  /*9500*/  ISETP.GT.U32.AND P0, PT, R4.reuse, R44, PT ;  /* 0x0000002c0400720c */ /* 0x040fe20003f04070 */
[----:B------:R-:W2:Y:S01]  /*9510*/  LDL.LU R37, [R1+0x1570] ;  /* 0x0015700001257983 */ /* 0x000ea20000300800 */
[----:B------:R-:W-:-:S02]  /*9520*/  ISETP.GT.U32.AND P5, PT, R4, R47, PT ;  /* 0x0000002f0400720c */ /* 0x000fc40003fa4070 */
[C---:B------:R-:W-:Y:S02]  /*9530*/  ISETP.GT.U32.AND P1, PT, R4.reuse, R15, PT ;  /* 0x0000000f0400720c */ /* 0x040fe40003f24070 */
[----:B------:R-:W-:-:S09]  /*9540*/  ISETP.GT.U32.AND P4, PT, R4, R48, PT ;  /* 0x000000300400720c */ /* 0x000fd20003f84070 */
[--C-:B------:R-:W-:Y:S01]  /*9550*/  @!P5 IMAD.IADD R47, R47, 0x1, -R4.reuse ;  /* 0x000000012f2fd824 */ /* 0x100fe200078e0a04 */
[----:B------:R-:W-:Y:S01]  /*9560*/  ISETP.GE.AND P5, PT, R3, RZ, PT ;  /* 0x000000ff0300720c */ /* 0x000fe20003fa6270 */
[----:B------:R-:W-:Y:S02]  /*9570*/  IMAD.SHL.U32 R3, R49, 0x2, RZ ;  /* 0x0000000231037824 */ /* 0x000fe400078e00ff */
[----:B0-----:R-:W-:Y:S02]  /*9580*/  VIADD R57, R57, 0x1f ;  /* 0x0000001f39397836 */ /* 0x001fe40000000000 */
[--C-:B------:R-:W-:Y:S01]  /*9590*/  @!P1 IMAD.IADD R15, R15, 0x1, -R4.reuse ;  /* 0x000000010f0f9824 */ /* 0x100fe200078e0a04 */
[----:B------:R-:W-:Y:S02]  /*95a0*/  LOP3.LUT R3, R0, 0x10, R3, 0x78, !PT ;  /* 0x0000001000037812 */ /* 0x000fe400078e7803 */
[----:B------:R-:W-:Y:S02]  /*95b0*/  SHF.R.S32.HI R0, RZ, 0x1f, R57 ;  /* 0x0000001fff007819 */ /* 0x000fe40000011439 */
[----:B------:R-:W-:Y:S01]  /*95c0*/  ISETP.GT.U32.AND P1, PT, R4, R15, PT ;  /* 0x0000000f0400720c */ /* 0x000fe20003f24070 */
[----:B------:R-:W-:Y:S01]  /*95d0*/  @!P0 IMAD.IADD R44, R44, 0x1, -R4 ;  /* 0x000000012c2c8824 */ /* 0x000fe200078e0a04 */
[----:B------:R-:W-:-:S02]  /*95e0*/  LEA.HI R0, R0, R57, RZ, 0x5 ;  /* 0x0000003900007211 */ /* 0x000fc400078f28ff */
[----:B------:R-:W-:Y:S01]  /*95f0*/  LOP3.LUT R0, R49, 0x3, RZ, 0xc0, !PT ;  /* 0x0000000331007812 */ /* 0x000fe200078ec0ff */
[--C-:B------:R-:W-:Y:S01]  /*9600*/  @!P4 IMAD.IADD R48, R48, 0x1, -R4.reuse ;  /* 0x000000013030c824 */ /* 0x100fe200078e0a04 */
[----:B------:R-:W-:Y:S02]  /*9610*/  ISETP.GE.AND P0, PT, R58, RZ, PT ;  /* 0x000000ff3a00720c */ /* 0x000fe40003f06270 */
[----:B------:R-:W-:Y:S02]  /*9620*/  SHF.R.U32.HI R58, RZ, 0x2, R49 ;  /* 0x00000002ff3a7819 */ /* 0x000fe40000011631 */
[----:B------:R-:W-:Y:S01]  /*9630*/  ISETP.GE.AND P4, PT, R61, RZ, PT ;  /* 0x000000ff3d00720c */ /* 0x000fe20003f86270 */
[----:B------:R-:W-:Y:S01]  /*9640*/  IMAD.SHL.U32 R61, R49, 0x10, RZ ;  /* 0x00000010313d7824 */ /* 0x000fe200078e00ff */
[----:B------:R-:W-:Y:S01]  /*9650*/  SGXT.U32 R58, R58, 0x3 ;  /* 0x000000033a3a781a */ /* 0x000fe20000000000 */
[----:B------:R-:W-:Y:S02]  /*9660*/  IMAD.SHL.U32 R0, R0, 0x20, RZ ;  /* 0x0000002000007824 */ /* 0x000fe400078e00ff */
[----:B------:R-:W-:Y:S01]  /*9670*/  @!P1 IMAD.IADD R15, R15, 0x1, -R4 ;  /* 0x000000010f0f9824 */ /* 0x000fe200078e0a04 */
[----:B------:R-:W-:-:S02]  /*9680*/  LOP3.LUT R61, R61, 0x100, RZ, 0xc0, !PT ;  /* 0x000001003d3d7812 */ /* 0x000fc400078ec0ff */
[----:B------:R-:W-:Y:S02]  /*9690*/  ISETP.GE.AND P1, PT, R56, RZ, PT ;  /* 0x000000ff3800720c */ /* 0x000fe40003f26270 */
[----:B------:R-:W-:Y:S01]  /*96a0*/  LOP3.LUT R0, R0, R59, R58, 0xfe, !PT ;  /* 0x0000003b00007212 */ /* 0x000fe200078efe3a */
[----:B------:R-:W4:Y:S01]  /*96b0*/  LDL.LU R56, [R1+0x156c] ;  /* 0x00156c0001387983 */ /* 0x000f220000300800 */
[----:B------:R-:W-:-:S03]  /*96c0*/  IADD3 R3, R3, UR4, R61 ;  /* 0x0000000403037c10 */ /* 0x000fc6000fffe03d */
[----:B------:R-:W3:Y:S04]  /*96d0*/  LDL.LU R57, [R1+0x1568] ;  /* 0x0015680001397983 */ /* 0x000ee80000300800 */
[----:B------:R-:W2:Y:S04]  /*96e0*/  LDL.LU R58, [R1+0x1564] ;  /* 0x00156400013a7983 */ /* 0x000ea80000300800 */
[----:B------:R-:W4:Y:S04]  /*96f0*/  LDL.LU R59, [R1+0x1560] ;  /* 0x00156000013b7983 */ /* 0x000f280000300800 */
[----:B------:R0:W-:Y:S04]  /*9700*/  STL [R1+0x1498], R0 ;  /* 0x0014980001007387 */ /* 0x0001e80000100800 */
[----:B0-----:R-:W3:Y:S04]  /*9710*/  LDL.LU R0, [R1] ;  /* 0x0000000001007983 */ /* 0x001ee80000300800 */
[----:B------:R-:W2:Y:S04]  /*9720*/  LDL.LU R61, [R1+0x155c] ;  /* 0x00155c00013d7983 */ /* 0x000ea80000300800 */
[----:B------:R0:W-:Y:S04]  /*9730*/  STL [R1+0x840], R3 ;  /* 0x0008400301007387 */ /* 0x0001e80000100800 */
[----:B0-----:R-:W4:Y:S01]  /*9740*/  LDL.LU R3, [R1+0x1558] ;  /* 0x0015580001037983 */ /* 0x001f220000300800 */
[----:B------:R-:W-:Y:S01]  /*9750*/  @!P6 IMAD.MOV R44, RZ, RZ, -R44 ;  /* 0x000000ffff2ce224 */ /* 0x000fe200078e0a2c */
[----:B------:R-:W-:-:S02]  /*9760*/  ISETP.GT.U32.AND P6, PT, R4, R48, PT ;  /* 0x000000300400720c */ /* 0x000fc40003fc4070 */
[----:B------:R-:W-:Y:S01]  /*9770*/  LOP3.LUT R49, R49, 0x1f, RZ, 0xc0, !PT ;  /* 0x0000001f31317812 */ /* 0x000fe200078ec0ff */
[----:B------:R-:W-:-:S04]  /*9780*/  @!P0 IMAD.MOV R45, RZ, RZ, -R45 ;  /* 0x000000ffff2d8224 */ /* 0x000fc800078e0a2d */
[----:B------:R-:W-:-:S06]  /*9790*/  IMAD R49, R49, UR5, RZ ;  /* 0x0000000531317c24 */ /* 0x000fcc000f8e02ff */
[----:B------:R-:W-:Y:S01]  /*97a0*/  @!P6 IMAD.IADD R48, R48, 0x1, -R4 ;  /* 0x000000013030e824 */ /* 0x000fe200078e0a04 */
[----:B------:R0:W-:Y:S01]  /*97b0*/  STL [R1+0x1d0], R49 ;  /* 0x0001d03101007387 */ /* 0x0001e20000100800 */
[----:B----4-:R-:W-:Y:S02]  /*97c0*/  ISETP.NE.AND P0, PT, R3, RZ, PT ;  /* 0x000000ff0300720c */ /* 0x010fe40003f05270 */
[----:B------:R-:W-:Y:S02]  /*97d0*/  LOP3.LUT R4, RZ, R3, RZ, 0x33, !PT ;  /* 0x00000003ff047212 */ /* 0x000fe400078e33ff */
[----:B------:R-:W-:Y:S01]  /*97e0*/  IADD3 R3, P6, R49, UR6, RZ ;  /* 0x0000000631037c10 */ /* 0x000fe2000ffde0ff */
[----:B------:R-:W-:Y:S01]  /*97f0*/  ULDC UR6, c[0x0][0x240] ;  /* 0x0000900000067ab9 */ /* 0x000fe20000000800 */
[----:B0-----:R-:W4:Y:S04]  /*9800*/  LDL.LU R49, [R1+0x1554] ;  /* 0x0015540001317983 */ /* 0x001f280000300800 */
[----:B------:R0:W-:Y:S04]  /*9810*/  STL [R1+0x14d8], R3 ;  /* 0x0014d80301007387 */ /* 0x0001e80000100800 */
[----:B0-----:R-:W2:Y:S01]  /*9820*/  LDL.LU R3, [R1+0x4] ;  /* 0x0000040001037983 */ /* 0x001ea20000300800 */
[----:B----4-:R-:W-:-:S05]  /*9830*/  SEL R49, R4, R49, !P0 ;  /* 0x0000003104317207 */ /* 0x010fca0004000000 */
[----:B------:R0:W-:Y:S04]  /*9840*/  STL [R1+0x1cc], R49 ;  /* 0x0001cc3101007387 */ /* 0x0001e80000100800 */
[----:B0-----:R-:W4:Y:S01]  /*9850*/  LDL.LU R49, [R1+0xc] ;  /* 0x00000c0001317983 */ /* 0x001f220000300800 */
[C---:B---3--:R-:W-:Y:S02]  /*9860*/  SEL R0, R4.reuse, R0, !P0 ;  /* 0x0000000004007207 */ /* 0x048fe40004000000 */
[C---:B------:R-:W-:Y:S02]  /*9870*/  SEL R57, R4.reuse, R57, !P0 ;  /* 0x0000003904397207 */ /* 0x040fe40004000000 */
[C---:B------:R-:W-:Y:S02]  /*9880*/  SEL R2, R4.reuse, R2, !P0 ;  /* 0x0000000204027207 */ /* 0x040fe40004000000 */
[----:B----4-:R-:W-:-:S05]  /*9890*/  SEL R49, R4, R49, !P0 ;  /* 0x0000003104317207 */ /* 0x010fca0004000000 */
[----:B------:R2:W-:Y:S02]  /*98a0*/  STL [R1+0x154], R49 ;  /* 0x0001543101007387 */ /* 0x0005e40000100800 */
[C---:B--2---:R-:W-:Y:S02]  /*98b0*/  SEL R49, R4.reuse, R3, !P0 ;  /* 0x0000000304317207 */ /* 0x044fe40004000000 */
[----:B------:R-:W-:-:S03]  /*98c0*/  SEL R3, R4, R61, !P0 ;  /* 0x0000003d04037207 */ /* 0x000fc60004000000 */
[----:B------:R-:W-:Y:S04]  /*98d0*/  STL [R1+0x150], R49 ;  /* 0x0001503101007387 */ /* 0x000fe80000100800 */
[----:B------:R0:W-:Y:S04]  /*98e0*/  STL [R1+0x14c], R0 ;  /* 0x00014c0001007387 */ /* 0x0001e80000100800 */
[----:B------:R1:W-:Y:S01]  /*98f0*/  STL [R1+0x148], R3 ;  /* 0x0001480301007387 */ /* 0x0003e20000100800 */
[C---:B0-----:R-:W-:Y:S02]  /*9900*/  SEL R0, R4.reuse, R58, !P0 ;  /* 0x0000003a04007207 */ /* 0x041fe40004000000 */
[----:B-1----:R-:W-:-:S03]  /*9910*/  SEL R3, R4, R56, !P0 ;  /* 0x0000003804037207 */ /* 0x002fc60004000000 */
[----:B------:R0:W-:Y:S04]  /*9920*/  STL [R1+0x144], R0 ;  /* 0x0001440001007387 */ /* 0x0001e80000100800 */
[----:B------:R-:W-:Y:S01]  /*9930*/  STL [R1+0x140], R57 ;  /* 0x0001403901007387 */ /* 0x000fe20000100800 */
[----:B0-----:R-:W-:-:S03]  /*9940*/  SEL R0, R4, R37, !P0 ;  /* 0x0000002504007207 */ /* 0x001fc60004000000 */
[----:B------:R0:W-:Y:S01]  /*9950*/  STL [R1+0x13c], R3 ;  /* 0x00013c0301007387 */ /* 0x0001e20000100800 */
[----:B------:R-:W-:-:S03]  /*9960*/  SEL R37, R4, R40, !P0 ;  /* 0x0000002804257207 */ /* 0x000fc60004000000 */
[----:B------:R1:W-:Y:S01]  /*9970*/  STL [R1+0x138], R0 ;  /* 0x0001380001007387 */ /* 0x0003e20000100800 */
[----:B0-----:R-:W-:-:S03]  /*9980*/  SEL R3, R4, R43, !P0 ;  /* 0x0000002b04037207 */ /* 0x001fc60004000000 */
[----:B------:R0:W-:Y:S01]  /*9990*/  STL [R1+0x134], R37 ;  /* 0x0001342501007387 */ /* 0x0001e20000100800 */
[----:B-1----:R-:W-:-:S03]  /*99a0*/  SEL R0, R4, R51, !P0 ;  /* 0x0000003304007207 */ /* 0x002fc60004000000 */
[----:B------:R1:W-:Y:S04]  /*99b0*/  STL [R1+0x130], R3 ;  /* 0x0001300301007387 */ /* 0x0003e80000100800 */
[----:B------:R2:W-:Y:S01]  /*99c0*/  STL [R1+0x12c], R0 ;  /* 0x00012c0001007387 */ /* 0x0005e20000100800 */
[C---:B0-----:R-:W-:Y:S02]  /*99d0*/  SEL R37, R4.reuse, R52, !P0 ;  /* 0x0000003404257207 */ /* 0x041fe40004000000 */
[----:B-1----:R-:W-:-:S03]  /*99e0*/  SEL R3, R4, R53, !P0 ;  /* 0x0000003504037207 */ /* 0x002fc60004000000 */
[----:B------:R-:W-:Y:S01]  /*99f0*/  STL [R1+0x128], R37 ;  /* 0x0001282501007387 */ /* 0x000fe20000100800 */
[----:B--2---:R-:W-:-:S03]  /*9a00*/  SEL R0, R4, R54, !P0 ;  /* 0x0000003604007207 */ /* 0x004fc60004000000 */
[----:B------:R0:W-:Y:S04]  /*9a10*/  STL [R1+0x124], R3 ;  /* 0x0001240301007387 */ /* 0x0001e80000100800 */
        /* <DEDUP_REMOVED lines=8> */
[----:B------:R0:W-:Y:S01]  /*9aa0*/  STL [R1+0x10c], R2 ;  /* 0x00010c0201007387 */ /* 0x0001e20000100800 */
[----:B--2---:R-:W-:-:S03]  /*9ab0*/  SEL R0, R4, R9, !P0 ;  /* 0x0000000904007207 */ /* 0x004fc60004000000 */
[----:B------:R-:W-:Y:S04]  /*9ac0*/  STL [R1+0x108], R3 ;  /* 0x0001080301007387 */ /* 0x000fe80000100800 */
[----:B------:R-:W2:Y:S01]  /*9ad0*/  LDL.LU R40, [R1+0x164] ;  /* 0x0001640001287983 */ /* 0x000ea20000300800 */
[----:B0-----:R-:W-:-:S03]  /*9ae0*/  SEL R2, R4, R10, !P0 ;  /* 0x0000000a04027207 */ /* 0x001fc60004000000 */
[----:B------:R0:W-:Y:S04]  /*9af0*/  STL [R1+0x104], R0 ;  /* 0x0001040001007387 */ /* 0x0001e80000100800 */
[----:B------:R1:W-:Y:S04]  /*9b00*/  STL [R1+0x100], R2 ;  /* 0x0001000201007387 */ /* 0x0003e80000100800 */
[----:B------:R-:W3:Y:S01]  /*9b10*/  LDL.LU R37, [R1+0x168] ;  /* 0x0001680001257983 */ /* 0x000ee20000300800 */
[----:B0-----:R-:W-:-:S03]  /*9b20*/  SEL R0, R4, R11, !P0 ;  /* 0x0000000b04007207 */ /* 0x001fc60004000000 */
[----:B------:R-:W4:Y:S01]  /*9b30*/  LDL.LU R57, [R1+0x16c] ;  /* 0x00016c0001397983 */ /* 0x000f220000300800 */
[----:B-1----:R-:W-:-:S03]  /*9b40*/  SEL R2, R4, R12, !P0 ;  /* 0x0000000c04027207 */ /* 0x002fc60004000000 */
[----:B------:R0:W-:Y:S04]  /*9b50*/  STL [R1+0xfc], R0 ;  /* 0x0000fc0001007387 */ /* 0x0001e80000100800 */
[----:B------:R-:W4:Y:S04]  /*9b60*/  LDL.LU R54, [R1+0x174] ;  /* 0x0001740001367983 */ /* 0x000f280000300800 */
[----:B------:R-:W-:Y:S01]  /*9b70*/  STL [R1+0xf8], R2 ;  /* 0x0000f80201007387 */ /* 0x000fe20000100800 */
[----:B0-----:R-:W-:-:S03]  /*9b80*/  SEL R0, R4, R13, !P0 ;  /* 0x0000000d04007207 */ /* 0x001fc60004000000 */
[----:B------:R-:W4:Y:S04]  /*9b90*/  LDL.LU R53, [R1+0x17c] ;  /* 0x00017c0001357983 */ /* 0x000f280000300800 */
[----:B------:R0:W-:Y:S04]  /*9ba0*/  STL [R1+0xf4], R0 ;  /* 0x0000f40001007387 */ /* 0x0001e80000100800 */
[----:B------:R-:W4:Y:S04]  /*9bb0*/  LDL.LU R3, [R1+0x180] ;  /* 0x0001800001037983 */ /* 0x000f280000300800 */
[----:B------:R-:W4:Y:S01]  /*9bc0*/  LDL.LU R52, [R1+0x190] ;  /* 0x0001900001347983 */ /* 0x000f220000300800 */
[----:B0-----:R-:W-:-:S03]  /*9bd0*/  SEL R0, R4, R14, !P0 ;  /* 0x0000000e04007207 */ /* 0x001fc60004000000 */
[----:B------:R-:W4:Y:S01]  /*9be0*/  LDL.LU R61, [R1+0x194] ;  /* 0x00019400013d7983 */ /* 0x000f220000300800 */
[----:B------:R-:W-:-:S03]  /*9bf0*/  SEL R49, R4, R59, !P0 ;  /* 0x0000003b04317207 */ /* 0x000fc60004000000 */
[----:B------:R0:W-:Y:S01]  /*9c00*/  STL [R1+0xf0], R0 ;  /* 0x0000f00001007387 */ /* 0x0001e20000100800 */
[----:B------:R-:W-:-:S03]  /*9c10*/  SEL R2, R4, R17, !P0 ;  /* 0x0000001104027207 */ /* 0x000fc60004000000 */
[----:B------:R-:W4:Y:S01]  /*9c20*/  LDL.LU R59, [R1+0x184] ;  /* 0x00018400013b7983 */ /* 0x000f220000300800 */
[----:B0-----:R-:W-:-:S05]  /*9c30*/  SEL R0, R4, R16, !P0 ;  /* 0x0000001004007207 */ /* 0x001fca0004000000 */
[----:B------:R0:W-:Y:S04]  /*9c40*/  STL [R1+0xec], R0 ;  /* 0x0000ec0001007387 */ /* 0x0001e80000100800 */
[----:B------:R-:W-:Y:S04]  /*9c50*/  STL [R1+0xdc], R2 ;  /* 0x0000dc0201007387 */ /* 0x000fe80000100800 */
[----:B------:R-:W4:Y:S01]  /*9c60*/  LDL.LU R58, [R1+0x19c] ;  /* 0x00019c00013a7983 */ /* 0x000f220000300800 */
[----:B0-----:R-:W-:-:S05]  /*9c70*/  SEL R0, R4, R18, !P0 ;  /* 0x0000001204007207 */ /* 0x001fca0004000000 */
[----:B------:R0:W-:Y:S04]  /*9c80*/  STL [R1+0xc8], R0 ;  /* 0x0000c80001007387 */ /* 0x0001e80000100800 */
[----:B0-----:R-:W4:Y:S01]  /*9c90*/  LDL.LU R0, [R1+0x188] ;  /* 0x0001880001007983 */ /* 0x001f220000300800 */
[C---:B------:R-:W-:Y:S02]  /*9ca0*/  SEL R5, R4.reuse, R19, !P0 ;  /* 0x0000001304057207 */ /* 0x040fe40004000000 */
[C---:B------:R-:W-:Y:S02]  /*9cb0*/  SEL R2, R4.reuse, R20, !P0 ;  /* 0x0000001404027207 */ /* 0x040fe40004000000 */
[C---:B------:R-:W-:Y:S01]  /*9cc0*/  SEL R6, R4.reuse, R22, !P0 ;  /* 0x0000001604067207 */ /* 0x040fe20004000000 */
[----:B------:R0:W-:Y:S04]  /*9cd0*/  STL [R1+0xc0], R5 ;  /* 0x0000c00501007387 */ /* 0x0001e80000100800 */
[----:B------:R1:W-:Y:S04]  /*9ce0*/  STL [R1+0xbc], R2 ;  /* 0x0000bc0201007387 */ /* 0x0003e80000100800 */
[----:B------:R1:W-:Y:S01]  /*9cf0*/  STL [R1+0xac], R6 ;  /* 0x0000ac0601007387 */ /* 0x0003e20000100800 */
[----:B0-----:R-:W-:-:S03]  /*9d00*/  SEL R5, R4, R25, !P0 ;  /* 0x0000001904057207 */ /* 0x001fc60004000000 */
[----:B------:R-:W4:Y:S01]  /*9d10*/  LDL.LU R56, [R1+0x18c] ;  /* 0x00018c0001387983 */ /* 0x000f220000300800 */
[----:B-1----:R-:W-:-:S05]  /*9d20*/  SEL R2, R4, R23, !P0 ;  /* 0x0000001704027207 */ /* 0x002fca0004000000 */
[----:B------:R0:W-:Y:S04]  /*9d30*/  STL [R1+0xa8], R2 ;  /* 0x0000a80201007387 */ /* 0x0001e80000100800 */
[----:B------:R1:W-:Y:S01]  /*9d40*/  STL [R1+0x94], R5 ;  /* 0x0000940501007387 */ /* 0x0003e20000100800 */
[----:B------:R-:W-:-:S03]  /*9d50*/  SEL R6, R4, R29, !P0 ;  /* 0x0000001d04067207 */ /* 0x000fc60004000000 */
[----:B------:R-:W4:Y:S01]  /*9d60*/  LDL.LU R51, [R1+0x1bc] ;  /* 0x0001bc0001337983 */ /* 0x000f220000300800 */
[C---:B0-----:R-:W-:Y:S02]  /*9d70*/  SEL R2, R4.reuse, R26, !P0 ;  /* 0x0000001a04027207 */ /* 0x041fe40004000000 */
[----:B-1----:R-:W-:-:S03]  /*9d80*/  SEL R5, R4, R27, !P0 ;  /* 0x0000001b04057207 */ /* 0x002fc60004000000 */
[----:B------:R0:W-:Y:S04]  /*9d90*/  STL [R1+0x88], R2 ;  /* 0x0000880201007387 */ /* 0x0001e80000100800 */
[----:B------:R1:W-:Y:S04]  /*9da0*/  STL [R1+0x78], R5 ;  /* 0x0000780501007387 */ /* 0x0003e80000100800 */
[----:B------:R-:W4:Y:S01]  /*9db0*/  LDL.LU R43, [R1+0x1c0] ;  /* 0x0001c000012b7983 */ /* 0x000f220000300800 */
[C---:B0-----:R-:W-:Y:S02]  /*9dc0*/  SEL R2, R4.reuse, R28, !P0 ;  /* 0x0000001c04027207 */ /* 0x041fe40004000000 */
[----:B-1----:R-:W-:-:S03]  /*9dd0*/  SEL R5, R4, R30, !P0 ;  /* 0x0000001e04057207 */ /* 0x002fc60004000000 */
[----:B------:R2:W-:Y:S04]  /*9de0*/  STL [R1+0x64], R2 ;  /* 0x0000640201007387 */ /* 0x0005e80000100800 */
[----:B------:R-:W-:Y:S01]  /*9df0*/  STL [R1+0x60], R6 ;  /* 0x0000600601007387 */ /* 0x000fe20000100800 */
[----:B--2---:R-:W-:-:S03]  /*9e00*/  SEL R2, R4, R40, !P0 ;  /* 0x0000002804027207 */ /* 0x004fc60004000000 */
[----:B------:R-:W2:Y:S04]  /*9e10*/  LDL.LU R40, [R1+0x1ac] ;  /* 0x0001ac0001287983 */ /* 0x000ea80000300800 */
[----:B------:R3:W-:Y:S04]  /*9e20*/  STL [R1+0x58], R5 ;  /* 0x0000580501007387 */ /* 0x0007e80000100800 */
[----:B------:R4:W-:Y:S01]  /*9e30*/  STL [R1+0x164], R2 ;  /* 0x0001640201007387 */ /* 0x0009e20000100800 */
[----:B---3--:R-:W-:-:S03]  /*9e40*/  SEL R5, R4, R37, !P0 ;  /* 0x0000002504057207 */ /* 0x008fc60004000000 */
[----:B------:R-:W3:Y:S01]  /*9e50*/  LDL.LU R37, [R1+0x1b4] ;  /* 0x0001b40001257983 */ /* 0x000ee20000300800 */
[----:B----4-:R-:W-:-:S03]  /*9e60*/  SEL R2, R4, R57, !P0 ;  /* 0x0000003904027207 */ /* 0x010fc60004000000 */
[----:B------:R0:W-:Y:S01]  /*9e70*/  STL [R1+0x168], R5 ;  /* 0x0001680501007387 */ /* 0x0001e20000100800 */
[----:B------:R-:W-:-:S03]  /*9e80*/  SEL R6, R4, R54, !P0 ;  /* 0x0000003604067207 */ /* 0x000fc60004000000 */
[----:B------:R-:W4:Y:S04]  /*9e90*/  LDL.LU R57, [R1+0x1a4] ;  /* 0x0001a40001397983 */ /* 0x000f280000300800 */
[----:B------:R1:W-:Y:S01]  /*9ea0*/  STL [R1+0x16c], R2 ;  /* 0x00016c0201007387 */ /* 0x0003e20000100800 */
[----:B0-----:R-:W-:-:S03]  /*9eb0*/  SEL R5, R4, R53, !P0 ;  /* 0x0000003504057207 */ /* 0x001fc60004000000 */
[----:B------:R-:W-:Y:S01]  /*9ec0*/  STL [R1+0x174], R6 ;  /* 0x0001740601007387 */ /* 0x000fe20000100800 */
[----:B-1----:R-:W-:-:S03]  /*9ed0*/  SEL R2, R4, R3, !P0 ;  /* 0x0000000304027207 */ /* 0x002fc60004000000 */
[----:B------:R-:W4:Y:S04]  /*9ee0*/  LDL.LU R3, [R1+0x1b0] ;  /* 0x0001b00001037983 */ /* 0x000f280000300800 */
[----:B------:R0:W-:Y:S04]  /*9ef0*/  STL [R1+0x17c], R5 ;  /* 0x00017c0501007387 */ /* 0x0001e80000100800 */
[----:B------:R1:W-:Y:S04]  /*9f00*/  STL [R1+0x180], R2 ;  /* 0x0001800201007387 */ /* 0x0003e80000100800 */
[----:B------:R-:W4:Y:S01]  /*9f10*/  LDL.LU R10, [R1+0x1b8] ;  /* 0x0001b800010a7983 */ /* 0x000f220000300800 */
[----:B0-----:R-:W-:-:S02]  /*9f20*/  SEL R5, R4, R52, !P0 ;  /* 0x0000003404057207 */ /* 0x001fc40004000000 */
[----:B-1----:R-:W-:-:S03]  /*9f30*/  SEL R2, R4, R61, !P0 ;  /* 0x0000003d04027207 */ /* 0x002fc60004000000 */
[----:B------:R0:W-:Y:S04]  /*9f40*/  STL [R1+0x190], R5 ;  /* 0x0001900501007387 */ /* 0x0001e80000100800 */
[----:B------:R-:W4:Y:S04]  /*9f50*/  LDL.LU R61, [R1+0x178] ;  /* 0x00017800013d7983 */ /* 0x000f280000300800 */
[----:B------:R1:W-:Y:S01]  /*9f60*/  STL [R1+0x198], R2 ;  /* 0x0001980201007387 */ /* 0x0003e20000100800 */
[----:B0-----:R-:W-:-:S03]  /*9f70*/  SEL R5, R4, R59, !P0 ;  /* 0x0000003b04057207 */ /* 0x001fc60004000000 */
[----:B------:R-:W4:Y:S04]  /*9f80*/  LDL.LU R59, [R1+0x170] ;  /* 0x00017000013b7983 */ /* 0x000f280000300800 */
[----:B------:R-:W-:Y:S01]  /*9f90*/  STL [R1+0x194], R5 ;  /* 0x0001940501007387 */ /* 0x000fe20000100800 */
[----:B-1----:R-:W-:-:S03]  /*9fa0*/  SEL R2, R4, R58, !P0 ;  /* 0x0000003a04027207 */ /* 0x002fc60004000000 */
[----:B------:R-:W4:Y:S04]  /*9fb0*/  LDL.LU R9, [R1+0x15c] ;  /* 0x00015c0001097983 */ /* 0x000f280000300800 */
[----:B------:R-:W4:Y:S04]  /*9fc0*/  LDL.LU R58, [R1+0x50] ;  /* 0x00005000013a7983 */ /* 0x000f280000300800 */
[----:B------:R-:W-:Y:S01]  /*9fd0*/  STL [R1+0x19c], R2 ;  /* 0x00019c0201007387 */ /* 0x000fe20000100800 */
[----:B------:R-:W-:-:S03]  /*9fe0*/  SEL R0, R4, R0, !P0 ;  /* 0x0000000004007207 */ /* 0x000fc60004000000 */
[----:B------:R-:W4:Y:S04]  /*9ff0*/  LDL.LU R8, [R1+0x38] ;  /* 0x0000380001087983 */ /* 0x000f280000300800 */
[----:B------:R-:W4:Y:S04]  /*a000*/  LDL.LU R7, [R1+0x34] ;  /* 0x0000340001077983 */ /* 0x000f280000300800 */
[----:B------:R0:W-:Y:S04]  /*a010*/  STL [R1+0x1a0], R0 ;  /* 0x0001a00001007387 */ /* 0x0001e80000100800 */
[----:B0-----:R-:W4:Y:S01]  /*a020*/  LDL.LU R0, [R1+0x2c] ;  /* 0x00002c0001007983 */ /* 0x001f220000300800 */
[----:B------:R-:W-:-:S03]  /*a030*/  SEL R2, R4, R56, !P0 ;  /* 0x0000003804027207 */ /* 0x000fc60004000000 */
[----:B------:R-:W4:Y:S04]  /*a040*/  LDL.LU R6, [R1+0x54] ;  /* 0x0000540001067983 */ /* 0x000f280000300800 */
[----:B------:R-:W4:Y:S04]  /*a050*/  LDL.LU R56, [R1+0x3c] ;  /* 0x00003c0001387983 */ /* 0x000f280000300800 */
[----:B------:R0:W-:Y:S04]  /*a060*/  STL [R1+0x1a8], R2 ;  /* 0x0001a80201007387 */ /* 0x0001e80000100800 */
[----:B------:R-:W4:Y:S01]  /*a070*/  LDL.LU R54, [R1+0x4c] ;  /* 0x00004c0001367983 */ /* 0x000f220000300800 */
[----:B0-----:R-:W-:-:S05]  /*a080*/  SEL R2, R4, R51, !P0 ;  /* 0x0000003304027207 */ /* 0x001fca0004000000 */
[----:B------:R0:W-:Y:S01]  /*a090*/  STL [R1+0x1bc], R2 ;  /* 0x0001bc0201007387 */ /* 0x0001e20000100800 */
[----:B------:R-:W-:-:S03]  /*a0a0*/  SEL R11, R4, R43, !P0 ;  /* 0x0000002b040b7207 */ /* 0x000fc60004000000 */
[----:B------:R-:W4:Y:S04]  /*a0b0*/  LDL.LU R5, [R1+0x40] ;  /* 0x0000400001057983 */ /* 0x000f280000300800 */
[----:B0-----:R-:W4:Y:S04]  /*a0c0*/  LDL.LU R2, [R1+0x160] ;  /* 0x0001600001027983 */ /* 0x001f280000300800 */
[----:B------:R2:W-:Y:S04]  /*a0d0*/  STL [R1+0x1c8], R11 ;  /* 0x0001c80b01007387 */ /* 0x0005e80000100800 */
[----:B------:R-:W4:Y:S04]  /*a0e0*/  LDL.LU R53, [R1+0x158] ;  /* 0x0001580001357983 */ /* 0x000f280000300800 */
[----:B------:R-:W4:Y:S04]  /*a0f0*/  LDL.LU R52, [R1+0x30] ;  /* 0x0000300001347983 */ /* 0x000f280000300800 */
[----:B------:R-:W4:Y:S01]  /*a100*/  LDL.LU R51, [R1+0x120] ;  /* 0x0001200001337983 */ /* 0x000f220000300800 */
[----:B--2---:R-:W-:-:S05]  /*a110*/  SEL R11, R4, R40, !P0 ;  /* 0x00000028040b7207 */ /* 0x004fca0004000000 */
[----:B------:R4:W-:Y:S04]  /*a120*/  STL [R1+0x1c0], R11 ;  /* 0x0001c00b01007387 */ /* 0x0009e80000100800 */
[----:B------:R-:W2:Y:S01]  /*a130*/  LDL.LU R43, [R1+0x28] ;  /* 0x00002800012b7983 */ /* 0x000ea20000300800 */
[----:B---3--:R-:W-:-:S05]  /*a140*/  SEL R12, R4, R37, !P0 ;  /* 0x00000025040c7207 */ /* 0x008fca0004000000 */
[----:B------:R-:W-:Y:S01]  /*a150*/  STL [R1+0x1c4], R12 ;  /* 0x0001c40c01007387 */ /* 0x000fe20000100800 */
[----:B----4-:R-:W-:-:S03]  /*a160*/  SEL R11, R4, R57, !P0 ;  /* 0x00000039040b7207 */ /* 0x010fc60004000000 */
[----:B------:R-:W3:Y:S04]  /*a170*/  LDL.LU R40, [R1+0xb8] ;  /* 0x0000b80001287983 */ /* 0x000ee80000300800 */
[----:B------:R0:W-:Y:S04]  /*a180*/  STL [R1+0x1b4], R11 ;  /* 0x0001b40b01007387 */ /* 0x0001e80000100800 */
[----:B------:R-:W4:Y:S04]  /*a190*/  LDL.LU R37, [R1+0xc4] ;  /* 0x0000c40001257983 */ /* 0x000f280000300800 */
[----:B------:R-:W4:Y:S01]  /*a1a0*/  LDL.LU R57, [R1+0xe4] ;  /* 0x0000e40001397983 */ /* 0x000f220000300800 */
[----:B0-----:R-:W-:-:S03]  /*a1b0*/  SEL R11, R4, R3, !P0 ;  /* 0x00000003040b7207 */ /* 0x001fc60004000000 */
[----:B------:R-:W4:Y:S04]  /*a1c0*/  LDL.LU R3, [R1+0xe8] ;  /* 0x0000e80001037983 */ /* 0x000f280000300800 */
[----:B------:R0:W-:Y:S01]  /*a1d0*/  STL [R1+0x1b0], R11 ;  /* 0x0001b00b01007387 */ /* 0x0001e20000100800 */
[C---:B------:R-:W-:Y:S02]  /*a1e0*/  SEL R10, R4.reuse, R10, !P0 ;  /* 0x0000000a040a7207 */ /* 0x040fe40004000000 */
[C---:B0-----:R-:W-:Y:S02]  /*a1f0*/  SEL R11, R4.reuse, R61, !P0 ;  /* 0x0000003d040b7207 */ /* 0x041fe40004000000 */
[----:B------:R-:W4:Y:S04]  /*a200*/  LDL.LU R61, [R1+0xcc] ;  /* 0x0000cc00013d7983 */ /* 0x000f280000300800 */
[----:B------:R0:W-:Y:S04]  /*a210*/  STL [R1+0x1ac], R10 ;  /* 0x0001ac0a01007387 */ /* 0x0001e80000100800 */
[----:B------:R-:W-:Y:S01]  /*a220*/  STL [R1+0x1a4], R11 ;  /* 0x0001a40b01007387 */ /* 0x000fe20000100800 */
[----:B0-----:R-:W-:-:S03]  /*a230*/  SEL R10, R4, R59, !P0 ;  /* 0x0000003b040a7207 */ /* 0x001fc60004000000 */
[----:B------:R-:W4:Y:S01]  /*a240*/  LDL.LU R59, [R1+0xe0] ;  /* 0x0000e000013b7983 */ /* 0x000f220000300800 */
[----:B------:R-:W-:-:S03]  /*a250*/  SEL R9, R4, R9, !P0 ;  /* 0x0000000904097207 */ /* 0x000fc60004000000 */
[----:B------:R0:W-:Y:S02]  /*a260*/  STL [R1+0x18c], R10 ;  /* 0x00018c0a01007387 */ /* 0x0001e40000100800 */
[C---:B0-----:R-:W-:Y:S02]  /*a270*/  SEL R10, R4.reuse, R58, !P0 ;  /* 0x0000003a040a7207 */ /* 0x041fe40004000000 */
[----:B------:R-:W4:Y:S04]  /*a280*/  LDL.LU R58, [R1+0xd0] ;  /* 0x0000d000013a7983 */ /* 0x000f280000300800 */
[----:B------:R0:W-:Y:S04]  /*a290*/  STL [R1+0x188], R9 ;  /* 0x0001880901007387 */ /* 0x0001e80000100800 */
[----:B------:R-:W-:Y:S01]  /*a2a0*/  STL [R1+0x184], R10 ;  /* 0x0001840a01007387 */ /* 0x000fe20000100800 */
[----:B0-----:R-:W-:-:S02]  /*a2b0*/  SEL R9, R4, R8, !P0 ;  /* 0x0000000804097207 */ /* 0x001fc40004000000 */
[C---:B------:R-:W-:Y:S02]  /*a2c0*/  SEL R8, R4.reuse, R7, !P0 ;  /* 0x0000000704087207 */ /* 0x040fe40004000000 */
[C---:B------:R-:W-:Y:S01]  /*a2d0*/  SEL R7, R4.reuse, R0, !P0 ;  /* 0x0000000004077207 */ /* 0x040fe20004000000 */
[----:B------:R-:W-:Y:S04]  /*a2e0*/  STL [R1+0x178], R9 ;  /* 0x0001780901007387 */ /* 0x000fe80000100800 */
[----:B------:R-:W4:Y:S01]  /*a2f0*/  LDL.LU R0, [R1+0xd8] ;  /* 0x0000d80001007983 */ /* 0x000f220000300800 */
[----:B------:R-:W-:-:S03]  /*a300*/  SEL R6, R4, R6, !P0 ;  /* 0x0000000604067207 */ /* 0x000fc60004000000 */
[----:B------:R-:W-:Y:S04]  /*a310*/  STL [R1+0x170], R8 ;  /* 0x0001700801007387 */ /* 0x000fe80000100800 */
[----:B------:R0:W-:Y:S02]  /*a320*/  STL [R1+0x15c], R7 ;  /* 0x00015c0701007387 */ /* 0x0001e40000100800 */
[C---:B0-----:R-:W-:Y:S02]  /*a330*/  SEL R7, R4.reuse, R56, !P0 ;  /* 0x0000003804077207 */ /* 0x041fe40004000000 */
[----:B------:R-:W4:Y:S04]  /*a340*/  LDL.LU R56, [R1+0xd4] ;  /* 0x0000d40001387983 */ /* 0x000f280000300800 */
[----:B------:R0:W-:Y:S04]  /*a350*/  STL [R1+0x54], R6 ;  /* 0x0000540601007387 */ /* 0x0001e80000100800 */
[----:B------:R1:W-:Y:S01]  /*a360*/  STL [R1+0x50], R7 ;  /* 0x0000500701007387 */ /* 0x0003e20000100800 */
[----:B0-----:R-:W-:-:S03]  /*a370*/  SEL R6, R4, R54, !P0 ;  /* 0x0000003604067207 */ /* 0x001fc60004000000 */
[----:B------:R-:W4:Y:S01]  /*a380*/  LDL.LU R54, [R1+0xb0] ;  /* 0x0000b00001367983 */ /* 0x000f220000300800 */
[----:B-1----:R-:W-:-:S03]  /*a390*/  SEL R7, R4, R5, !P0 ;  /* 0x0000000504077207 */ /* 0x002fc60004000000 */
[----:B------:R0:W-:Y:S01]  /*a3a0*/  STL [R1+0x4c], R6 ;  /* 0x00004c0601007387 */ /* 0x0001e20000100800 */
[----:B------:R-:W-:-:S03]  /*a3b0*/  SEL R5, R4, R53, !P0 ;  /* 0x0000003504057207 */ /* 0x000fc60004000000 */
[----:B------:R1:W-:Y:S01]  /*a3c0*/  STL [R1+0x40], R7 ;  /* 0x0000400701007387 */ /* 0x0003e20000100800 */
[----:B0-----:R-:W-:-:S03]  /*a3d0*/  SEL R6, R4, R2, !P0 ;  /* 0x0000000204067207 */ /* 0x001fc60004000000 */
[----:B------:R-:W4:Y:S01]  /*a3e0*/  LDL.LU R2, [R1+0xb4] ;  /* 0x0000b40001027983 */ /* 0x000f220000300800 */
[----:B-1----:R-:W-:-:S03]  /*a3f0*/  SEL R7, R4, R52, !P0 ;  /* 0x0000003404077207 */ /* 0x002fc60004000000 */
[----:B------:R0:W-:Y:S04]  /*a400*/  STL [R1+0x3c], R6 ;  /* 0x00003c0601007387 */ /* 0x0001e80000100800 */
[----:B------:R1:W-:Y:S01]  /*a410*/  STL [R1+0x38], R5 ;  /* 0x0000380501007387 */ /* 0x0003e20000100800 */
[----:B0-----:R-:W-:-:S03]  /*a420*/  SEL R6, R4, R51, !P0 ;  /* 0x0000003304067207 */ /* 0x001fc60004000000 */
[----:B------:R2:W-:Y:S01]  /*a430*/  STL [R1+0x34], R7 ;  /* 0x0000340701007387 */ /* 0x0005e20000100800 */
[----:B-1----:R-:W-:-:S03]  /*a440*/  SEL R5, R4, R50, !P0 ;  /* 0x0000003204057207 */ /* 0x002fc60004000000 */
[----:B------:R-:W4:Y:S04]  /*a450*/  LDL.LU R53, [R1+0xa4] ;  /* 0x0000a40001357983 */ /* 0x000f280000300800 */
[----:B------:R-:W-:Y:S04]  /*a460*/  STL [R1+0x30], R6 ;  /* 0x0000300601007387 */ /* 0x000fe80000100800 */
[----:B------:R3:W-:Y:S01]  /*a470*/  STL [R1+0x2c], R5 ;  /* 0x00002c0501007387 */ /* 0x0007e20000100800 */
[----:B--2---:R-:W-:-:S05]  /*a480*/  SEL R7, R4, R43, !P0 ;  /* 0x0000002b04077207 */ /* 0x004fca0004000000 */
[----:B------:R-:W-:Y:S04]  /*a490*/  STL [R1+0x28], R7 ;  /* 0x0000280701007387 */ /* 0x000fe80000100800 */
[----:B------:R-:W2:Y:S01]  /*a4a0*/  LDL.LU R52, [R1+0xa0] ;  /* 0x0000a00001347983 */ /* 0x000ea20000300800 */
[----:B---3--:R-:W-:-:S05]  /*a4b0*/  SEL R5, R4, R40, !P0 ;  /* 0x0000002804057207 */ /* 0x008fca0004000000 */
[----:B------:R0:W-:Y:S01]  /*a4c0*/  STL [R1+0xc], R5 ;  /* 0x00000c0501007387 */ /* 0x0001e20000100800 */
[C---:B----4-:R-:W-:Y:S02]  /*a4d0*/  SEL R6, R4.reuse, R37, !P0 ;  /* 0x0000002504067207 */ /* 0x050fe40004000000 */
[C---:B0-----:R-:W-:Y:S02]  /*a4e0*/  SEL R5, R4.reuse, R57, !P0 ;  /* 0x0000003904057207 */ /* 0x041fe40004000000 */
[C---:B------:R-:W-:Y:S01]  /*a4f0*/  SEL R3, R4.reuse, R3, !P0 ;  /* 0x0000000304037207 */ /* 0x040fe20004000000 */
[----:B------:R-:W-:Y:S04]  /*a500*/  STL [R1+0x8], R6 ;  /* 0x0000080601007387 */ /* 0x000fe80000100800 */
[----:B------:R-:W3:Y:S04]  /*a510*/  LDL.LU R51, [R1+0x9c] ;  /* 0x00009c0001337983 */ /* 0x000ee80000300800 */
[----:B------:R0:W-:Y:S04]  /*a520*/  STL [R1+0x4], R5 ;  /* 0x0000040501007387 */ /* 0x0001e80000100800 */
[----:B------:R-:W-:Y:S01]  /*a530*/  STL [R1+0x14dc], R3 ;  /* 0x0014dc0301007387 */ /* 0x000fe20000100800 */
[----:B------:R-:W-:-:S05]  /*a540*/  SEL R61, R4, R61, !P0 ;  /* 0x0000003d043d7207 */ /* 0x000fca0004000000 */
[----:B------:R-:W-:Y:S04]  /*a550*/  STL [R1+0x14e0], R61 ;  /* 0x0014e03d01007387 */ /* 0x000fe80000100800 */
[----:B------:R-:W4:Y:S01]  /*a560*/  LDL.LU R43, [R1+0x98] ;  /* 0x00009800012b7983 */ /* 0x000f220000300800 */
[----:B------:R-:W-:-:S05]  /*a570*/  SEL R59, R4, R59, !P0 ;  /* 0x0000003b043b7207 */ /* 0x000fca0004000000 */
[----:B------:R-:W-:Y:S04]  /*a580*/  STL [R1+0x14e4], R59 ;  /* 0x0014e43b01007387 */ /* 0x000fe80000100800 */
[----:B------:R-:W4:Y:S04]  /*a590*/  LDL.LU R40, [R1+0x90] ;  /* 0x0000900001287983 */ /* 0x000f280000300800 */
[----:B------:R-:W4:Y:S01]  /*a5a0*/  LDL.LU R37, [R1+0x8c] ;  /* 0x00008c0001257983 */ /* 0x000f220000300800 */
[----:B------:R-:W-:-:S05]  /*a5b0*/  SEL R58, R4, R58, !P0 ;  /* 0x0000003a043a7207 */ /* 0x000fca0004000000 */
[----:B------:R-:W-:Y:S01]  /*a5c0*/  STL [R1+0x14e8], R58 ;  /* 0x0014e83a01007387 */ /* 0x000fe20000100800 */
[----:B------:R-:W-:-:S03]  /*a5d0*/  SEL R57, R4, R0, !P0 ;  /* 0x0000000004397207 */ /* 0x000fc60004000000 */
[----:B------:R-:W4:Y:S04]  /*a5e0*/  LDL.LU R0, [R1+0x84] ;  /* 0x0000840001007983 */ /* 0x000f280000300800 */
[----:B------:R-:W-:Y:S01]  /*a5f0*/  STL [R1+0x14ec], R57 ;  /* 0x0014ec3901007387 */ /* 0x000fe20000100800 */
[----:B------:R-:W-:-:S05]  /*a600*/  SEL R56, R4, R56, !P0 ;  /* 0x0000003804387207 */ /* 0x000fca0004000000 */
[----:B------:R-:W-:Y:S04]  /*a610*/  STL [R1+0x14f0], R56 ;  /* 0x0014f03801007387 */ /* 0x000fe80000100800 */
[----:B------:R-:W4:Y:S04]  /*a620*/  LDL.LU R13, [R1+0x80] ;  /* 0x00008000010d7983 */ /* 0x000f280000300800 */
[----:B------:R-:W4:Y:S01]  /*a630*/  LDL.LU R12, [R1+0x7c] ;  /* 0x00007c00010c7983 */ /* 0x000f220000300800 */
[----:B------:R-:W-:-:S05]  /*a640*/  SEL R54, R4, R54, !P0 ;  /* 0x0000003604367207 */ /* 0x000fca0004000000 */
[----:B------:R-:W-:Y:S04]  /*a650*/  STL [R1+0x14f4], R54 ;  /* 0x0014f43601007387 */ /* 0x000fe80000100800 */
[----:B------:R-:W4:Y:S04]  /*a660*/  LDL.LU R11, [R1+0x48] ;  /* 0x00004800010b7983 */ /* 0x000f280000300800 */
[----:B0-----:R-:W4:Y:S01]  /*a670*/  LDL.LU R5, [R1+0x68] ;  /* 0x0000680001057983 */ /* 0x001f220000300800 */
[----:B------:R-:W-:-:S05]  /*a680*/  SEL R20, R4, R2, !P0 ;  /* 0x0000000204147207 */ /* 0x000fca0004000000 */
[----:B------:R-:W-:Y:S04]  /*a690*/  STL [R1+0x14f8], R20 ;  /* 0x0014f81401007387 */ /* 0x000fe80000100800 */
[----:B------:R-:W4:Y:S04]  /*a6a0*/  LDL.LU R6, [R1+0x6c] ;  /* 0x00006c0001067983 */ /* 0x000f280000300800 */
[----:B------:R-:W4:Y:S01]  /*a6b0*/  LDL.LU R8, [R1+0x74] ;  /* 0x0000740001087983 */ /* 0x000f220000300800 */
[----:B------:R-:W-:-:S05]  /*a6c0*/  SEL R2, R4, R53, !P0 ;  /* 0x0000003504027207 */ /* 0x000fca0004000000 */
[----:B------:R-:W-:Y:S04]  /*a6d0*/  STL [R1+0x14fc], R2 ;  /* 0x0014fc0201007387 */ /* 0x000fe80000100800 */
[----:B------:R-:W4:Y:S04]  /*a6e0*/  LDL.LU R9, [R1+0x70] ;  /* 0x0000700001097983 */ /* 0x000f280000300800 */
[----:B------:R-:W4:Y:S01]  /*a6f0*/  LDL.LU R53, [R1+0x5c] ;  /* 0x00005c0001357983 */ /* 0x000f220000300800 */
[----:B--2---:R-:W-:-:S05]  /*a700*/  SEL R7, R4, R52, !P0 ;  /* 0x0000003404077207 */ /* 0x004fca0004000000 */
[----:B------:R0:W-:Y:S04]  /*a710*/  STL [R1+0x1500], R7 ;  /* 0x0015000701007387 */ /* 0x0001e80000100800 */
[----:B------:R-:W2:Y:S01]  /*a720*/  LDL.LU R52, [R1+0x44] ;  /* 0x0000440001347983 */ /* 0x000ea20000300800 */
[----:B---3--:R-:W-:-:S03]  /*a730*/  SEL R10, R4, R51, !P0 ;  /* 0x00000033040a7207 */ /* 0x008fc60004000000 */
[----:B------:R-:W3:Y:S04]  /*a740*/  LDL.LU R51, [R1+0x20] ;  /* 0x0000200001337983 */ /* 0x000ee80000300800 */
[----:B------:R-:W-:Y:S01]  /*a750*/  STL [R1+0x1504], R10 ;  /* 0x0015040a01007387 */ /* 0x000fe20000100800 */
[----:B----4-:R-:W-:-:S03]  /*a760*/  SEL R16, R4, R43, !P0 ;  /* 0x0000002b04107207 */ /* 0x010fc60004000000 */
[----:B------:R-:W4:Y:S04]  /*a770*/  LDL.LU R43, [R1+0x24] ;  /* 0x00002400012b7983 */ /* 0x000f280000300800 */
[----:B------:R-:W-:Y:S01]  /*a780*/  STL [R1+0x1508], R16 ;  /* 0x0015081001007387 */ /* 0x000fe20000100800 */
[----:B------:R-:W-:-:S05]  /*a790*/  SEL R17, R4, R40, !P0 ;  /* 0x0000002804117207 */ /* 0x000fca0004000000 */
[----:B------:R-:W-:Y:S01]  /*a7a0*/  STL [R1+0x150c], R17 ;  /* 0x00150c1101007387 */ /* 0x000fe20000100800 */
[----:B------:R-:W-:-:S03]  /*a7b0*/  SEL R18, R4, R37, !P0 ;  /* 0x0000002504127207 */ /* 0x000fc60004000000 */
[----:B------:R-:W4:Y:S04]  /*a7c0*/  LDL.LU R40, [R1+0x14] ;  /* 0x0000140001287983 */ /* 0x000f280000300800 */
[----:B------:R-:W-:Y:S04]  /*a7d0*/  STL [R1+0x1510], R18 ;  /* 0x0015101201007387 */ /* 0x000fe80000100800 */
[----:B------:R-:W4:Y:S01]  /*a7e0*/  LDL.LU R37, [R1+0x1c] ;  /* 0x00001c0001257983 */ /* 0x000f220000300800 */
[----:B------:R-:W-:-:S03]  /*a7f0*/  SEL R19, R4, R0, !P0 ;  /* 0x0000000004137207 */ /* 0x000fc60004000000 */
[----:B------:R-:W4:Y:S04]  /*a800*/  LDL.LU R0, [R1+0x18] ;  /* 0x0000180001007983 */ /* 0x000f280000300800 */
[----:B------:R-:W-:Y:S01]  /*a810*/  STL [R1+0x1514], R19 ;  /* 0x0015141301007387 */ /* 0x000fe20000100800 */
[C---:B------:R-:W-:Y:S02]  /*a820*/  SEL R21, R4.reuse, R21, !P0 ;  /* 0x0000001504157207 */ /* 0x040fe40004000000 */
[C---:B------:R-:W-:Y:S02]  /*a830*/  SEL R24, R4.reuse, R24, !P0 ;  /* 0x0000001804187207 */ /* 0x040fe40004000000 */
[C---:B------:R-:W-:Y:S02]  /*a840*/  SEL R22, R4.reuse, R13, !P0 ;  /* 0x0000000d04167207 */ /* 0x040fe40004000000 */
[----:B------:R-:W-:-:S03]  /*a850*/  SEL R23, R4, R12, !P0 ;  /* 0x0000000c04177207 */ /* 0x000fc60004000000 */
[----:B------:R-:W-:Y:S04]  /*a860*/  STL [R1+0x1518], R22 ;  /* 0x0015181601007387 */ /* 0x000fe80000100800 */
[----:B------:R-:W-:Y:S01]  /*a870*/  STL [R1+0x151c], R23 ;  /* 0x00151c1701007387 */ /* 0x000fe20000100800 */
[C---:B------:R-:W-:Y:S02]  /*a880*/  SEL R25, R4.reuse, R11, !P0 ;  /* 0x0000000b04197207 */ /* 0x040fe40004000000 */
[----:B------:R-:W-:-:S03]  /*a890*/  SEL R5, R4, R5, !P0 ;  /* 0x0000000504057207 */ /* 0x000fc60004000000 */
[----:B------:R-:W-:Y:S04]  /*a8a0*/  STL [R1+0x1520], R25 ;  /* 0x0015201901007387 */ /* 0x000fe80000100800 */
[----:B------:R1:W-:Y:S01]  /*a8b0*/  STL [R1+0x1524], R5 ;  /* 0x0015240501007387 */ /* 0x0003e20000100800 */
[C---:B------:R-:W-:Y:S02]  /*a8c0*/  SEL R6, R4.reuse, R6, !P0 ;  /* 0x0000000604067207 */ /* 0x040fe40004000000 */
[----:B------:R-:W-:-:S03]  /*a8d0*/  SEL R8, R4, R8, !P0 ;  /* 0x0000000804087207 */ /* 0x000fc60004000000 */
[----:B------:R-:W-:Y:S04]  /*a8e0*/  STL [R1+0x1528], R6 ;  /* 0x0015280601007387 */ /* 0x000fe80000100800 */
[----:B------:R-:W-:Y:S01]  /*a8f0*/  STL [R1+0x152c], R8 ;  /* 0x00152c0801007387 */ /* 0x000fe20000100800 */
[C---:B------:R-:W-:Y:S02]  /*a900*/  SEL R9, R4.reuse, R9, !P0 ;  /* 0x0000000904097207 */ /* 0x040fe40004000000 */
[----:B------:R-:W-:-:S03]  /*a910*/  SEL R11, R4, R53, !P0 ;  /* 0x00000035040b7207 */ /* 0x000fc60004000000 */
[----:B------:R-:W-:Y:S04]  /*a920*/  STL [R1+0x1530], R9 ;  /* 0x0015300901007387 */ /* 0x000fe80000100800 */
[----:B------:R-:W-:Y:S01]  /*a930*/  STL [R1+0x1534], R11 ;  /* 0x0015340b01007387 */ /* 0x000fe20000100800 */
[C---:B------:R-:W-:Y:S02]  /*a940*/  SEL R29, R4.reuse, R60, !P0 ;  /* 0x0000003c041d7207 */ /* 0x040fe40004000000 */
[----:B--2---:R-:W-:-:S05]  /*a950*/  SEL R12, R4, R52, !P0 ;  /* 0x00000034040c7207 */ /* 0x004fca0004000000 */
[----:B------:R-:W-:Y:S01]  /*a960*/  STL [R1+0x1538], R12 ;  /* 0x0015380c01007387 */ /* 0x000fe20000100800 */
[----:B---3--:R-:W-:-:S05]  /*a970*/  SEL R13, R4, R51, !P0 ;  /* 0x00000033040d7207 */ /* 0x008fca0004000000 */
[----:B------:R-:W-:Y:S01]  /*a980*/  STL [R1+0x153c], R13 ;  /* 0x00153c0d01007387 */ /* 0x000fe20000100800 */
[----:B----4-:R-:W-:-:S05]  /*a990*/  SEL R14, R4, R43, !P0 ;  /* 0x0000002b040e7207 */ /* 0x010fca0004000000 */
[----:B------:R-:W-:Y:S04]  /*a9a0*/  STL [R1+0x1540], R14 ;  /* 0x0015400e01007387 */ /* 0x000fe80000100800 */
[----:B------:R-:W-:Y:S04]  /*a9b0*/  STL [R1+0x1544], R21 ;  /* 0x0015441501007387 */ /* 0x000fe80000100800 */
[----:B------:R-:W-:Y:S01]  /*a9c0*/  STL [R1+0x1548], R24 ;  /* 0x0015481801007387 */ /* 0x000fe20000100800 */
[----:B------:R-:W-:-:S05]  /*a9d0*/  SEL R26, R4, R40, !P0 ;  /* 0x00000028041a7207 */ /* 0x000fca0004000000 */
[----:B------:R-:W-:Y:S04]  /*a9e0*/  STL [R1+0x154c], R26 ;  /* 0x00154c1a01007387 */ /* 0x000fe80000100800 */
[----:B------:R-:W2:Y:S01]  /*a9f0*/  LDL.LU R60, [R1+0x1550] ;  /* 0x00155000013c7983 */ /* 0x000ea20000300800 */
[----:B------:R-:W-:-:S03]  /*aa00*/  SEL R27, R4, R37, !P0 ;  /* 0x00000025041b7207 */ /* 0x000fc60004000000 */
[----:B------:R-:W3:Y:S04]  /*aa10*/  LDL.LU R30, [R1+0x1d0] ;  /* 0x0001d000011e7983 */ /* 0x000ee80000300800 */
[----:B0-----:R-:W1:Y:S04]  /*aa20*/  LDL.LU R7, [R1+0x1e0] ;  /* 0x0001e00001077983 */ /* 0x001e680000300800 */
[----:B------:R-:W4:Y:S01]  /*aa30*/  LDL.LU R2, [R1+0x1dc] ;  /* 0x0001dc0001027983 */ /* 0x000f220000300800 */
[----:B------:R-:W-:-:S03]  /*aa40*/  SEL R28, R4, R0, !P0 ;  /* 0x00000000041c7207 */ /* 0x000fc60004000000 */
[----:B------:R-:W2:Y:S04]  /*aa50*/  LDL.LU R0, [R1+0x1d8] ;  /* 0x0001d80001007983 */ /* 0x000ea80000300800 */
        /* <DEDUP_REMOVED lines=14> */
[----:B------:R-:W2:Y:S01]  /*ab40*/  LDL.LU R3, [R1+0x118] ;  /* 0x0001180001037983 */ /* 0x000ea20000300800 */
[----:B------:R-:W-:-:S02]  /*ab50*/  @!P3 IMAD.MOV R55, RZ, RZ, -R55 ;  /* 0x000000ffff37b224 */ /* 0x000fc400078e0a37 */
[----:B------:R-:W-:Y:S02]  /*ab60*/  @!P2 IMAD.MOV R46, RZ, RZ, -R46 ;  /* 0x000000ffff2ea224 */ /* 0x000fe400078e0a2e */
[----:B------:R-:W-:Y:S02]  /*ab70*/  @!P5 IMAD.MOV R47, RZ, RZ, -R47 ;  /* 0x000000ffff2fd224 */ /* 0x000fe400078e0a2f */
[----:B------:R-:W-:Y:S02]  /*ab80*/  @!P4 IMAD.MOV R15, RZ, RZ, -R15 ;  /* 0x000000ffff0fc224 */ /* 0x000fe400078e0a0f */
[----:B------:R-:W-:Y:S01]  /*ab90*/  @!P1 IMAD.MOV R48, RZ, RZ, -R48 ;  /* 0x000000ffff309224 */ /* 0x000fe200078e0a30 */
[C---:B------:R-:W-:Y:S02]  /*aba0*/  SEL R31, R4.reuse, R31, !P0 ;  /* 0x0000001f041f7207 */ /* 0x040fe40004000000 */
[C---:B------:R-:W-:Y:S02]  /*abb0*/  SEL R32, R4.reuse, R32, !P0 ;  /* 0x0000002004207207 */ /* 0x040fe40004000000 */
[----:B------:R-:W-:-:S02]  /*abc0*/  SEL R33, R4, R33, !P0 ;  /* 0x0000002104217207 */ /* 0x000fc40004000000 */
[C---:B------:R-:W-:Y:S02]  /*abd0*/  SEL R34, R4.reuse, R34, !P0 ;  /* 0x0000002204227207 */ /* 0x040fe40004000000 */
[C---:B------:R-:W-:Y:S02]  /*abe0*/  SEL R35, R4.reuse, R35, !P0 ;  /* 0x0000002304237207 */ /* 0x040fe40004000000 */
[C---:B------:R-:W-:Y:S02]  /*abf0*/  SEL R36, R4.reuse, R36, !P0 ;  /* 0x0000002404247207 */ /* 0x040fe40004000000 */
        /* <DEDUP_REMOVED lines=10> */
[----:B------:R-:W-:Y:S02]  /*aca0*/  SEL R4, R4, R48, !P0 ;  /* 0x0000003004047207 */ /* 0x000fe40004000000 */
[----:B---3--:R-:W-:Y:S01]  /*acb0*/  LEA.HI.X.SX32 R30, R30, UR7, 0x1, P6 ;  /* 0x000000071e1e7c11 */ /* 0x008fe2000b0f0eff */
[----:B------:R-:W-:Y:S02]  /*acc0*/  ULDC UR7, c[0x0][0x234] ;  /* 0x00008d0000077ab9 */ /* 0x000fe40000000800 */
[----:B-1----:R-:W-:Y:S02]  /*acd0*/  IMAD R5, R7, UR7, RZ ;  /* 0x0000000707057c24 */ /* 0x002fe4000f8e02ff */
[----:B----4-:R-:W-:-:S03]  /*ace0*/  IMAD R2, R2, UR7, RZ ;  /* 0x0000000702027c24 */ /* 0x010fc6000f8e02ff */
[----:B------:R-:W-:Y:S01]  /*acf0*/  STL [R1+0x120], R5 ;  /* 0x0001200501007387 */ /* 0x000fe20000100800 */
[----:B--2---:R-:W-:Y:S02]  /*ad00*/  IMAD R0, R0, UR7, RZ ;  /* 0x0000000700007c24 */ /* 0x004fe4000f8e02ff */
[----:B------:R-:W-:-:S03]  /*ad10*/  IMAD R60, R60, UR7, RZ ;  /* 0x000000073c3c7c24 */ /* 0x000fc6000f8e02ff */
[----:B------:R-:W-:Y:S04]  /*ad20*/  STL [R1+0x149c], R0 ;  /* 0x00149c0001007387 */ /* 0x000fe80000100800 */
[----:B------:R0:W-:Y:S04]  /*ad30*/  STL [R1+0x158], R2 ;  /* 0x0001580201007387 */ /* 0x0001e80000100800 */
[----:B------:R-:W-:Y:S01]  /*ad40*/  STL [R1+0x14a0], R60 ;  /* 0x0014a03c01007387 */ /* 0x000fe20000100800 */
[----:B0-----:R-:W-:Y:S02]  /*ad50*/  IMAD R2, R54, UR6, RZ ;  /* 0x0000000636027c24 */ /* 0x001fe4000f8e02ff */
[----:B------:R-:W-:-:S03]  /*ad60*/  IMAD R5, R56, UR6, RZ ;  /* 0x0000000638057c24 */ /* 0x000fc6000f8e02ff */
[----:B------:R0:W-:Y:S01]  /*ad70*/  STL [R1+0x10], R2 ;  /* 0x0000100201007387 */ /* 0x0001e20000100800 */
[----:B------:R-:W-:-:S03]  /*ad80*/  IMAD R0, R57, UR6, RZ ;  /* 0x0000000639007c24 */ /* 0x000fc6000f8e02ff */
[----:B------:R1:W-:Y:S01]  /*ad90*/  STL [R1+0x14], R5 ;  /* 0x0000140501007387 */ /* 0x0003e20000100800 */
[----:B0-----:R-:W-:-:S03]  /*ada0*/  IMAD R2, R58, UR6, RZ ;  /* 0x000000063a027c24 */ /* 0x001fc6000f8e02ff */
[----:B------:R0:W-:Y:S01]  /*adb0*/  STL [R1+0x18], R0 ;  /* 0x0000180001007387 */ /* 0x0001e20000100800 */
[----:B-1----:R-:W-:-:S03]  /*adc0*/  IMAD R5, R59, UR6, RZ ;  /* 0x000000063b057c24 */ /* 0x002fc6000f8e02ff */
[----:B------:R1:W-:Y:S04]  /*add0*/  STL [R1+0x1c], R2 ;  /* 0x00001c0201007387 */ /* 0x0003e80000100800 */
[----:B------:R-:W-:Y:S01]  /*ade0*/  STL [R1+0x20], R5 ;  /* 0x0000200501007387 */ /* 0x000fe20000100800 */
[----:B0-----:R-:W-:-:S03]  /*adf0*/  IMAD R0, R61, UR6, RZ ;  /* 0x000000063d007c24 */ /* 0x001fc6000f8e02ff */
[----:B------:R-:W2:Y:S01]  /*ae00*/  LDL.LU R60, [R1+0x114] ;  /* 0x00011400013c7983 */ /* 0x000ea20000300800 */
[----:B-1----:R-:W-:-:S03]  /*ae10*/  IMAD R2, R3, UR6, RZ ;  /* 0x0000000603027c24 */ /* 0x002fc6000f8e02ff */
[----:B------:R0:W-:Y:S04]  /*ae20*/  STL [R1+0x24], R0 ;  /* 0x0000240001007387 */ /* 0x0001e80000100800 */
[----:B0-----:R-:W3:Y:S04]  /*ae30*/  LDL.LU R0, [R1+0x110] ;  /* 0x0001100001007983 */ /* 0x001ee80000300800 */
[----:B------:R0:W-:Y:S04]  /*ae40*/  STL [R1+0x44], R2 ;  /* 0x0000440201007387 */ /* 0x0001e80000100800 */
[----:B------:R-:W4:Y:S04]  /*ae50*/  LDL.LU R26, [R1+0x10c] ;  /* 0x00010c00011a7983 */ /* 0x000f280000300800 */
        /* <DEDUP_REMOVED lines=17> */
[----:B------:R-:W4:Y:S01]  /*af70*/  LDL.LU R10, [R1+0x64] ;  /* 0x00006400010a7983 */ /* 0x000f220000300800 */
[----:B------:R-:W-:-:S03]  /*af80*/  IMAD R48, R20, UR6, RZ ;  /* 0x0000000614307c24 */ /* 0x000fc6000f8e02ff */
[----:B------:R-:W4:Y:S04]  /*af90*/  LDL.LU R7, [R1+0x60] ;  /* 0x0000600001077983 */ /* 0x000f280000300800 */
[----:B0-----:R-:W4:Y:S04]  /*afa0*/  LDL.LU R2, [R1+0x58] ;  /* 0x0000580001027983 */ /* 0x001f280000300800 */
        /* <DEDUP_REMOVED lines=8> */
[----:B--2---:R-:W-:-:S05]  /*b030*/  IMAD R60, R60, UR6, RZ ;  /* 0x000000063c3c7c24 */ /* 0x004fca000f8e02ff */
[----:B------:R3:W-:Y:S02]  /*b040*/  STL [R1+0x48], R60 ;  /* 0x0000483c01007387 */ /* 0x0007e40000100800 */
[----:B---3--:R-:W-:Y:S02]  /*b050*/  IMAD R60, R0, UR6, RZ ;  /* 0x00000006003c7c24 */ /* 0x008fe4000f8e02ff */
[----:B----4-:R-:W-:-:S03]  /*b060*/  IMAD R26, R26, UR6, RZ ;  /* 0x000000061a1a7c24 */ /* 0x010fc6000f8e02ff */
[----:B------:R-:W-:Y:S01]  /*b070*/  STL [R1+0x5c], R60 ;  /* 0x00005c3c01007387 */ /* 0x000fe20000100800 */
[----:B------:R-:W-:-:S03]  /*b080*/  IMAD R0, R24, UR6, RZ ;  /* 0x0000000618007c24 */ /* 0x000fc6000f8e02ff */
[----:B------:R-:W-:Y:S01]  /*b090*/  STL [R1+0x68], R26 ;  /* 0x0000681a01007387 */ /* 0x000fe20000100800 */
[----:B------:R-:W-:-:S03]  /*b0a0*/  IMAD R21, R21, UR6, RZ ;  /* 0x0000000615157c24 */ /* 0x000fc6000f8e02ff */
[----:B------:R0:W-:Y:S01]  /*b0b0*/  STL [R1+0x6c], R0 ;  /* 0x00006c0001007387 */ /* 0x0001e20000100800 */
[----:B------:R-:W-:-:S03]  /*b0c0*/  IMAD R14, R14, UR6, RZ ;  /* 0x000000060e0e7c24 */ /* 0x000fc6000f8e02ff */
[----:B------:R-:W-:Y:S01]  /*b0d0*/  STL [R1+0x70], R21 ;  /* 0x0000701501007387 */ /* 0x000fe20000100800 */
[----:B0-----:R-:W-:-:S03]  /*b0e0*/  IMAD R0, R13, UR6, RZ ;  /* 0x000000060d007c24 */ /* 0x001fc6000f8e02ff */
[----:B------:R-:W-:Y:S01]  /*b0f0*/  STL [R1+0x74], R14 ;  /* 0x0000740e01007387 */ /* 0x000fe20000100800 */
[----:B------:R-:W-:Y:S02]  /*b100*/  IMAD R12, R12, UR6, RZ ;  /* 0x000000060c0c7c24 */ /* 0x000fe4000f8e02ff */
[----:B------:R-:W-:Y:S01]  /*b110*/  IMAD R11, R11, UR6, RZ ;  /* 0x000000060b0b7c24 */ /* 0x000fe2000f8e02ff */
[----:B------:R0:W-:Y:S04]  /*b120*/  STL [R1+0x7c], R0 ;  /* 0x00007c0001007387 */ /* 0x0001e80000100800 */
[----:B------:R-:W-:Y:S01]  /*b130*/  STL [R1+0x80], R12 ;  /* 0x0000800c01007387 */ /* 0x000fe20000100800 */
[----:B0-----:R-:W-:-:S03]  /*b140*/  IMAD R0, R9, UR6, RZ ;  /* 0x0000000609007c24 */ /* 0x001fc6000f8e02ff */
[----:B------:R-:W-:Y:S01]  /*b150*/  STL [R1+0x84], R11 ;  /* 0x0000840b01007387 */ /* 0x000fe20000100800 */
[----:B------:R-:W-:Y:S02]  /*b160*/  IMAD R8, R8, UR6, RZ ;  /* 0x0000000608087c24 */ /* 0x000fe4000f8e02ff */
[----:B------:R-:W-:Y:S01]  /*b170*/  IMAD R6, R6, UR6, RZ ;  /* 0x0000000606067c24 */ /* 0x000fe2000f8e02ff */
[----:B------:R0:W-:Y:S04]  /*b180*/  STL [R1+0x8c], R0 ;  /* 0x00008c0001007387 */ /* 0x0001e80000100800 */
[----:B------:R-:W-:Y:S01]  /*b190*/  STL [R1+0x90], R8 ;  /* 0x0000900801007387 */ /* 0x000fe20000100800 */
[----:B0-----:R-:W-:Y:S02]  /*b1a0*/  IMAD R0, R5, UR6, RZ ;  /* 0x0000000605007c24 */ /* 0x001fe4000f8e02ff */
[----:B------:R-:W-:Y:S01]  /*b1b0*/  IMAD R5, R25, UR6, RZ ;  /* 0x0000000619057c24 */ /* 0x000fe2000f8e02ff */
[----:B------:R0:W-:Y:S04]  /*b1c0*/  STL [R1+0x98], R6 ;  /* 0x0000980601007387 */ /* 0x0001e80000100800 */
[----:B------:R1:W-:Y:S04]  /*b1d0*/  STL [R1+0x9c], R0 ;  /* 0x00009c0001007387 */ /* 0x0003e80000100800 */
[----:B------:R2:W-:Y:S01]  /*b1e0*/  STL [R1+0xa0], R5 ;  /* 0x0000a00501007387 */ /* 0x0005e20000100800 */
[----:B0-----:R-:W-:-:S02]  /*b1f0*/  IMAD R6, R23, UR6, RZ ;  /* 0x0000000617067c24 */ /* 0x001fc4000f8e02ff */
[----:B-1----:R-:W-:-:S03]  /*b200*/  IMAD R0, R22, UR6, RZ ;  /* 0x0000000616007c24 */ /* 0x002fc6000f8e02ff */
[----:B------:R0:W-:Y:S01]  /*b210*/  STL [R1+0xa4], R6 ;  /* 0x0000a40601007387 */ /* 0x0001e20000100800 */
[----:B--2---:R-:W-:-:S03]  /*b220*/  IMAD R5, R19, UR6, RZ ;  /* 0x0000000613057c24 */ /* 0x004fc6000f8e02ff */
[----:B------:R1:W-:Y:S04]  /*b230*/  STL [R1+0xac], R0 ;  /* 0x0000ac0001007387 */ /* 0x0003e80000100800 */
[----:B------:R2:W-:Y:S01]  /*b240*/  STL [R1+0xa8], R5 ;  /* 0x0000a80501007387 */ /* 0x0005e20000100800 */
[----:B0-----:R-:W-:Y:S02]  /*b250*/  IMAD R6, R18, UR6, RZ ;  /* 0x0000000612067c24 */ /* 0x001fe4000f8e02ff */
[----:B-1----:R-:W-:-:S03]  /*b260*/  IMAD R0, R17, UR6, RZ ;  /* 0x0000000611007c24 */ /* 0x002fc6000f8e02ff */
[----:B------:R0:W-:Y:S01]  /*b270*/  STL [R1+0x94], R6 ;  /* 0x0000940601007387 */ /* 0x0001e20000100800 */
[----:B--2---:R-:W-:-:S03]  /*b280*/  IMAD R5, R16, UR6, RZ ;  /* 0x0000000610057c24 */ /* 0x004fc6000f8e02ff */
[----:B------:R1:W-:Y:S04]  /*b290*/  STL [R1+0x88], R0 ;  /* 0x0000880001007387 */ /* 0x0003e80000100800 */
[----:B------:R2:W-:Y:S01]  /*b2a0*/  STL [R1+0x78], R5 ;  /* 0x0000780501007387 */ /* 0x0005e20000100800 */
[----:B0-----:R-:W-:Y:S02]  /*b2b0*/  IMAD R6, R10, UR6, RZ ;  /* 0x000000060a067c24 */ /* 0x001fe4000f8e02ff */
[----:B-1----:R-:W-:-:S03]  /*b2c0*/  IMAD R0, R7, UR6, RZ ;  /* 0x0000000607007c24 */ /* 0x002fc6000f8e02ff */
[----:B------:R-:W-:Y:S01]  /*b2d0*/  STL [R1+0x64], R6 ;  /* 0x0000640601007387 */ /* 0x000fe20000100800 */
[----:B--2---:R-:W-:-:S03]  /*b2e0*/  IMAD R5, R2, UR6, RZ ;  /* 0x0000000602057c24 */ /* 0x004fc6000f8e02ff */
[----:B------:R0:W-:Y:S01]  /*b2f0*/  STL [R1+0x60], R0 ;  /* 0x0000600001007387 */ /* 0x0001e20000100800 */
[----:B------:R-:W-:-:S03]  /*b300*/  IMAD R2, R20, UR6, RZ ;  /* 0x0000000614027c24 */ /* 0x000fc6000f8e02ff */
[----:B------:R1:W-:Y:S01]  /*b310*/  STL [R1+0x58], R5 ;  /* 0x0000580501007387 */ /* 0x0003e20000100800 */
[----:B0-----:R-:W-:-:S03]  /*b320*/  IMAD R0, R54, UR6, RZ ;  /* 0x0000000636007c24 */ /* 0x001fc6000f8e02ff */
[----:B------:R0:W-:Y:S01]  /*b330*/  STL [R1+0xb0], R2 ;  /* 0x0000b00201007387 */ /* 0x0001e20000100800 */
[----:B-1----:R-:W-:-:S03]  /*b340*/  IMAD R5, R56, UR6, RZ ;  /* 0x0000000638057c24 */ /* 0x002fc6000f8e02ff */
        /* <DEDUP_REMOVED lines=8> */
[----:B------:R1:W-:Y:S04]  /*b3d0*/  STL [R1+0xc4], R5 ;  /* 0x0000c40501007387 */ /* 0x0003e80000100800 */
[----:B------:R-:W2:Y:S01]  /*b3e0*/  LDL.LU R26, [R1+0x194] ;  /* 0x00019400011a7983 */ /* 0x000ea20000300800 */
[----:B0-----:R-:W-:-:S03]  /*b3f0*/  IMAD R0, R3, UR6, RZ ;  /* 0x0000000603007c24 */ /* 0x001fc6000f8e02ff */
[----:B------:R0:W-:Y:S04]  /*b400*/  STL [R1+0xc8], R2 ;  /* 0x0000c80201007387 */ /* 0x0001e80000100800 */
[----:B------:R-:W3:Y:S04]  /*b410*/  LDL.LU R24, [R1+0x19c] ;  /* 0x00019c0001187983 */ /* 0x000ee80000300800 */
[----:B------:R4:W-:Y:S04]  /*b420*/  STL [R1+0xcc], R0 ;  /* 0x0000cc0001007387 */ /* 0x0009e80000100800 */
[----:B------:R-:W3:Y:S04]  /*b430*/  LDL.LU R21, [R1+0x1a0] ;  /* 0x0001a00001157983 */ /* 0x000ee80000300800 */
[----:B------:R-:W3:Y:S04]  /*b440*/  LDL.LU R14, [R1+0x1a8] ;  /* 0x0001a800010e7983 */ /* 0x000ee80000300800 */
[----:B------:R-:W3:Y:S04]  /*b450*/  LDL.LU R13, [R1+0x1bc] ;  /* 0x0001bc00010d7983 */ /* 0x000ee80000300800 */
[----:B------:R-:W3:Y:S04]  /*b460*/  LDL.LU R12, [R1+0x1c8] ;  /* 0x0001c800010c7983 */ /* 0x000ee80000300800 */
[----:B------:R-:W3:Y:S04]  /*b470*/  LDL.LU R11, [R1+0x1c0] ;  /* 0x0001c000010b7983 */ /* 0x000ee80000300800 */
[----:B------:R-:W3:Y:S04]  /*b480*/  LDL.LU R9, [R1+0x1c4] ;  /* 0x0001c40001097983 */ /* 0x000ee80000300800 */
[----:B------:R-:W3:Y:S04]  /*b490*/  LDL.LU R8, [R1+0x1b4] ;  /* 0x0001b40001087983 */ /* 0x000ee80000300800 */
[----:B------:R-:W3:Y:S04]  /*b4a0*/  LDL.LU R6, [R1+0x1b0] ;  /* 0x0001b00001067983 */ /* 0x000ee80000300800 */
[----:B-1----:R-:W3:Y:S04]  /*b4b0*/  LDL.LU R5, [R1+0x1ac] ;  /* 0x0001ac0001057983 */ /* 0x002ee80000300800 */
        /* <DEDUP_REMOVED lines=9> */
[----:B0-----:R-:W3:Y:S04]  /*b550*/  LDL.LU R2, [R1+0x4c] ;  /* 0x00004c0001027983 */ /* 0x001ee80000300800 */
        /* <DEDUP_REMOVED lines=9> */
[----:B----4-:R-:W4:Y:S01]  /*b5f0*/  LDL.LU R0, [R1+0x4] ;  /* 0x0000040001007983 */ /* 0x010f220000300800 */
[----:B--2---:R-:W-:-:S05]  /*b600*/  IMAD R26, R26, UR6, RZ ;  /* 0x000000061a1a7c24 */ /* 0x004fca000f8e02ff */
[----:B------:R0:W-:Y:S01]  /*b610*/  STL [R1+0xd0], R26 ;  /* 0x0000d01a01007387 */ /* 0x0001e20000100800 */
[----:B---3--:R-:W-:-:S03]  /*b620*/  IMAD R24, R24, UR6, RZ ;  /* 0x0000000618187c24 */ /* 0x008fc6000f8e02ff */
[----:B0-----:R-:W2:Y:S01]  /*b630*/  LDL.LU R26, [R1+0x154c] ;  /* 0x00154c00011a7983 */ /* 0x001ea20000300800 */
[----:B------:R-:W-:-:S03]  /*b640*/  IMAD R21, R21, UR6, RZ ;  /* 0x0000000615157c24 */ /* 0x000fc6000f8e02ff */
[----:B------:R0:W-:Y:S01]  /*b650*/  STL [R1+0xd4], R24 ;  /* 0x0000d41801007387 */ /* 0x0001e20000100800 */
[----:B------:R-:W-:Y:S02]  /*b660*/  IMAD R14, R14, UR6, RZ ;  /* 0x000000060e0e7c24 */ /* 0x000fe4000f8e02ff */
[----:B------:R-:W-:Y:S01]  /*b670*/  IMAD R13, R13, UR6, RZ ;  /* 0x000000060d0d7c24 */ /* 0x000fe2000f8e02ff */
[----:B0-----:R-:W3:Y:S01]  /*b680*/  LDL.LU R24, [R1+0x1548] ;  /* 0x0015480001187983 */ /* 0x001ee20000300800 */
[----:B------:R-:W-:-:S03]  /*b690*/  IMAD R12, R12, UR6, RZ ;  /* 0x000000060c0c7c24 */ /* 0x000fc6000f8e02ff */
[----:B------:R0:W-:Y:S01]  /*b6a0*/  STL [R1+0xd8], R21 ;  /* 0x0000d81501007387 */ /* 0x0001e20000100800 */
[----:B------:R-:W-:Y:S02]  /*b6b0*/  IMAD R11, R11, UR6, RZ ;  /* 0x000000060b0b7c24 */ /* 0x000fe4000f8e02ff */
[----:B------:R-:W-:Y:S01]  /*b6c0*/  IMAD R9, R9, UR6, RZ ;  /* 0x0000000609097c24 */ /* 0x000fe2000f8e02ff */
[----:B0-----:R-:W2:Y:S04]  /*b6d0*/  LDL.LU R21, [R1+0x1544] ;  /* 0x0015440001157983 */ /* 0x001ea80000300800 */
[----:B------:R0:W-:Y:S01]  /*b6e0*/  STL [R1+0xdc], R14 ;  /* 0x0000dc0e01007387 */ /* 0x0001e20000100800 */
[----:B------:R-:W-:Y:S02]  /*b6f0*/  IMAD R8, R8, UR6, RZ ;  /* 0x0000000608087c24 */ /* 0x000fe4000f8e02ff */
[----:B------:R-:W-:Y:S01]  /*b700*/  IMAD R6, R6, UR6, RZ ;  /* 0x0000000606067c24 */ /* 0x000fe2000f8e02ff */
[----:B0-----:R-:W3:Y:S04]  /*b710*/  LDL.LU R14, [R1+0x1540] ;  /* 0x00154000010e7983 */ /* 0x001ee80000300800 */
[----:B------:R0:W-:Y:S01]  /*b720*/  STL [R1+0xe0], R13 ;  /* 0x0000e00d01007387 */ /* 0x0001e20000100800 */
[----:B------:R-:W-:-:S03]  /*b730*/  IMAD R5, R5, UR6, RZ ;  /* 0x0000000605057c24 */ /* 0x000fc6000f8e02ff */
[----:B0-----:R-:W2:Y:S04]  /*b740*/  LDL.LU R13, [R1+0x153c] ;  /* 0x00153c00010d7983 */ /* 0x001ea80000300800 */
[----:B------:R0:W-:Y:S01]  /*b750*/  STL [R1+0xe4], R12 ;  /* 0x0000e40c01007387 */ /* 0x0001e20000100800 */
[----:B------:R-:W-:-:S03]  /*b760*/  IMAD R25, R25, UR6, RZ ;  /* 0x0000000619197c24 */ /* 0x000fc6000f8e02ff */
        /* <DEDUP_REMOVED lines=52> */
[----:B------:R0:W-:Y:S04]  /*bab0*/  STL [R1+0x38], R56 ;  /* 0x0000383801007387 */ /* 0x0001e80000100800 */
        /* <DEDUP_REMOVED lines=10> */
[----:B0-----:R-:W3:Y:S01]  /*bb60*/  LDL.LU R3, [R1+0x14dc] ;  /* 0x0014dc0001037983 */ /* 0x001ee20000300800 */
[----:B------:R-:W-:-:S02]  /*bb70*/  IMAD R60, R60, UR6, RZ ;  /* 0x000000063c3c7c24 */ /* 0x000fc4000f8e02ff */
[----:B----4-:R-:W-:-:S03]  /*bb80*/  IMAD R0, R0, UR6, RZ ;  /* 0x0000000600007c24 */ /* 0x010fc6000f8e02ff */
[----:B------:R0:W-:Y:S01]  /*bb90*/  STL [R1+0x8], R60 ;  /* 0x0000083c01007387 */ /* 0x0001e20000100800 */
[----:B--2---:R-:W-:Y:S02]  /*bba0*/  IMAD R17, R17, UR6, RZ ;  /* 0x0000000611117c24 */ /* 0x004fe4000f8e02ff */
[----:B---3--:R-:W-:Y:S02]  /*bbb0*/  IMAD R16, R16, UR6, RZ ;  /* 0x0000000610107c24 */ /* 0x008fe4000f8e02ff */
[----:B------:R-:W-:Y:S02]  /*bbc0*/  IMAD R10, R10, UR6, RZ ;  /* 0x000000060a0a7c24 */ /* 0x000fe4000f8e02ff */
[----:B------:R-:W-:Y:S02]  /*bbd0*/  IMAD R7, R7, UR6, RZ ;  /* 0x0000000607077c24 */ /* 0x000fe4000f8e02ff */
[----:B------:R-:W-:Y:S02]  /*bbe0*/  IMAD R20, R20, UR6, RZ ;  /* 0x0000000614147c24 */ /* 0x000fe4000f8e02ff */
[----:B0-----:R-:W-:-:S02]  /*bbf0*/  IMAD R60, R3, UR6, RZ ;  /* 0x00000006033c7c24 */ /* 0x001fc4000f8e02ff */
[----:B------:R-:W2:Y:S04]  /*bc00*/  LDL.LU R3, [R1+0x14d8] ;  /* 0x0014d80001037983 */ /* 0x000ea80000300800 */
[----:B------:R-:W-:Y:S04]  /*bc10*/  STL [R1+0x4], R0 ;  /* 0x0000040001007387 */ /* 0x000fe80000100800 */
[----:B------:R0:W-:Y:S04]  /*bc20*/  STL [R1+0x14a4], R60 ;  /* 0x0014a43c01007387 */ /* 0x0001e80000100800 */
[----:B0-----:R-:W3:Y:S01]  /*bc30*/  LDL.LU R60, [R1+0x1cc] ;  /* 0x0001cc00013c7983 */ /* 0x001ee20000300800 */
[----:B------:R-:W-:-:S02]  /*bc40*/  IMAD R61, R61, UR6, RZ ;  /* 0x000000063d3d7c24 */ /* 0x000fc4000f8e02ff */
[----:B------:R-:W-:Y:S02]  /*bc50*/  IMAD R59, R59, UR6, RZ ;  /* 0x000000063b3b7c24 */ /* 0x000fe4000f8e02ff */
[----:B------:R-:W-:Y:S02]  /*bc60*/  IMAD R58, R58, UR6, RZ ;  /* 0x000000063a3a7c24 */ /* 0x000fe4000f8e02ff */
[----:B------:R-:W-:Y:S01]  /*bc70*/  IMAD R57, R57, UR6, RZ ;  /* 0x0000000639397c24 */ /* 0x000fe2000f8e02ff */
[----:B------:R-:W-:Y:S01]  /*bc80*/  STL [R1+0x14a8], R61 ;  /* 0x0014a83d01007387 */ /* 0x000fe20000100800 */
[----:B------:R-:W-:-:S03]  /*bc90*/  IMAD R56, R56, UR6, RZ ;  /* 0x0000000638387c24 */ /* 0x000fc6000f8e02ff */
[----:B------:R-:W-:Y:S04]  /*bca0*/  STL [R1+0x14ac], R59 ;  /* 0x0014ac3b01007387 */ /* 0x000fe80000100800 */
[----:B------:R-:W-:Y:S04]  /*bcb0*/  STL [R1+0x14b0], R58 ;  /* 0x0014b03a01007387 */ /* 0x000fe80000100800 */
[----:B------:R-:W-:Y:S04]  /*bcc0*/  STL [R1+0x14b4], R57 ;  /* 0x0014b43901007387 */ /* 0x000fe80000100800 */
[----:B------:R0:W-:Y:S01]  /*bcd0*/  STL [R1+0x14b8], R56 ;  /* 0x0014b83801007387 */ /* 0x0001e20000100800 */
[----:B------:R-:W-:-:S03]  /*bce0*/  IMAD R54, R54, UR6, RZ ;  /* 0x0000000636367c24 */ /* 0x000fc6000f8e02ff */
[----:B0-----:R-:W4:Y:S01]  /*bcf0*/  LDL.LU R56, [R1+0x10] ;  /* 0x0000100001387983 */ /* 0x001f220000300800 */
[----:B------:R-:W-:-:S03]  /*bd00*/  IMAD R0, R2, UR6, RZ ;  /* 0x0000000602007c24 */ /* 0x000fc6000f8e02ff */
[----:B------:R-:W-:Y:S04]  /*bd10*/  STL [R1+0x14bc], R54 ;  /* 0x0014bc3601007387 */ /* 0x000fe80000100800 */
[----:B------:R-:W-:Y:S04]  /*bd20*/  STL [R1+0x14c0], R20 ;  /* 0x0014c01401007387 */ /* 0x000fe80000100800 */
[----:B------:R2:W-:Y:S04]  /*bd30*/  STL [R1+0x14c4], R0 ;  /* 0x0014c40001007387 */ /* 0x0005e80000100800 */
[----:B------:R0:W-:Y:S04]  /*bd40*/  STL [R1+0x14c8], R7 ;  /* 0x0014c80701007387 */ /* 0x0001e80000100800 */
[----:B------:R-:W-:Y:S04]  /*bd50*/  STL [R1+0x14cc], R10 ;  /* 0x0014cc0a01007387 */ /* 0x000fe80000100800 */
[----:B------:R-:W-:Y:S04]  /*bd60*/  STL [R1+0x14d0], R16 ;  /* 0x0014d01001007387 */ /* 0x000fe80000100800 */
[----:B------:R-:W-:Y:S04]  /*bd70*/  STL [R1+0x14d4], R17 ;  /* 0x0014d41101007387 */ /* 0x000fe80000100800 */
[----:B------:R-:W4:Y:S04]  /*bd80*/  LDL.LU R57, [R1+0x14] ;  /* 0x0000140001397983 */ /* 0x000f280000300800 */
[----:B------:R-:W4:Y:S04]  /*bd90*/  LDL.LU R58, [R1+0x18] ;  /* 0x00001800013a7983 */ /* 0x000f280000300800 */
[----:B------:R-:W4:Y:S01]  /*bda0*/  LDL.LU R59, [R1+0x1c] ;  /* 0x00001c00013b7983 */ /* 0x000f220000300800 */
[----:B------:R-:W-:-:S02]  /*bdb0*/  IMAD R37, R37, UR6, RZ ;  /* 0x0000000625257c24 */ /* 0x000fc4000f8e02ff */
[----:B------:R-:W-:Y:S01]  /*bdc0*/  IMAD R40, R40, UR6, RZ ;  /* 0x0000000628287c24 */ /* 0x000fe2000f8e02ff */
[----:B------:R-:W4:Y:S01]  /*bdd0*/  LDL.LU R61, [R1+0x20] ;  /* 0x00002000013d7983 */ /* 0x000f220000300800 */
[----:B------:R-:W-:Y:S02]  /*bde0*/  IMAD R43, R43, UR6, RZ ;  /* 0x000000062b2b7c24 */ /* 0x000fe4000f8e02ff */
[----:B------:R-:W-:Y:S02]  /*bdf0*/  IMAD R49, R49, UR6, RZ ;  /* 0x0000000631317c24 */ /* 0x000fe4000f8e02ff */
[----:B------:R-:W-:Y:S02]  /*be00*/  IMAD R50, R50, UR6, RZ ;  /* 0x0000000632327c24 */ /* 0x000fe4000f8e02ff */
[----:B------:R-:W-:Y:S02]  /*be10*/  IMAD R51, R51, UR6, RZ ;  /* 0x0000000633337c24 */ /* 0x000fe4000f8e02ff */
[----:B------:R-:W-:-:S02]  /*be20*/  IMAD R52, R52, UR6, RZ ;  /* 0x0000000634347c24 */ /* 0x000fc4000f8e02ff */
[----:B------:R-:W-:Y:S01]  /*be30*/  IMAD R53, R53, UR6, RZ ;  /* 0x0000000635357c24 */ /* 0x000fe2000f8e02ff */
[----:B--2---:R-:W-:Y:S01]  /*be40*/  IADD3 R0, P3, R37, R3, RZ ;  /* 0x0000000325007210 */ /* 0x004fe20007f7e0ff */
[----:B---3--:R-:W-:-:S05]  /*be50*/  IMAD R2, R60, UR6, RZ ;  /* 0x000000063c027c24 */ /* 0x008fca000f8e02ff */
[----:B0-----:R-:W-:-:S05]  /*be60*/  IADD3 R7, P2, R2, R3, RZ ;  /* 0x0000000302077210 */ /* 0x001fca0007f5e0ff */
[----:B------:R0:W-:Y:S04]  /*be70*/  STL [R1+0x1208], R7 ;  /* 0x0012080701007387 */ /* 0x0001e80000100800 */
[----:B------:R1:W-:Y:S04]  /*be80*/  STL [R1+0x11e8], R0 ;  /* 0x0011e80001007387 */ /* 0x0003e80000100800 */
[----:B------:R-:W2:Y:S01]  /*be90*/  LDL.LU R60, [R1+0x24] ;  /* 0x00002400013c7983 */ /* 0x000ea20000300800 */
[-C--:B0-----:R-:W-:Y:S02]  /*bea0*/  IADD3 R7, P4, R40, R3.reuse, RZ ;  /* 0x0000000328077210 */ /* 0x081fe40007f9e0ff */
[----:B-1----:R-:W-:-:S03]  /*beb0*/  IADD3 R0, P5, R43, R3, RZ ;  /* 0x000000032b007210 */ /* 0x002fc60007fbe0ff */
[----:B------:R0:W-:Y:S01]  /*bec0*/  STL [R1+0x11ec], R7 ;  /* 0x0011ec0701007387 */ /* 0x0001e20000100800 */
[----:B------:R-:W-:-:S03]  /*bed0*/  IADD3 R10, P0, R49, R3, RZ ;  /* 0x00000003310a7210 */ /* 0x000fc60007f1e0ff */
[----:B------:R1:W-:Y:S01]  /*bee0*/  STL [R1+0x11f0], R0 ;  /* 0x0011f00001007387 */ /* 0x0003e20000100800 */
[-C--:B0-----:R-:W-:Y:S02]  /*bef0*/  IADD3 R7, P6, R48, R3.reuse, RZ ;  /* 0x0000000330077210 */ /* 0x081fe40007fde0ff */
[----:B-1----:R-:W-:-:S03]  /*bf00*/  IADD3 R0, P1, R50, R3, RZ ;  /* 0x0000000332007210 */ /* 0x002fc60007f3e0ff */
[----:B------:R0:W-:Y:S04]  /*bf10*/  STL [R1+0x11f4], R7 ;  /* 0x0011f40701007387 */ /* 0x0001e80000100800 */
[----:B------:R-:W-:Y:S01]  /*bf20*/  STL [R1+0x11f8], R10 ;  /* 0x0011f80a01007387 */ /* 0x000fe20000100800 */
[----:B0-----:R-:W-:-:S03]  /*bf30*/  LEA.HI.X.SX32 R7, R2, R30, 0x1, P2 ;  /* 0x0000001e02077211 */ /* 0x001fc600010f0eff */
[----:B------:R0:W-:Y:S01]  /*bf40*/  STL [R1+0x11fc], R0 ;  /* 0x0011fc0001007387 */ /* 0x0001e20000100800 */
[----:B------:R-:W-:-:S03]  /*bf50*/  IADD3 R2, P2, R51, R3, RZ ;  /* 0x0000000333027210 */ /* 0x000fc60007f5e0ff */
[----:B------:R-:W-:Y:S01]  /*bf60*/  STL [R1+0x1204], R7 ;  /* 0x0012040701007387 */ /* 0x000fe20000100800 */
[----:B0-----:R-:W-:-:S03]  /*bf70*/  LEA.HI.X.SX32 R0, R37, R30, 0x1, P3 ;  /* 0x0000001e25007211 */ /* 0x001fc600018f0eff */
[----:B------:R-:W3:Y:S04]  /*bf80*/  LDL.LU R37, [R1+0x48] ;  /* 0x0000480001257983 */ /* 0x000ee80000300800 */
[----:B------:R0:W-:Y:S04]  /*bf90*/  STL [R1+0x1200], R2 ;  /* 0x0012000201007387 */ /* 0x0001e80000100800 */
[----:B------:R1:W-:Y:S01]  /*bfa0*/  STL [R1+0x11e0], R0 ;  /* 0x0011e00001007387 */ /* 0x0003e20000100800 */
[----:B0-----:R-:W-:Y:S02]  /*bfb0*/  IADD3 R2, P3, R52, R3, RZ ;  /* 0x0000000334027210 */ /* 0x001fe40007f7e0ff */
[----:B-1----:R-:W-:-:S02]  /*bfc0*/  LEA.HI.X.SX32 R0, R40, R30, 0x1, P4 ;  /* 0x0000001e28007211 */ /* 0x002fc400020f0eff */
[----:B------:R-:W3:Y:S01]  /*bfd0*/  LDL.LU R40, [R1+0x44] ;  /* 0x0000440001287983 */ /* 0x000ee20000300800 */
[----:B------:R-:W-:-:S03]  /*bfe0*/  IADD3 R7, P4, R53, R3, RZ ;  /* 0x0000000335077210 */ /* 0x000fc60007f9e0ff */
[----:B------:R0:W-:Y:S04]  /*bff0*/  STL [R1+0x11e4], R2 ;  /* 0x0011e40201007387 */ /* 0x0001e80000100800 */
[----:B0-----:R-:W3:Y:S04]  /*c000*/  LDL.LU R2, [R1+0x68] ;  /* 0x0000680001027983 */ /* 0x001ee80000300800 */
[----:B------:R0:W-:Y:S02]  /*c010*/  STL [R1+0x11d8], R0 ;  /* 0x0011d80001007387 */ /* 0x0001e40000100800 */
[----:B0-----:R-:W-:-:S02]  /*c020*/  LEA.HI.X.SX32 R0, R43, R30, 0x1, P5 ;  /* 0x0000001e2b007211 */ /* 0x001fc400028f0eff */
[----:B------:R-:W3:Y:S04]  /*c030*/  LDL.LU R43, [R1+0x6c] ;  /* 0x00006c00012b7983 */ /* 0x000ee80000300800 */
[----:B------:R-:W-:Y:S04]  /*c040*/  STL [R1+0x11dc], R7 ;  /* 0x0011dc0701007387 */ /* 0x000fe80000100800 */
[----:B------:R0:W-:Y:S02]  /*c050*/  STL [R1+0x11d0], R0 ;  /* 0x0011d00001007387 */ /* 0x0001e40000100800 */
[----:B0-----:R-:W-:-:S02]  /*c060*/  LEA.HI.X.SX32 R0, R48, R30, 0x1, P6 ;  /* 0x0000001e30007211 */ /* 0x001fc400030f0eff */
[----:B------:R-:W3:Y:S01]  /*c070*/  LDL.LU R48, [R1+0x5c] ;  /* 0x00005c0001307983 */ /* 0x000ee20000300800 */
[----:B----4-:R-:W-:-:S05]  /*c080*/  IADD3 R7, P5, R56, R3, RZ ;  /* 0x0000000338077210 */ /* 0x010fca0007fbe0ff */
[----:B------:R0:W-:Y:S04]  /*c090*/  STL [R1+0x11d4], R7 ;  /* 0x0011d40701007387 */ /* 0x0001e80000100800 */
[----:B------:R-:W4:Y:S04]  /*c0a0*/  LDL.LU R17, [R1+0x70] ;  /* 0x0000700001117983 */ /* 0x000f280000300800 */
[----:B------:R1:W-:Y:S04]  /*c0b0*/  STL [R1+0x11c8], R0 ;  /* 0x0011c80001007387 */ /* 0x0003e80000100800 */
[----:B------:R-:W4:Y:S01]  /*c0c0*/  LDL.LU R16, [R1+0x74] ;  /* 0x0000740001107983 */ /* 0x000f220000300800 */
[----:B0-----:R-:W-:-:S02]  /*c0d0*/  IADD3 R7, P6, R57, R3, RZ ;  /* 0x0000000339077210 */ /* 0x001fc40007fde0ff */
[----:B-1----:R-:W-:-:S03]  /*c0e0*/  LEA.HI.X.SX32 R0, R49, R30, 0x1, P0 ;  /* 0x0000001e31007211 */ /* 0x002fc600000f0eff */
[----:B------:R0:W-:Y:S04]  /*c0f0*/  STL [R1+0x11cc], R7 ;  /* 0x0011cc0701007387 */ /* 0x0001e80000100800 */
[----:B------:R1:W-:Y:S04]  /*c100*/  STL [R1+0x11c0], R0 ;  /* 0x0011c00001007387 */ /* 0x0003e80000100800 */
[----:B------:R-:W4:Y:S01]  /*c110*/  LDL.LU R10, [R1+0x7c] ;  /* 0x00007c00010a7983 */ /* 0x000f220000300800 */
[----:B0-----:R-:W-:Y:S02]  /*c120*/  IADD3 R7, P0, R58, R3, RZ ;  /* 0x000000033a077210 */ /* 0x001fe40007f1e0ff */
[----:B-1----:R-:W-:-:S03]  /*c130*/  LEA.HI.X.SX32 R0, R50, R30, 0x1, P1 ;  /* 0x0000001e32007211 */ /* 0x002fc600008f0eff */
[----:B------:R0:W-:Y:S04]  /*c140*/  STL [R1+0x11c4], R7 ;  /* 0x0011c40701007387 */ /* 0x0001e80000100800 */
[----:B------:R1:W-:Y:S04]  /*c150*/  STL [R1+0x11b8], R0 ;  /* 0x0011b80001007387 */ /* 0x0003e80000100800 */
[----:B0-----:R-:W4:Y:S01]  /*c160*/  LDL.LU R7, [R1+0x80] ;  /* 0x0000800001077983 */ /* 0x001f220000300800 */
[----:B------:R-:W-:Y:S02]  /*c170*/  IADD3 R20, P1, R59, R3, RZ ;  /* 0x000000033b147210 */ /* 0x000fe40007f3e0ff */
[----:B-1----:R-:W-:-:S03]  /*c180*/  LEA.HI.X.SX32 R0, R51, R30, 0x1, P2 ;  /* 0x0000001e33007211 */ /* 0x002fc600010f0eff */
[----:B------:R-:W-:Y:S04]  /*c190*/  STL [R1+0x11bc], R20 ;  /* 0x0011bc1401007387 */ /* 0x000fe80000100800 */
[----:B------:R0:W-:Y:S04]  /*c1a0*/  STL [R1+0x11b0], R0 ;  /* 0x0011b00001007387 */ /* 0x0001e80000100800 */
[----:B0-----:R-:W4:Y:S01]  /*c1b0*/  LDL.LU R0, [R1+0x84] ;  /* 0x0000840001007983 */ /* 0x001f220000300800 */
[----:B------:R-:W-:Y:S02]  /*c1c0*/  IADD3 R49, P2, R61, R3, RZ ;  /* 0x000000033d317210 */ /* 0x000fe40007f5e0ff */
[----:B------:R-:W-:-:S03]  /*c1d0*/  LEA.HI.X.SX32 R20, R52, R30, 0x1, P3 ;  /* 0x0000001e34147211 */ /* 0x000fc600018f0eff */
[----:B------:R-:W-:Y:S01]  /*c1e0*/  STL [R1+0x11b4], R49 ;  /* 0x0011b43101007387 */ /* 0x000fe20000100800 */
[----:B------:R-:W-:-:S03]  /*c1f0*/  LEA.HI.X.SX32 R50, R53, R30, 0x1, P4 ;  /* 0x0000001e35327211 */ /* 0x000fc600020f0eff */
[----:B------:R0:W-:Y:S04]  /*c200*/  STL [R1+0x11a8], R20 ;  /* 0x0011a81401007387 */ /* 0x0001e80000100800 */
[----:B0-----:R-:W4:Y:S01]  /*c210*/  LDL.LU R20, [R1+0x8c] ;  /* 0x00008c0001147983 */ /* 0x001f220000300800 */
[----:B--2---:R-:W-:-:S05]  /*c220*/  IADD3 R49, P3, R60, R3, RZ ;  /* 0x000000033c317210 */ /* 0x004fca0007f7e0ff */
[----:B------:R-:W-:Y:S04]  /*c230*/  STL [R1+0x11ac], R49 ;  /* 0x0011ac3101007387 */ /* 0x000fe80000100800 */
[----:B------:R0:W-:Y:S04]  /*c240*/  STL [R1+0xe2c], R50 ;  /* 0x000e2c3201007387 */ /* 0x0001e80000100800 */
[----:B------:R-:W2:Y:S01]  /*c250*/  LDL.LU R54, [R1+0x90] ;  /* 0x0000900001367983 */ /* 0x000ea20000300800 */
[----:B0-----:R-:W-:Y:S02]  /*c260*/  LEA.HI.X.SX32 R50, R56, R30, 0x1, P5 ;  /* 0x0000001e38327211 */ /* 0x001fe400028f0eff */
[----:B---3--:R-:W-:-:S05]  /*c270*/  IADD3 R49, P4, R40, R3, RZ ;  /* 0x0000000328317210 */ /* 0x008fca0007f9e0ff */
[----:B------:R0:W-:Y:S04]  /*c280*/  STL [R1+0xe4c], R49 ;  /* 0x000e4c3101007387 */ /* 0x0001e80000100800 */
[----:B------:R1:W-:Y:S04]  /*c290*/  STL [R1+0xe30], R50 ;  /* 0x000e303201007387 */ /* 0x0003e80000100800 */
[----:B------:R-:W3:Y:S01]  /*c2a0*/  LDL.LU R56, [R1+0x98] ;  /* 0x0000980001387983 */ /* 0x000ee20000300800 */
[----:B0-----:R-:W-:Y:S02]  /*c2b0*/  IADD3 R49, P5, R37, R3, RZ ;  /* 0x0000000325317210 */ /* 0x001fe40007fbe0ff */
[----:B-1----:R-:W-:-:S03]  /*c2c0*/  LEA.HI.X.SX32 R50, R57, R30, 0x1, P6 ;  /* 0x0000001e39327211 */ /* 0x002fc600030f0eff */
[----:B------:R-:W-:Y:S04]  /*c2d0*/  STL [R1+0xe54], R49 ;  /* 0x000e543101007387 */ /* 0x000fe80000100800 */
[----:B------:R0:W-:Y:S04]  /*c2e0*/  STL [R1+0xe34], R50 ;  /* 0x000e343201007387 */ /* 0x0001e80000100800 */
[----:B------:R-:W3:Y:S01]  /*c2f0*/  LDL.LU R57, [R1+0x9c] ;  /* 0x00009c0001397983 */ /* 0x000ee20000300800 */
[----:B0-----:R-:W-:Y:S02]  /*c300*/  LEA.HI.X.SX32 R50, R58, R30, 0x1, P0 ;  /* 0x0000001e3a327211 */ /* 0x001fe400000f0eff */
[----:B------:R-:W-:-:S05]  /*c310*/  IADD3 R49, P6, R48, R3, RZ ;  /* 0x0000000330317210 */ /* 0x000fca0007fde0ff */
[----:B------:R0:W-:Y:S04]  /*c320*/  STL [R1+0xe5c], R49 ;  /* 0x000e5c3101007387 */ /* 0x0001e80000100800 */
[----:B------:R1:W-:Y:S04]  /*c330*/  STL [R1+0xe38], R50 ;  /* 0x000e383201007387 */ /* 0x0003e80000100800 */
[----:B------:R-:W3:Y:S01]  /*c340*/  LDL.LU R58, [R1+0xa0] ;  /* 0x0000a000013a7983 */ /* 0x000ee20000300800 */
[----:B0-----:R-:W-:Y:S02]  /*c350*/  IADD3 R49, P0, R2, R3, RZ ;  /* 0x0000000302317210 */ /* 0x001fe40007f1e0ff */
[----:B-1----:R-:W-:-:S03]  /*c360*/  LEA.HI.X.SX32 R50, R59, R30, 0x1, P1 ;  /* 0x0000001e3b327211 */ /* 0x002fc600008f0eff */
[----:B------:R0:W-:Y:S04]  /*c370*/  STL [R1+0xe64], R49 ;  /* 0x000e643101007387 */ /* 0x0001e80000100800 */
[----:B------:R1:W-:Y:S04]  /*c380*/  STL [R1+0xe3c], R50 ;  /* 0x000e3c3201007387 */ /* 0x0003e80000100800 */
[----:B------:R-:W3:Y:S01]  /*c390*/  LDL.LU R59, [R1+0xa4] ;  /* 0x0000a400013b7983 */ /* 0x000ee20000300800 */
[----:B0-----:R-:W-:Y:S02]  /*c3a0*/  IADD3 R49, P1, R43, R3, RZ ;  /* 0x000000032b317210 */ /* 0x001fe40007f3e0ff */
[----:B-1----:R-:W-:-:S03]  /*c3b0*/  LEA.HI.X.SX32 R50, R61, R30, 0x1, P2 ;  /* 0x0000001e3d327211 */ /* 0x002fc600010f0eff */
[----:B------:R4:W-:Y:S04]  /*c3c0*/  STL [R1+0xe6c], R49 ;  /* 0x000e6c3101007387 */ /* 0x0009e80000100800 */
[----:B------:R-:W3:Y:S01]  /*c3d0*/  LDL.LU R61, [R1+0xac] ;  /* 0x0000ac00013d7983 */ /* 0x000ee20000300800 */
[----:B----4-:R-:W-:-:S03]  /*c3e0*/  IADD3 R49, P2, R17, R3, RZ ;  /* 0x0000000311317210 */ /* 0x010fc60007f5e0ff */
[----:B------:R0:W-:Y:S04]  /*c3f0*/  STL [R1+0xe40], R50 ;  /* 0x000e403201007387 */ /* 0x0001e80000100800 */
[----:B------:R1:W-:Y:S01]  /*c400*/  STL [R1+0xe74], R49 ;  /* 0x000e743101007387 */ /* 0x0003e20000100800 */
[----:B0-----:R-:W-:-:S03]  /*c410*/  LEA.HI.X.SX32 R50, R60, R30, 0x1, P3 ;  /* 0x0000001e3c327211 */ /* 0x001fc600018f0eff */
[----:B------:R-:W4:Y:S01]  /*c420*/  LDL.LU R60, [R1+0xa8] ;  /* 0x0000a800013c7983 */ /* 0x000f220000300800 */
[----:B-1----:R-:W-:-:S03]  /*c430*/  IADD3 R49, P3, R16, R3, RZ ;  /* 0x0000000310317210 */ /* 0x002fc60007f7e0ff */
        /* <DEDUP_REMOVED lines=12> */
[-C--:B0-----:R-:W-:Y:S02]  /*c500*/  LEA.HI.X.SX32 R50, R48, R30.reuse, 0x1, P6 ;  /* 0x0000001e30327211 */ /* 0x081fe400030f0eff */
[----:B-1----:R-:W-:-:S03]  /*c510*/  LEA.HI.X.SX32 R49, R2, R30, 0x1, P0 ;  /* 0x0000001e02317211 */ /* 0x002fc600000f0eff */
[----:B------:R-:W-:Y:S04]  /*c520*/  STL [R1+0xe58], R50 ;  /* 0x000e583201007387 */ /* 0x000fe80000100800 */
[----:B------:R-:W4:Y:S01]  /*c530*/  LDL.LU R2, [R1+0x78] ;  /* 0x0000780001027983 */ /* 0x000f220000300800 */
[----:B------:R-:W-:-:S05]  /*c540*/  IADD3 R48, P6, R0, R3, RZ ;  /* 0x0000000300307210 */ /* 0x000fca0007fde0ff */
[----:B------:R-:W-:Y:S04]  /*c550*/  STL [R1+0xe94], R48 ;  /* 0x000e943001007387 */ /* 0x000fe80000100800 */
[----:B------:R0:W-:Y:S04]  /*c560*/  STL [R1+0xe60], R49 ;  /* 0x000e603101007387 */ /* 0x0001e80000100800 */
[----:B0-----:R-:W4:Y:S01]  /*c570*/  LDL.LU R49, [R1+0x64] ;  /* 0x0000640001317983 */ /* 0x001f220000300800 */
[----:B------:R-:W-:Y:S02]  /*c580*/  IADD3 R48, P0, R20, R3, RZ ;  /* 0x0000000314307210 */ /* 0x000fe40007f1e0ff */
[----:B------:R-:W-:-:S03]  /*c590*/  LEA.HI.X.SX32 R43, R43, R30, 0x1, P1 ;  /* 0x0000001e2b2b7211 */ /* 0x000fc600008f0eff */
[----:B------:R-:W-:Y:S04]  /*c5a0*/  STL [R1+0xe9c], R48 ;  /* 0x000e9c3001007387 */ /* 0x000fe80000100800 */
[----:B------:R0:W-:Y:S02]  /*c5b0*/  STL [R1+0xe68], R43 ;  /* 0x000e682b01007387 */ /* 0x0001e40000100800 */
[----:B0-----:R-:W-:Y:S02]  /*c5c0*/  LEA.HI.X.SX32 R43, R17, R30, 0x1, P2 ;  /* 0x0000001e112b7211 */ /* 0x001fe400010f0eff */
[----:B------:R-:W4:Y:S01]  /*c5d0*/  LDL.LU R17, [R1+0x60] ;  /* 0x0000600001117983 */ /* 0x000f220000300800 */
[----:B--2---:R-:W-:-:S05]  /*c5e0*/  IADD3 R48, P1, R54, R3, RZ ;  /* 0x0000000336307210 */ /* 0x004fca0007f3e0ff */
[----:B------:R-:W-:Y:S04]  /*c5f0*/  STL [R1+0xea4], R48 ;  /* 0x000ea43001007387 */ /* 0x000fe80000100800 */
[----:B------:R0:W-:Y:S02]  /*c600*/  STL [R1+0xe70], R43 ;  /* 0x000e702b01007387 */ /* 0x0001e40000100800 */
[----:B0-----:R-:W-:Y:S02]  /*c610*/  LEA.HI.X.SX32 R43, R16, R30, 0x1, P3 ;  /* 0x0000001e102b7211 */ /* 0x001fe400018f0eff */
[----:B------:R-:W2:Y:S01]  /*c620*/  LDL.LU R16, [R1+0x58] ;  /* 0x0000580001107983 */ /* 0x000ea20000300800 */
[----:B---3--:R-:W-:-:S05]  /*c630*/  IADD3 R48, P2, R56, R3, RZ ;  /* 0x0000000338307210 */ /* 0x008fca0007f5e0ff */
[----:B------:R0:W-:Y:S04]  /*c640*/  STL [R1+0xeac], R48 ;  /* 0x000eac3001007387 */ /* 0x0001e80000100800 */
[----:B------:R1:W-:Y:S01]  /*c650*/  STL [R1+0xe78], R43 ;  /* 0x000e782b01007387 */ /* 0x0003e20000100800 */
[----:B------:R-:W-:-:S03]  /*c660*/  IADD3 R50, P3, R57, R3, RZ ;  /* 0x0000000339327210 */ /* 0x000fc60007f7e0ff */
[----:B0-----:R-:W3:Y:S01]  /*c670*/  LDL.LU R48, [R1+0xb0] ;  /* 0x0000b00001307983 */ /* 0x001ee20000300800 */
[----:B-1----:R-:W-:-:S03]  /*c680*/  LEA.HI.X.SX32 R43, R10, R30, 0x1, P4 ;  /* 0x0000001e0a2b7211 */ /* 0x002fc600020f0eff */
[----:B------:R-:W-:Y:S04]  /*c690*/  STL [R1+0xeb4], R50 ;  /* 0x000eb43201007387 */ /* 0x000fe80000100800 */
[----:B------:R0:W-:Y:S02]  /*c6a0*/  STL [R1+0xe80], R43 ;  /* 0x000e802b01007387 */ /* 0x0001e40000100800 */
[----:B0-----:R-:W-:Y:S02]  /*c6b0*/  LEA.HI.X.SX32 R43, R7, R30, 0x1, P5 ;  /* 0x0000001e072b7211 */ /* 0x001fe400028f0eff */
[----:B------:R-:W-:-:S05]  /*c6c0*/  IADD3 R10, P4, R58, R3, RZ ;  /* 0x000000033a0a7210 */ /* 0x000fca0007f9e0ff */
[----:B------:R0:W-:Y:S04]  /*c6d0*/  STL [R1+0xebc], R10 ;  /* 0x000ebc0a01007387 */ /* 0x0001e80000100800 */
[----:B0-----:R-:W3:Y:S01]  /*c6e0*/  LDL.LU R10, [R1+0xb4] ;  /* 0x0000b400010a7983 */ /* 0x001ee20000300800 */
[----:B------:R-:W-:-:S03]  /*c6f0*/  IADD3 R7, P5, R59, R3, RZ ;  /* 0x000000033b077210 */ /* 0x000fc60007fbe0ff */
[----:B------:R-:W-:Y:S04]  /*c700*/  STL [R1+0xe88], R43 ;  /* 0x000e882b01007387 */ /* 0x000fe80000100800 */
[----:B------:R0:W-:Y:S04]  /*c710*/  STL [R1+0xec4], R7 ;  /* 0x000ec40701007387 */ /* 0x0001e80000100800 */
[----:B0-----:R-:W3:Y:S01]  /*c720*/  LDL.LU R7, [R1+0xb8] ;  /* 0x0000b80001077983 */ /* 0x001ee20000300800 */
[----:B------:R-:W-:Y:S02]  /*c730*/  LEA.HI.X.SX32 R43, R0, R30, 0x1, P6 ;  /* 0x0000001e002b7211 */ /* 0x000fe400030f0eff */
[----:B------:R-:W-:-:S03]  /*c740*/  IADD3 R0, P6, R61, R3, RZ ;  /* 0x000000033d007210 */ /* 0x000fc60007fde0ff */
[----:B------:R-:W-:Y:S04]  /*c750*/  STL [R1+0xe90], R43 ;  /* 0x000e902b01007387 */ /* 0x000fe80000100800 */
[----:B------:R0:W-:Y:S04]  /*c760*/  STL [R1+0xecc], R0 ;  /* 0x000ecc0001007387 */ /* 0x0001e80000100800 */
[----:B0-----:R-:W3:Y:S01]  /*c770*/  LDL.LU R0, [R1+0xbc] ;  /* 0x0000bc0001007983 */ /* 0x001ee20000300800 */
[----:B------:R-:W-:Y:S02]  /*c780*/  LEA.HI.X.SX32 R43, R20, R30, 0x1, P0 ;  /* 0x0000001e142b7211 */ /* 0x000fe400000f0eff */
[----:B----4-:R-:W-:-:S02]  /*c790*/  IADD3 R20, P0, R60, R3, RZ ;  /* 0x000000033c147210 */ /* 0x010fc40007f1e0ff */
[----:B------:R-:W-:Y:S01]  /*c7a0*/  LEA.HI.X.SX32 R50, R54, R30, 0x1, P1 ;  /* 0x0000001e36327211 */ /* 0x000fe200008f0eff */
[----:B------:R0:W-:Y:S04]  /*c7b0*/  STL [R1+0xe98], R43 ;  /* 0x000e982b01007387 */ /* 0x0001e80000100800 */
[----:B------:R1:W-:Y:S01]  /*c7c0*/  STL [R1+0xed4], R20 ;  /* 0x000ed41401007387 */ /* 0x0003e20000100800 */
[----:B0-----:R-:W-:-:S03]  /*c7d0*/  IADD3 R43, P1, R40, R3, RZ ;  /* 0x00000003282b7210 */ /* 0x001fc60007f3e0ff */
[----:B-1----:R-:W4:Y:S04]  /*c7e0*/  LDL.LU R20, [R1+0xc0] ;  /* 0x0000c00001147983 */ /* 0x002f280000300800 */
[----:B------:R0:W-:Y:S04]  /*c7f0*/  STL [R1+0xea0], R50 ;  /* 0x000ea03201007387 */ /* 0x0001e80000100800 */
[----:B------:R1:W-:Y:S04]  /*c800*/  STL [R1+0xedc], R43 ;  /* 0x000edc2b01007387 */ /* 0x0003e80000100800 */
[----:B------:R-:W4:Y:S01]  /*c810*/  LDL.LU R54, [R1+0xc4] ;  /* 0x0000c40001367983 */ /* 0x000f220000300800 */
[----:B0-----:R-:W-:-:S02]  /*c820*/  LEA.HI.X.SX32 R50, R56, R30, 0x1, P2 ;  /* 0x0000001e38327211 */ /* 0x001fc400010f0eff */
[----:B-1----:R-:W-:-:S03]  /*c830*/  IADD3 R43, P2, R37, R3, RZ ;  /* 0x00000003252b7210 */ /* 0x002fc60007f5e0ff */
[----:B------:R0:W-:Y:S04]  /*c840*/  STL [R1+0xea8], R50 ;  /* 0x000ea83201007387 */ /* 0x0001e80000100800 */
[----:B------:R1:W-:Y:S04]  /*c850*/  STL [R1+0xee4], R43 ;  /* 0x000ee42b01007387 */ /* 0x0003e80000100800 */
[----:B------:R-:W4:Y:S01]  /*c860*/  LDL.LU R56, [R1+0xc8] ;  /* 0x0000c80001387983 */ /* 0x000f220000300800 */
[----:B0-----:R-:W-:Y:S02]  /*c870*/  LEA.HI.X.SX32 R50, R57, R30, 0x1, P3 ;  /* 0x0000001e39327211 */ /* 0x001fe400018f0eff */
[----:B-1----:R-:W-:-:S03]  /*c880*/  IADD3 R43, P3, R2, R3, RZ ;  /* 0x00000003022b7210 */ /* 0x002fc60007f7e0ff */
[----:B------:R0:W-:Y:S04]  /*c890*/  STL [R1+0xeb0], R50 ;  /* 0x000eb03201007387 */ /* 0x0001e80000100800 */
[----:B------:R-:W4:Y:S01]  /*c8a0*/  LDL.LU R57, [R1+0xcc] ;  /* 0x0000cc0001397983 */ /* 0x000f220000300800 */
[----:B0-----:R-:W-:-:S03]  /*c8b0*/  LEA.HI.X.SX32 R50, R58, R30, 0x1, P4 ;  /* 0x0000001e3a327211 */ /* 0x001fc600020f0eff */
[----:B------:R0:W-:Y:S04]  /*c8c0*/  STL [R1+0xeec], R43 ;  /* 0x000eec2b01007387 */ /* 0x0001e80000100800 */
[----:B------:R1:W-:Y:S04]  /*c8d0*/  STL [R1+0xeb8], R50 ;  /* 0x000eb83201007387 */ /* 0x0003e80000100800 */
[----:B------:R-:W4:Y:S01]  /*c8e0*/  LDL.LU R58, [R1+0xd0] ;  /* 0x0000d000013a7983 */ /* 0x000f220000300800 */
[----:B0-----:R-:W-:Y:S02]  /*c8f0*/  IADD3 R43, P4, R49, R3, RZ ;  /* 0x00000003312b7210 */ /* 0x001fe40007f9e0ff */
[----:B-1----:R-:W-:-:S03]  /*c900*/  LEA.HI.X.SX32 R50, R59, R30, 0x1, P5 ;  /* 0x0000001e3b327211 */ /* 0x002fc600028f0eff */
[----:B------:R0:W-:Y:S04]  /*c910*/  STL [R1+0xef4], R43 ;  /* 0x000ef42b01007387 */ /* 0x0001e80000100800 */
[----:B------:R1:W-:Y:S04]  /*c920*/  STL [R1+0xec0], R50 ;  /* 0x000ec03201007387 */ /* 0x0003e80000100800 */
[----:B------:R-:W4:Y:S01]  /*c930*/  LDL.LU R59, [R1+0xd4] ;  /* 0x0000d400013b7983 */ /* 0x000f220000300800 */
[----:B0-----:R-:W-:Y:S02]  /*c940*/  IADD3 R43, P5, R17, R3, RZ ;  /* 0x00000003112b7210 */ /* 0x001fe40007fbe0ff */
[----:B-1----:R-:W-:-:S03]  /*c950*/  LEA.HI.X.SX32 R50, R61, R30, 0x1, P6 ;  /* 0x0000001e3d327211 */ /* 0x002fc600030f0eff */
[----:B------:R-:W-:Y:S04]  /*c960*/  STL [R1+0xefc], R43 ;  /* 0x000efc2b01007387 */ /* 0x000fe80000100800 */
[----:B------:R-:W4:Y:S04]  /*c970*/  LDL.LU R61, [R1+0xd8] ;  /* 0x0000d800013d7983 */ /* 0x000f280000300800 */
[----:B------:R0:W-:Y:S01]  /*c980*/  STL [R1+0xec8], R50 ;  /* 0x000ec83201007387 */ /* 0x0001e20000100800 */
[-C--:B------:R-:W-:Y:S02]  /*c990*/  LEA.HI.X.SX32 R40, R40, R30.reuse, 0x1, P1 ;  /* 0x0000001e28287211 */ /* 0x080fe400008f0eff */
[----:B0-----:R-:W-:-:S02]  /*c9a0*/  LEA.HI.X.SX32 R50, R60, R30, 0x1, P0 ;  /* 0x0000001e3c327211 */ /* 0x001fc400000f0eff */
[-C--:B------:R-:W-:Y:S02]  /*c9b0*/  LEA.HI.X.SX32 R37, R37, R30.reuse, 0x1, P2 ;  /* 0x0000001e25257211 */ /* 0x080fe400010f0eff */
[----:B------:R-:W-:Y:S02]  /*c9c0*/  LEA.HI.X.SX32 R2, R2, R30, 0x1, P3 ;  /* 0x0000001e02027211 */ /* 0x000fe400018f0eff */
[----:B--2---:R-:W-:-:S05]  /*c9d0*/  IADD3 R43, P6, R16, R3, RZ ;  /* 0x00000003102b7210 */ /* 0x004fca0007fde0ff */
[----:B------:R3:W-:Y:S04]  /*c9e0*/  STL [R1+0xf04], R43 ;  /* 0x000f042b01007387 */ /* 0x0007e80000100800 */
[----:B------:R-:W2:Y:S04]  /*c9f0*/  LDL.LU R60, [R1+0xdc] ;  /* 0x0000dc00013c7983 */ /* 0x000ea80000300800 */
[----:B------:R-:W-:Y:S01]  /*ca00*/  STL [R1+0xed0], R50 ;  /* 0x000ed03201007387 */ /* 0x000fe20000100800 */
[-C--:B------:R-:W-:Y:S02]  /*ca10*/  LEA.HI.X.SX32 R51, R49, R30.reuse, 0x1, P4 ;  /* 0x0000001e31337211 */ /* 0x080fe400020f0eff */
[----:B------:R-:W-:-:S02]  /*ca20*/  LEA.HI.X.SX32 R49, R17, R30, 0x1, P5 ;  /* 0x0000001e11317211 */ /* 0x000fc400028f0eff */
[----:B---3--:R-:W-:-:S05]  /*ca30*/  IADD3 R43, P0, R48, R3, RZ ;  /* 0x00000003302b7210 */ /* 0x008fca0007f1e0ff */
[----:B------:R0:W-:Y:S04]  /*ca40*/  STL [R1+0xf0c], R43 ;  /* 0x000f0c2b01007387 */ /* 0x0001e80000100800 */
[----:B0-----:R-:W3:Y:S04]  /*ca50*/  LDL.LU R43, [R1+0xe0] ;  /* 0x0000e000012b7983 */ /* 0x001ee80000300800 */
[----:B------:R0:W-:Y:S04]  /*ca60*/  STL [R1+0xed8], R40 ;  /* 0x000ed82801007387 */ /* 0x0001e80000100800 */
[----:B0-----:R-:W3:Y:S01]  /*ca70*/  LDL.LU R40, [R1+0xe4] ;  /* 0x0000e40001287983 */ /* 0x001ee20000300800 */
[----:B------:R-:W-:-:S05]  /*ca80*/  IADD3 R50, P1, R10, R3, RZ ;  /* 0x000000030a327210 */ /* 0x000fca0007f3e0ff */
[----:B------:R0:W-:Y:S04]  /*ca90*/  STL [R1+0xf14], R50 ;  /* 0x000f143201007387 */ /* 0x0001e80000100800 */
[----:B------:R1:W-:Y:S01]  /*caa0*/  STL [R1+0xee0], R37 ;  /* 0x000ee02501007387 */ /* 0x0003e20000100800 */
[----:B0-----:R-:W-:-:S03]  /*cab0*/  IADD3 R50, P2, R7, R3, RZ ;  /* 0x0000000307327210 */ /* 0x001fc60007f5e0ff */
[----:B-1----:R-:W3:Y:S04]  /*cac0*/  LDL.LU R37, [R1+0xe8] ;  /* 0x0000e80001257983 */ /* 0x002ee80000300800 */
[----:B------:R-:W-:Y:S04]  /*cad0*/  STL [R1+0xf1c], R50 ;  /* 0x000f1c3201007387 */ /* 0x000fe80000100800 */
[----:B------:R0:W-:Y:S04]  /*cae0*/  STL [R1+0xee8], R2 ;  /* 0x000ee80201007387 */ /* 0x0001e80000100800 */
[----:B0-----:R-:W3:Y:S01]  /*caf0*/  LDL.LU R2, [R1+0xec] ;  /* 0x0000ec0001027983 */ /* 0x001ee20000300800 */
[----:B------:R-:W-:-:S05]  /*cb00*/  IADD3 R50, P3, R0, R3, RZ ;  /* 0x0000000300327210 */ /* 0x000fca0007f7e0ff */
[----:B------:R4:W-:Y:S04]  /*cb10*/  STL [R1+0xf24], R50 ;  /* 0x000f243201007387 */ /* 0x0009e80000100800 */
[----:B------:R0:W-:Y:S04]  /*cb20*/  STL [R1+0xef0], R51 ;  /* 0x000ef03301007387 */ /* 0x0001e80000100800 */
[----:B------:R-:W3:Y:S01]  /*cb30*/  LDL.LU R17, [R1+0xf0] ;  /* 0x0000f00001117983 */ /* 0x000ee20000300800 */
[----:B----4-:R-:W-:-:S05]  /*cb40*/  IADD3 R50, P4, R20, R3, RZ ;  /* 0x0000000314327210 */ /* 0x010fca0007f9e0ff */
[----:B------:R1:W-:Y:S01]  /*cb50*/  STL [R1+0xf2c], R50 ;  /* 0x000f2c3201007387 */ /* 0x0003e20000100800 */
[----:B0-----:R-:W-:-:S03]  /*cb60*/  IADD3 R51, P5, R54, R3, RZ ;  /* 0x0000000336337210 */ /* 0x001fc60007fbe0ff */
[----:B------:R0:W-:Y:S01]  /*cb70*/  STL [R1+0xef8], R49 ;  /* 0x000ef83101007387 */ /* 0x0001e20000100800 */
[----:B-1----:R-:W-:-:S03]  /*cb80*/  LEA.HI.X.SX32 R50, R16, R30, 0x1, P6 ;  /* 0x0000001e10327211 */ /* 0x002fc600030f0eff */
[----:B------:R-:W-:Y:S04]  /*cb90*/  STL [R1+0xf34], R51 ;  /* 0x000f343301007387 */ /* 0x000fe80000100800 */
[----:B------:R-:W4:Y:S04]  /*cba0*/  LDL.LU R16, [R1+0xf4] ;  /* 0x0000f40001107983 */ /* 0x000f280000300800 */
[----:B------:R1:W-:Y:S01]  /*cbb0*/  STL [R1+0xf00], R50 ;  /* 0x000f003201007387 */ /* 0x0003e20000100800 */
[----:B0-----:R-:W-:Y:S02]  /*cbc0*/  IADD3 R49, P6, R56, R3, RZ ;  /* 0x0000000338317210 */ /* 0x001fe40007fde0ff */
[----:B-1----:R-:W-:-:S03]  /*cbd0*/  LEA.HI.X.SX32 R50, R48, R30, 0x1, P0 ;  /* 0x0000001e30327211 */ /* 0x002fc600000f0eff */
[----:B------:R0:W-:Y:S01]  /*cbe0*/  STL [R1+0xf3c], R49 ;  /* 0x000f3c3101007387 */ /* 0x0001e20000100800 */
[----:B------:R-:W-:-:S03]  /*cbf0*/  LEA.HI.X.SX32 R48, R10, R30, 0x1, P1 ;  /* 0x0000001e0a307211 */ /* 0x000fc600008f0eff */
[----:B------:R1:W-:Y:S04]  /*cc00*/  STL [R1+0xf08], R50 ;  /* 0x000f083201007387 */ /* 0x0003e80000100800 */
[----:B------:R-:W4:Y:S01]  /*cc10*/  LDL.LU R10, [R1+0xf8] ;  /* 0x0000f800010a7983 */ /* 0x000f220000300800 */
[-C--:B0-----:R-:W-:Y:S02]  /*cc20*/  IADD3 R49, P0, R57, R3.reuse, RZ ;  /* 0x0000000339317210 */ /* 0x081fe40007f1e0ff */
[----:B-1----:R-:W-:-:S03]  /*cc30*/  IADD3 R50, P1, R58, R3, RZ ;  /* 0x000000033a327210 */ /* 0x002fc60007f3e0ff */
[----:B------:R0:W-:Y:S04]  /*cc40*/  STL [R1+0xf44], R49 ;  /* 0x000f443101007387 */ /* 0x0001e80000100800 */
[----:B------:R1:W-:Y:S04]  /*cc50*/  STL [R1+0xf10], R48 ;  /* 0x000f103001007387 */ /* 0x0003e80000100800 */
[----:B------:R-:W-:Y:S01]  /*cc60*/  STL [R1+0xf4c], R50 ;  /* 0x000f4c3201007387 */ /* 0x000fe20000100800 */
[----:B0-----:R-:W-:-:S03]  /*cc70*/  LEA.HI.X.SX32 R49, R7, R30, 0x1, P2 ;  /* 0x0000001e07317211 */ /* 0x001fc600010f0eff */
[----:B------:R-:W4:Y:S01]  /*cc80*/  LDL.LU R7, [R1+0xfc] ;  /* 0x0000fc0001077983 */ /* 0x000f220000300800 */
[----:B------:R-:W-:Y:S02]  /*cc90*/  LEA.HI.X.SX32 R0, R0, R30, 0x1, P3 ;  /* 0x0000001e00007211 */ /* 0x000fe400018f0eff */
[-C--:B-1----:R-:W-:Y:S01]  /*cca0*/  IADD3 R48, P2, R59, R3.reuse, RZ ;  /* 0x000000033b307210 */ /* 0x082fe20007f5e0ff */
[----:B------:R-:W-:Y:S04]  /*ccb0*/  STL [R1+0xf18], R49 ;  /* 0x000f183101007387 */ /* 0x000fe80000100800 */
[----:B------:R-:W-:Y:S04]  /*ccc0*/  STL [R1+0xf54], R48 ;  /* 0x000f543001007387 */ /* 0x000fe80000100800 */
[----:B------:R0:W-:Y:S04]  /*ccd0*/  STL [R1+0xf20], R0 ;  /* 0x000f200001007387 */ /* 0x0001e80000100800 */
[----:B0-----:R-:W4:Y:S01]  /*cce0*/  LDL.LU R0, [R1+0x100] ;  /* 0x0001000001007983 */ /* 0x001f220000300800 */
[----:B------:R-:W-:-:S02]  /*ccf0*/  IADD3 R49, P3, R61, R3, RZ ;  /* 0x000000033d317210 */ /* 0x000fc40007f7e0ff */
[----:B------:R-:W-:-:S03]  /*cd00*/  LEA.HI.X.SX32 R48, R20, R30, 0x1, P4 ;  /* 0x0000001e14307211 */ /* 0x000fc600020f0eff */
[----:B------:R0:W-:Y:S01]  /*cd10*/  STL [R1+0xf5c], R49 ;  /* 0x000f5c3101007387 */ /* 0x0001e20000100800 */
[----:B------:R-:W-:-:S03]  /*cd20*/  LEA.HI.X.SX32 R50, R56, R30, 0x1, P6 ;  /* 0x0000001e38327211 */ /* 0x000fc600030f0eff */
[----:B------:R-:W-:Y:S01]  /*cd30*/  STL [R1+0xf28], R48 ;  /* 0x000f283001007387 */ /* 0x000fe20000100800 */
[----:B0-----:R-:W-:Y:S02]  /*cd40*/  LEA.HI.X.SX32 R49, R54, R30, 0x1, P5 ;  /* 0x0000001e36317211 */ /* 0x001fe400028f0eff */
[----:B--2---:R-:W-:-:S05]  /*cd50*/  IADD3 R20, P4, R60, R3, RZ ;  /* 0x000000033c147210 */ /* 0x004fca0007f9e0ff */
[----:B------:R0:W-:Y:S04]  /*cd60*/  STL [R1+0xf64], R20 ;  /* 0x000f641401007387 */ /* 0x0001e80000100800 */
[----:B0-----:R-:W2:Y:S04]  /*cd70*/  LDL.LU R20, [R1+0x104] ;  /* 0x0001040001147983 */ /* 0x001ea80000300800 */
[----:B------:R0:W-:Y:S01]  /*cd80*/  STL [R1+0xf30], R49 ;  /* 0x000f303101007387 */ /* 0x0001e20000100800 */
[----:B---3--:R-:W-:-:S05]  /*cd90*/  IADD3 R48, P5, R43, R3, RZ ;  /* 0x000000032b307210 */ /* 0x008fca0007fbe0ff */
[----:B------:R1:W-:Y:S04]  /*cda0*/  STL [R1+0xf6c], R48 ;  /* 0x000f6c3001007387 */ /* 0x0003e80000100800 */
[----:B------:R-:W-:Y:S04]  /*cdb0*/  STL [R1+0xf38], R50 ;  /* 0x000f383201007387 */ /* 0x000fe80000100800 */
[----:B------:R-:W3:Y:S01]  /*cdc0*/  LDL.LU R54, [R1+0x108] ;  /* 0x0001080001367983 */ /* 0x000ee20000300800 */
[----:B0-----:R-:W-:Y:S02]  /*cdd0*/  IADD3 R49, P6, R40, R3, RZ ;  /* 0x0000000328317210 */ /* 0x001fe40007fde0ff */
[----:B-1----:R-:W-:-:S03]  /*cde0*/  LEA.HI.X.SX32 R48, R57, R30, 0x1, P0 ;  /* 0x0000001e39307211 */ /* 0x002fc600000f0eff */
[----:B------:R0:W-:Y:S04]  /*cdf0*/  STL [R1+0xf74], R49 ;  /* 0x000f743101007387 */ /* 0x0001e80000100800 */
[----:B------:R1:W-:Y:S01]  /*ce00*/  STL [R1+0xf40], R48 ;  /* 0x000f403001007387 */ /* 0x0003e20000100800 */
[----:B0-----:R-:W-:Y:S02]  /*ce10*/  LEA.HI.X.SX32 R49, R58, R30, 0x1, P1 ;  /* 0x0000001e3a317211 */ /* 0x001fe400008f0eff */
[----:B------:R-:W-:-:S05]  /*ce20*/  IADD3 R50, P0, R37, R3, RZ ;  /* 0x0000000325327210 */ /* 0x000fca0007f1e0ff */
[----:B------:R-:W-:Y:S04]  /*ce30*/  STL [R1+0xf7c], R50 ;  /* 0x000f7c3201007387 */ /* 0x000fe80000100800 */
[----:B------:R-:W3:Y:S04]  /*ce40*/  LDL.LU R56, [R1+0x10c] ;  /* 0x00010c0001387983 */ /* 0x000ee80000300800 */
[----:B------:R0:W-:Y:S01]  /*ce50*/  STL [R1+0xf48], R49 ;  /* 0x000f483101007387 */ /* 0x0001e20000100800 */
[----:B-1----:R-:W-:-:S05]  /*ce60*/  IADD3 R48, P1, R2, R3, RZ ;  /* 0x0000000302307210 */ /* 0x002fca0007f3e0ff */
[----:B------:R1:W-:Y:S01]  /*ce70*/  STL [R1+0xf84], R48 ;  /* 0x000f843001007387 */ /* 0x0003e20000100800 */
[----:B0-----:R-:W-:-:S03]  /*ce80*/  LEA.HI.X.SX32 R49, R59, R30, 0x1, P2 ;  /* 0x0000001e3b317211 */ /* 0x001fc600010f0eff */
[----:B------:R-:W3:Y:S04]  /*ce90*/  LDL.LU R57, [R1+0x110] ;  /* 0x0001100001397983 */ /* 0x000ee80000300800 */
[----:B------:R0:W-:Y:S01]  /*cea0*/  STL [R1+0xf50], R49 ;  /* 0x000f503101007387 */ /* 0x0001e20000100800 */
[----:B-1----:R-:W-:-:S03]  /*ceb0*/  IADD3 R48, P2, R17, R3, RZ ;  /* 0x0000000311307210 */ /* 0x002fc60007f5e0ff */
[----:B------:R-:W3:Y:S04]  /*cec0*/  LDL.LU R58, [R1+0x114] ;  /* 0x00011400013a7983 */ /* 0x000ee80000300800 */
[----:B------:R4:W-:Y:S01]  /*ced0*/  STL [R1+0xf8c], R48 ;  /* 0x000f8c3001007387 */ /* 0x0009e20000100800 */
[----:B0-----:R-:W-:-:S03]  /*cee0*/  LEA.HI.X.SX32 R49, R61, R30, 0x1, P3 ;  /* 0x0000001e3d317211 */ /* 0x001fc600018f0eff */
[----:B------:R-:W3:Y:S04]  /*cef0*/  LDL.LU R59, [R1+0x54] ;  /* 0x00005400013b7983 */ /* 0x000ee80000300800 */
[----:B------:R0:W-:Y:S04]  /*cf00*/  STL [R1+0xf58], R49 ;  /* 0x000f583101007387 */ /* 0x0001e80000100800 */
[----:B------:R-:W3:Y:S01]  /*cf10*/  LDL.LU R61, [R1+0x50] ;  /* 0x00005000013d7983 */ /* 0x000ee20000300800 */
[----:B----4-:R-:W-:Y:S02]  /*cf20*/  IADD3 R48, P3, R16, R3, RZ ;  /* 0x0000000310307210 */ /* 0x010fe40007f7e0ff */
[----:B0-----:R-:W-:-:S03]  /*cf30*/  LEA.HI.X.SX32 R49, R60, R30, 0x1, P4 ;  /* 0x0000001e3c317211 */ /* 0x001fc600020f0eff */
[----:B------:R0:W-:Y:S04]  /*cf40*/  STL [R1+0xf94], R48 ;  /* 0x000f943001007387 */ /* 0x0001e80000100800 */
[----:B------:R-:W4:Y:S04]  /*cf50*/  LDL.LU R60, [R1+0x4c] ;  /* 0x00004c00013c7983 */ /* 0x000f280000300800 */
[----:B------:R-:W-:Y:S04]  /*cf60*/  STL [R1+0xf60], R49 ;  /* 0x000f603101007387 */ /* 0x000fe80000100800 */
[----:B------:R-:W4:Y:S01]  /*cf70*/  LDL.LU R53, [R1+0x40] ;  /* 0x0000400001357983 */ /* 0x000f220000300800 */
[----:B0-----:R-:W-:-:S02]  /*cf80*/  IADD3 R48, P4, R10, R3, RZ ;  /* 0x000000030a307210 */ /* 0x001fc40007f9e0ff */
[----:B------:R-:W-:-:S03]  /*cf90*/  LEA.HI.X.SX32 R43, R43, R30, 0x1, P5 ;  /* 0x0000001e2b2b7211 */ /* 0x000fc600028f0eff */
[----:B------:R0:W-:Y:S04]  /*cfa0*/  STL [R1+0xf9c], R48 ;  /* 0x000f9c3001007387 */ /* 0x0001e80000100800 */
[----:B------:R-:W4:Y:S04]  /*cfb0*/  LDL.LU R52, [R1+0x3c] ;  /* 0x00003c0001347983 */ /* 0x000f280000300800 */
[----:B------:R1:W-:Y:S04]  /*cfc0*/  STL [R1+0xf68], R43 ;  /* 0x000f682b01007387 */ /* 0x0003e80000100800 */
[----:B------:R-:W4:Y:S01]  /*cfd0*/  LDL.LU R51, [R1+0x38] ;  /* 0x0000380001337983 */ /* 0x000f220000300800 */
[----:B0-----:R-:W-:-:S02]  /*cfe0*/  IADD3 R48, P5, R7, R3, RZ ;  /* 0x0000000307307210 */ /* 0x001fc40007fbe0ff */
[----:B-1----:R-:W-:-:S03]  /*cff0*/  LEA.HI.X.SX32 R43, R40, R30, 0x1, P6 ;  /* 0x0000001e282b7211 */ /* 0x002fc600030f0eff */
[----:B------:R0:W-:Y:S04]  /*d000*/  STL [R1+0xfa4], R48 ;  /* 0x000fa43001007387 */ /* 0x0001e80000100800 */
[----:B------:R-:W4:Y:S04]  /*d010*/  LDL.LU R50, [R1+0x34] ;  /* 0x0000340001327983 */ /* 0x000f280000300800 */
[----:B------:R1:W-:Y:S04]  /*d020*/  STL [R1+0xf70], R43 ;  /* 0x000f702b01007387 */ /* 0x0003e80000100800 */
[----:B------:R-:W4:Y:S01]  /*d030*/  LDL.LU R49, [R1+0x30] ;  /* 0x0000300001317983 */ /* 0x000f220000300800 */
[----:B------:R-:W-:-:S02]  /*d040*/  IADD3 R40, P6, R0, R3, RZ ;  /* 0x0000000300287210 */ /* 0x000fc40007fde0ff */
[----:B------:R-:W-:-:S03]  /*d050*/  LEA.HI.X.SX32 R37, R37, R30, 0x1, P0 ;  /* 0x0000001e25257211 */ /* 0x000fc600000f0eff */
[----:B------:R-:W-:Y:S04]  /*d060*/  STL [R1+0xfac], R40 ;  /* 0x000fac2801007387 */ /* 0x000fe80000100800 */
[----:B0-----:R-:W4:Y:S04]  /*d070*/  LDL.LU R48, [R1+0x2c] ;  /* 0x00002c0001307983 */ /* 0x001f280000300800 */
[----:B------:R0:W-:Y:S04]  /*d080*/  STL [R1+0xf78], R37 ;  /* 0x000f782501007387 */ /* 0x0001e80000100800 */
[----:B-1----:R-:W4:Y:S01]  /*d090*/  LDL.LU R43, [R1+0x28] ;  /* 0x00002800012b7983 */ /* 0x002f220000300800 */
[----:B------:R-:W-:-:S02]  /*d0a0*/  LEA.HI.X.SX32 R17, R17, R30, 0x1, P2 ;  /* 0x0000001e11117211 */ /* 0x000fc400010f0eff */
[-C--:B0-----:R-:W-:Y:S02]  /*d0b0*/  LEA.HI.X.SX32 R37, R2, R30.reuse, 0x1, P1 ;  /* 0x0000001e02257211 */ /* 0x081fe400008f0eff */
[-C--:B------:R-:W-:Y:S02]  /*d0c0*/  LEA.HI.X.SX32 R16, R16, R30.reuse, 0x1, P3 ;  /* 0x0000001e10107211 */ /* 0x080fe400018f0eff */
[-C--:B------:R-:W-:Y:S02]  /*d0d0*/  LEA.HI.X.SX32 R10, R10, R30.reuse, 0x1, P4 ;  /* 0x0000001e0a0a7211 */ /* 0x080fe400020f0eff */
[-C--:B------:R-:W-:Y:S02]  /*d0e0*/  LEA.HI.X.SX32 R7, R7, R30.reuse, 0x1, P5 ;  /* 0x0000001e07077211 */ /* 0x080fe400028f0eff */
[----:B------:R-:W-:Y:S02]  /*d0f0*/  LEA.HI.X.SX32 R0, R0, R30, 0x1, P6 ;  /* 0x0000001e00007211 */ /* 0x000fe400030f0eff */
[----:B--2---:R-:W-:-:S05]  /*d100*/  IADD3 R40, P0, R20, R3, RZ ;  /* 0x0000000314287210 */ /* 0x004fca0007f1e0ff */
[----:B------:R0:W-:Y:S04]  /*d110*/  STL [R1+0xfb4], R40 ;  /* 0x000fb42801007387 */ /* 0x0001e80000100800 */
[----:B0-----:R-:W2:Y:S04]  /*d120*/  LDL.LU R40, [R1+0xc] ;  /* 0x00000c0001287983 */ /* 0x001ea80000300800 */
[----:B------:R0:W-:Y:S04]  /*d130*/  STL [R1+0xf80], R37 ;  /* 0x000f802501007387 */ /* 0x0001e80000100800 */
[----:B0-----:R-:W2:Y:S01]  /*d140*/  LDL.LU R37, [R1+0x8] ;  /* 0x0000080001257983 */ /* 0x001ea20000300800 */
[----:B---3--:R-:W-:-:S05]  /*d150*/  IADD3 R2, P1, R54, R3, RZ ;  /* 0x0000000336027210 */ /* 0x008fca0007f3e0ff */
[----:B------:R0:W-:Y:S04]  /*d160*/  STL [R1+0xfbc], R2 ;  /* 0x000fbc0201007387 */ /* 0x0001e80000100800 */
[----:B0-----:R-:W3:Y:S04]  /*d170*/  LDL.LU R2, [R1+0x4] ;  /* 0x0000040001027983 */ /* 0x001ee80000300800 */
[----:B------:R0:W-:Y:S02]  /*d180*/  STL [R1+0xf88], R17 ;  /* 0x000f881101007387 */ /* 0x0001e40000100800 */
[----:B0-----:R-:W-:-:S05]  /*d190*/  IADD3 R17, P2, R56, R3, RZ ;  /* 0x0000000338117210 */ /* 0x001fca0007f5e0ff */
        /* <DEDUP_REMOVED lines=12> */
[----:B------:R0:W-:Y:S01]  /*d260*/  STL [R1+0xfdc], R7 ;  /* 0x000fdc0701007387 */ /* 0x0001e20000100800 */
[----:B------:R-:W-:-:S03]  /*d270*/  LEA.HI.X.SX32 R20, R20, R30, 0x1, P0 ;  /* 0x0000001e14147211 */ /* 0x000fc600000f0eff */
[----:B0-----:R-:W3:Y:S04]  /*d280*/  LDL.LU R7, [R1+0x14c8] ;  /* 0x0014c80001077983 */ /* 0x001ee80000300800 */
[----:B------:R0:W-:Y:S02]  /*d290*/  STL [R1+0xfa8], R0 ;  /* 0x000fa80001007387 */ /* 0x0001e40000100800 */
[----:B0-----:R-:W-:-:S05]  /*d2a0*/  IADD3 R0, P6, R61, R3, RZ ;  /* 0x000000033d007210 */ /* 0x001fca0007fde0ff */
[----:B------:R0:W-:Y:S01]  /*d2b0*/  STL [R1+0xfe4], R0 ;  /* 0x000fe40001007387 */ /* 0x0001e20000100800 */
[----:B------:R-:W-:-:S03]  /*d2c0*/  LEA.HI.X.SX32 R54, R54, R30, 0x1, P1 ;  /* 0x0000001e36367211 */ /* 0x000fc600008f0eff */
[----:B0-----:R-:W3:Y:S04]  /*d2d0*/  LDL.LU R0, [R1+0x14c4] ;  /* 0x0014c40001007983 */ /* 0x001ee80000300800 */
[----:B------:R4:W-:Y:S02]  /*d2e0*/  STL [R1+0xfb0], R20 ;  /* 0x000fb01401007387 */ /* 0x0009e40000100800 */
[----:B----4-:R-:W-:-:S05]  /*d2f0*/  IADD3 R20, P0, R60, R3, RZ ;  /* 0x000000033c147210 */ /* 0x010fca0007f1e0ff */
[----:B------:R0:W-:Y:S01]  /*d300*/  STL [R1+0xfec], R20 ;  /* 0x000fec1401007387 */ /* 0x0001e20000100800 */
[----:B------:R-:W-:-:S03]  /*d310*/  LEA.HI.X.SX32 R56, R56, R30, 0x1, P2 ;  /* 0x0000001e38387211 */ /* 0x000fc600010f0eff */
[----:B0-----:R-:W4:Y:S04]  /*d320*/  LDL.LU R20, [R1+0x14c0] ;  /* 0x0014c00001147983 */ /* 0x001f280000300800 */
[----:B------:R0:W-:Y:S02]  /*d330*/  STL [R1+0xfb8], R54 ;  /* 0x000fb83601007387 */ /* 0x0001e40000100800 */
[----:B0-----:R-:W-:-:S05]  /*d340*/  IADD3 R54, P1, R53, R3, RZ ;  /* 0x0000000335367210 */ /* 0x001fca0007f3e0ff */
        /* <DEDUP_REMOVED lines=25> */
[----:B------:R0:W-:Y:S04]  /*d4e0*/  STL [R1+0x101c], R61 ;  /* 0x00101c3d01007387 */ /* 0x0001e80000100800 */
[----:B0-----:R-:W4:Y:S04]  /*d4f0*/  LDL.LU R61, [R1+0x14a8] ;  /* 0x0014a800013d7983 */ /* 0x001f280000300800 */
[----:B------:R0:W-:Y:S02]  /*d500*/  STL [R1+0xfe8], R60 ;  /* 0x000fe83c01007387 */ /* 0x0001e40000100800 */
[----:B0-----:R-:W-:-:S05]  /*d510*/  IADD3 R60, P0, R43, R3, RZ ;  /* 0x000000032b3c7210 */ /* 0x001fca0007f1e0ff */
[----:B------:R0:W-:Y:S04]  /*d520*/  STL [R1+0x1024], R60 ;  /* 0x0010243c01007387 */ /* 0x0001e80000100800 */
[----:B0-----:R-:W4:Y:S01]  /*d530*/  LDL.LU R60, [R1+0x14a4] ;  /* 0x0014a400013c7983 */ /* 0x001f220000300800 */
[----:B------:R-:W-:-:S05]  /*d540*/  LEA.HI.X.SX32 R53, R53, R30, 0x1, P1 ;  /* 0x0000001e35357211 */ /* 0x000fca00008f0eff */
[----:B------:R2:W-:Y:S01]  /*d550*/  STL [R1+0xff0], R53 ;  /* 0x000ff03501007387 */ /* 0x0005e20000100800 */
[----:B------:R-:W-:Y:S02]  /*d560*/  LEA.HI.X.SX32 R51, R51, R30, 0x1, P3 ;  /* 0x0000001e33337211 */ /* 0x000fe400018f0eff */
[----:B--2---:R-:W-:-:S05]  /*d570*/  IADD3 R53, P1, R40, R3, RZ ;  /* 0x0000000328357210 */ /* 0x004fca0007f3e0ff */
[----:B------:R0:W-:Y:S02]  /*d580*/  STL [R1+0x102c], R53 ;  /* 0x00102c3501007387 */ /* 0x0001e40000100800 */
[----:B0-----:R-:W-:Y:S02]  /*d590*/  LEA.HI.X.SX32 R53, R52, R30, 0x1, P2 ;  /* 0x0000001e34357211 */ /* 0x001fe400010f0eff */
[----:B------:R-:W-:-:S03]  /*d5a0*/  IADD3 R52, P2, R37, R3, RZ ;  /* 0x0000000325347210 */ /* 0x000fc60007f5e0ff */
[----:B------:R3:W-:Y:S04]  /*d5b0*/  STL [R1+0xff8], R53 ;  /* 0x000ff83501007387 */ /* 0x0007e80000100800 */
[----:B------:R0:W-:Y:S04]  /*d5c0*/  STL [R1+0x1034], R52 ;  /* 0x0010343401007387 */ /* 0x0001e80000100800 */
[----:B------:R1:W-:Y:S01]  /*d5d0*/  STL [R1+0x1000], R51 ;  /* 0x0010003301007387 */ /* 0x0003e20000100800 */
[----:B---3--:R-:W-:Y:S02]  /*d5e0*/  IADD3 R53, P3, R2, R3, RZ ;  /* 0x0000000302357210 */ /* 0x008fe40007f7e0ff */
[----:B0-----:R-:W-:-:S02]  /*d5f0*/  LEA.HI.X.SX32 R52, R50, R30, 0x1, P4 ;  /* 0x0000001e32347211 */ /* 0x001fc400020f0eff */
[-C--:B------:R-:W-:Y:S01]  /*d600*/  LEA.HI.X.SX32 R50, R49, R30.reuse, 0x1, P5 ;  /* 0x0000001e31327211 */ /* 0x080fe200028f0eff */
[----:B------:R-:W-:Y:S01]  /*d610*/  STL [R1+0x103c], R53 ;  /* 0x00103c3501007387 */ /* 0x000fe20000100800 */
[----:B------:R-:W-:-:S03]  /*d620*/  LEA.HI.X.SX32 R48, R48, R30, 0x1, P6 ;  /* 0x0000001e30307211 */ /* 0x000fc600030f0eff */
[----:B------:R-:W-:Y:S01]  /*d630*/  STL [R1+0x1008], R52 ;  /* 0x0010083401007387 */ /* 0x000fe20000100800 */
[----:B------:R-:W-:Y:S01]  /*d640*/  LEA.HI.X.SX32 R37, R37, R30, 0x1, P2 ;  /* 0x0000001e25257211 */ /* 0x000fe200010f0eff */
[----:B------:R-:W-:Y:S02]  /*d650*/  IMAD R18, R18, UR6, RZ ;  /* 0x0000000612127c24 */ /* 0x000fe4000f8e02ff */
[----:B------:R-:W-:Y:S02]  /*d660*/  IMAD R19, R19, UR6, RZ ;  /* 0x0000000613137c24 */ /* 0x000fe4000f8e02ff */
[----:B------:R-:W-:Y:S02]  /*d670*/  IMAD R22, R22, UR6, RZ ;  /* 0x0000000616167c24 */ /* 0x000fe4000f8e02ff */
[----:B------:R-:W-:Y:S02]  /*d680*/  IMAD R23, R23, UR6, RZ ;  /* 0x0000000617177c24 */ /* 0x000fe4000f8e02ff */
[----:B------:R-:W-:-:S02]  /*d690*/  IMAD R25, R25, UR6, RZ ;  /* 0x0000000619197c24 */ /* 0x000fc4000f8e02ff */
[----:B------:R-:W-:Y:S02]  /*d6a0*/  IMAD R5, R5, UR6, RZ ;  /* 0x0000000605057c24 */ /* 0x000fe4000f8e02ff */
        /* <DEDUP_REMOVED lines=17> */
[----:B------:R-:W-:Y:S01]  /*d7c0*/  IMAD R35, R35, UR6, RZ ;  /* 0x0000000623237c24 */ /* 0x000fe2000f8e02ff */
[-C--:B----4-:R-:W-:Y:S02]  /*d7d0*/  IADD3 R49, P5, R61, R3.reuse, RZ ;  /* 0x000000033d317210 */ /* 0x090fe40007fbe0ff */
[----:B-1----:R-:W-:-:S05]  /*d7e0*/  IADD3 R51, P4, R60, R3, RZ ;  /* 0x000000033c337210 */ /* 0x002fca0007f9e0ff */
[----:B------:R-:W-:Y:S04]  /*d7f0*/  STL [R1+0x1044], R51 ;  /* 0x0010443301007387 */ /* 0x000fe80000100800 */
[----:B------:R0:W-:Y:S04]  /*d800*/  STL [R1+0x1010], R50 ;  /* 0x0010103201007387 */ /* 0x0001e80000100800 */
[----:B------:R1:W-:Y:S04]  /*d810*/  STL [R1+0x104c], R49 ;  /* 0x00104c3101007387 */ /* 0x0003e80000100800 */
[----:B------:R2:W-:Y:S01]  /*d820*/  STL [R1+0x1018], R48 ;  /* 0x0010183001007387 */ /* 0x0005e20000100800 */
[----:B0-----:R-:W-:-:S02]  /*d830*/  IADD3 R50, P6, R59, R3, RZ ;  /* 0x000000033b327210 */ /* 0x001fc40007fde0ff */
[-C--:B-1----:R-:W-:Y:S02]  /*d840*/  LEA.HI.X.SX32 R49, R43, R30.reuse, 0x1, P0 ;  /* 0x0000001e2b317211 */ /* 0x082fe400000f0eff */
[----:B------:R-:W-:Y:S02]  /*d850*/  LEA.HI.X.SX32 R43, R40, R30, 0x1, P1 ;  /* 0x0000001e282b7211 */ /* 0x000fe400008f0eff */
[-C--:B--2---:R-:W-:Y:S01]  /*d860*/  IADD3 R48, P0, R58, R3.reuse, RZ ;  /* 0x000000033a307210 */ /* 0x084fe20007f1e0ff */
[----:B------:R-:W-:Y:S01]  /*d870*/  STL [R1+0x1054], R50 ;  /* 0x0010543201007387 */ /* 0x000fe20000100800 */
[----:B------:R-:W-:-:S03]  /*d880*/  IADD3 R40, P1, R57, R3, RZ ;  /* 0x0000000339287210 */ /* 0x000fc60007f3e0ff */
[----:B------:R-:W-:Y:S04]  /*d890*/  STL [R1+0x1020], R49 ;  /* 0x0010203101007387 */ /* 0x000fe80000100800 */
[----:B------:R-:W-:Y:S04]  /*d8a0*/  STL [R1+0x105c], R48 ;  /* 0x00105c3001007387 */ /* 0x000fe80000100800 */
[----:B------:R0:W-:Y:S04]  /*d8b0*/  STL [R1+0x1028], R43 ;  /* 0x0010282b01007387 */ /* 0x0001e80000100800 */
[----:B------:R1:W-:Y:S04]  /*d8c0*/  STL [R1+0x1064], R40 ;  /* 0x0010642801007387 */ /* 0x0003e80000100800 */
[----:B------:R2:W-:Y:S01]  /*d8d0*/  STL [R1+0x1030], R37 ;  /* 0x0010302501007387 */ /* 0x0005e20000100800 */
[----:B0-----:R-:W-:-:S02]  /*d8e0*/  IADD3 R43, P2, R56, R3, RZ ;  /* 0x00000003382b7210 */ /* 0x001fc40007f5e0ff */
[----:B-1----:R-:W-:-:S03]  /*d8f0*/  LEA.HI.X.SX32 R40, R2, R30, 0x1, P3 ;  /* 0x0000001e02287211 */ /* 0x002fc600018f0eff */
[----:B------:R-:W-:Y:S01]  /*d900*/  STL [R1+0x106c], R43 ;  /* 0x00106c2b01007387 */ /* 0x000fe20000100800 */
[----:B------:R-:W-:Y:S02]  /*d910*/  LEA.HI.X.SX32 R2, R60, R30, 0x1, P4 ;  /* 0x0000001e3c027211 */ /* 0x000fe400020f0eff */
[-C--:B--2---:R-:W-:Y:S01]  /*d920*/  IADD3 R37, P3, R54, R3.reuse, RZ ;  /* 0x0000000336257210 */ /* 0x084fe20007f7e0ff */
[----:B------:R0:W-:Y:S04]  /*d930*/  STL [R1+0x1038], R40 ;  /* 0x0010382801007387 */ /* 0x0001e80000100800 */
[----:B------:R-:W2:Y:S04]  /*d940*/  LDL.LU R60, [R1+0x14a0] ;  /* 0x0014a000013c7983 */ /* 0x000ea80000300800 */
[----:B------:R1:W-:Y:S01]  /*d950*/  STL [R1+0x1074], R37 ;  /* 0x0010742501007387 */ /* 0x0003e20000100800 */
[----:B0-----:R-:W-:-:S03]  /*d960*/  IADD3 R40, P4, R20, R3, RZ ;  /* 0x0000000314287210 */ /* 0x001fc60007f9e0ff */
[----:B------:R0:W-:Y:S01]  /*d970*/  STL [R1+0x1040], R2 ;  /* 0x0010400201007387 */ /* 0x0001e20000100800 */
[----:B-1----:R-:W-:-:S03]  /*d980*/  LEA.HI.X.SX32 R37, R61, R30, 0x1, P5 ;  /* 0x0000001e3d257211 */ /* 0x002fc600028f0eff */
[----:B------:R1:W-:Y:S01]  /*d990*/  STL [R1+0x107c], R40 ;  /* 0x00107c2801007387 */ /* 0x0003e20000100800 */
[----:B0-----:R-:W-:-:S03]  /*d9a0*/  IADD3 R2, P5, R0, R3, RZ ;  /* 0x0000000300027210 */ /* 0x001fc60007fbe0ff */
[----:B------:R0:W-:Y:S04]  /*d9b0*/  STL [R1+0x1048], R37 ;  /* 0x0010482501007387 */ /* 0x0001e80000100800 */
[----:B------:R3:W-:Y:S01]  /*d9c0*/  STL [R1+0x1084], R2 ;  /* 0x0010840201007387 */ /* 0x0007e20000100800 */
[----:B-1----:R-:W-:Y:S02]  /*d9d0*/  LEA.HI.X.SX32 R40, R59, R30, 0x1, P6 ;  /* 0x0000001e3b287211 */ /* 0x002fe400030f0eff */
[----:B0-----:R-:W-:-:S03]  /*d9e0*/  IADD3 R37, P6, R7, R3, RZ ;  /* 0x0000000307257210 */ /* 0x001fc60007fde0ff */
[----:B------:R0:W-:Y:S01]  /*d9f0*/  STL [R1+0x1050], R40 ;  /* 0x0010502801007387 */ /* 0x0001e20000100800 */
[----:B---3--:R-:W-:-:S03]  /*da00*/  LEA.HI.X.SX32 R2, R58, R30, 0x1, P0 ;  /* 0x0000001e3a027211 */ /* 0x008fc600000f0eff */
[----:B------:R1:W-:Y:S04]  /*da10*/  STL [R1+0x108c], R37 ;  /* 0x00108c2501007387 */ /* 0x0003e80000100800 */
[----:B------:R3:W-:Y:S01]  /*da20*/  STL [R1+0x1058], R2 ;  /* 0x0010580201007387 */ /* 0x0007e20000100800 */
[----:B0-----:R-:W-:Y:S02]  /*da30*/  IADD3 R40, P0, R10, R3, RZ ;  /* 0x000000030a287210 */ /* 0x001fe40007f1e0ff */
[----:B-1----:R-:W-:-:S03]  /*da40*/  LEA.HI.X.SX32 R37, R57, R30, 0x1, P1 ;  /* 0x0000001e39257211 */ /* 0x002fc600008f0eff */
[----:B------:R0:W-:Y:S01]  /*da50*/  STL [R1+0x1094], R40 ;  /* 0x0010942801007387 */ /* 0x0001e20000100800 */
[----:B---3--:R-:W-:-:S03]  /*da60*/  IADD3 R2, P1, R16, R3, RZ ;  /* 0x0000000310027210 */ /* 0x008fc60007f3e0ff */
[----:B------:R1:W-:Y:S04]  /*da70*/  STL [R1+0x1060], R37 ;  /* 0x0010602501007387 */ /* 0x0003e80000100800 */
[----:B------:R3:W-:Y:S01]  /*da80*/  STL [R1+0x109c], R2 ;  /* 0x00109c0201007387 */ /* 0x0007e20000100800 */
[----:B0-----:R-:W-:Y:S02]  /*da90*/  LEA.HI.X.SX32 R40, R56, R30, 0x1, P2 ;  /* 0x0000001e38287211 */ /* 0x001fe400010f0eff */
[----:B-1----:R-:W-:-:S03]  /*daa0*/  IADD3 R37, P2, R17, R3, RZ ;  /* 0x0000000311257210 */ /* 0x002fc60007f5e0ff */
        /* <DEDUP_REMOVED lines=8> */
[----:B------:R1:W-:Y:S01]  /*db30*/  STL [R1+0x1078], R37 ;  /* 0x0010782501007387 */ /* 0x0003e20000100800 */
[----:B------:R-:W-:-:S03]  /*db40*/  LEA.HI.X.SX32 R20, R0, R30, 0x1, P5 ;  /* 0x0000001e00147211 */ /* 0x000fc600028f0eff */
[----:B------:R-:W3:Y:S01]  /*db50*/  LDL.LU R0, [R1+0x149c] ;  /* 0x00149c0001007983 */ /* 0x000ee20000300800 */
[----:B------:R-:W-:Y:S01]  /*db60*/  IMAD R36, R36, UR6, RZ ;  /* 0x0000000624247c24 */ /* 0x000fe2000f8e02ff */
[----:B0-----:R-:W0:Y:S02]  /*db70*/  LDC R40, c[0x0][0x230] ;  /* 0x00008c00ff287b82 */ /* 0x001e240000000800 */
[----:B------:R4:W-:Y:S01]  /*db80*/  STL [R1+0x10b4], R2 ;  /* 0x0010b40201007387 */ /* 0x0009e20000100800 */
[----:B-1----:R-:W-:-:S03]  /*db90*/  IADD3 R37, P5, R22, R3, RZ ;  /* 0x0000000316257210 */ /* 0x002fc60007fbe0ff */
[----:B------:R1:W-:Y:S01]  /*dba0*/  STL [R1+0x1080], R20 ;  /* 0x0010801401007387 */ /* 0x0003e20000100800 */
[----:B----4-:R-:W-:-:S03]  /*dbb0*/  LEA.HI.X.SX32 R2, R7, R30, 0x1, P6 ;  /* 0x0000001e07027211 */ /* 0x010fc600030f0eff */
[----:B------:R-:W-:Y:S01]  /*dbc0*/  STL [R1+0x10bc], R37 ;  /* 0x0010bc2501007387 */ /* 0x000fe20000100800 */
[-C--:B------:R-:W-:Y:S02]  /*dbd0*/  LEA.HI.X.SX32 R7, R10, R30.reuse, 0x1, P0 ;  /* 0x0000001e0a077211 */ /* 0x080fe400000f0eff */
[----:B-1----:R-:W-:Y:S01]  /*dbe0*/  IADD3 R20, P6, R23, R3, RZ ;  /* 0x0000000317147210 */ /* 0x002fe20007fde0ff */
[----:B------:R1:W-:Y:S01]  /*dbf0*/  STL [R1+0x1088], R2 ;  /* 0x0010880201007387 */ /* 0x0003e20000100800 */
[----:B------:R-:W-:-:S03]  /*dc00*/  LEA.HI.X.SX32 R10, R16, R30, 0x1, P1 ;  /* 0x0000001e100a7211 */ /* 0x000fc600008f0eff */
[----:B------:R-:W-:Y:S01]  /*dc10*/  STL [R1+0x10c4], R20 ;  /* 0x0010c41401007387 */ /* 0x000fe20000100800 */
[----:B-1----:R-:W-:-:S03]  /*dc20*/  IADD3 R2, P0, R25, R3, RZ ;  /* 0x0000000319027210 */ /* 0x002fc60007f1e0ff */
[----:B------:R1:W-:Y:S04]  /*dc30*/  STL [R1+0x1090], R7 ;  /* 0x0010900701007387 */ /* 0x0003e80000100800 */
[----:B------:R4:W-:Y:S01]  /*dc40*/  STL [R1+0x10cc], R2 ;  /* 0x0010cc0201007387 */ /* 0x0009e20000100800 */
[----:B-1----:R-:W-:-:S03]  /*dc50*/  IADD3 R7, P1, R5, R3, RZ ;  /* 0x0000000305077210 */ /* 0x002fc60007f3e0ff */
[----:B------:R1:W-:Y:S01]  /*dc60*/  STL [R1+0x1098], R10 ;  /* 0x0010980a01007387 */ /* 0x0003e20000100800 */
[----:B----4-:R-:W-:-:S03]  /*dc70*/  LEA.HI.X.SX32 R2, R17, R30, 0x1, P2 ;  /* 0x0000001e11027211 */ /* 0x010fc600010f0eff */
[----:B------:R4:W-:Y:S04]  /*dc80*/  STL [R1+0x10d4], R7 ;  /* 0x0010d40701007387 */ /* 0x0009e80000100800 */
[----:B------:R0:W-:Y:S01]  /*dc90*/  STL [R1+0x10a0], R2 ;  /* 0x0010a00201007387 */ /* 0x0001e20000100800 */
[----:B-1----:R-:W-:Y:S02]  /*dca0*/  IADD3 R10, P2, R6, R3, RZ ;  /* 0x00000003060a7210 */ /* 0x002fe40007f5e0ff */
[----:B----4-:R-:W-:-:S03]  /*dcb0*/  LEA.HI.X.SX32 R7, R18, R30, 0x1, P3 ;  /* 0x0000001e12077211 */ /* 0x010fc600018f0eff */
[----:B------:R1:W-:Y:S01]  /*dcc0*/  STL [R1+0x10dc], R10 ;  /* 0x0010dc0a01007387 */ /* 0x0003e20000100800 */
[----:B0-----:R-:W-:-:S03]  /*dcd0*/  IADD3 R2, P3, R8, R3, RZ ;  /* 0x0000000308027210 */ /* 0x001fc60007f7e0ff */
[----:B------:R0:W-:Y:S04]  /*dce0*/  STL [R1+0x10a8], R7 ;  /* 0x0010a80701007387 */ /* 0x0001e80000100800 */
[----:B------:R4:W-:Y:S01]  /*dcf0*/  STL [R1+0x10e4], R2 ;  /* 0x0010e40201007387 */ /* 0x0009e20000100800 */
[----:B-1----:R-:W-:Y:S02]  /*dd00*/  LEA.HI.X.SX32 R10, R19, R30, 0x1, P4 ;  /* 0x0000001e130a7211 */ /* 0x002fe400020f0eff */
[----:B0-----:R-:W-:-:S03]  /*dd10*/  IADD3 R7, P4, R9, R3, RZ ;  /* 0x0000000309077210 */ /* 0x001fc60007f9e0ff */
[----:B------:R0:W-:Y:S01]  /*dd20*/  STL [R1+0x10b0], R10 ;  /* 0x0010b00a01007387 */ /* 0x0001e20000100800 */
[----:B----4-:R-:W-:-:S03]  /*dd30*/  LEA.HI.X.SX32 R2, R22, R30, 0x1, P5 ;  /* 0x0000001e16027211 */ /* 0x010fc600028f0eff */
[----:B------:R1:W-:Y:S04]  /*dd40*/  STL [R1+0x10ec], R7 ;  /* 0x0010ec0701007387 */ /* 0x0003e80000100800 */
[----:B------:R4:W-:Y:S01]  /*dd50*/  STL [R1+0x10b8], R2 ;  /* 0x0010b80201007387 */ /* 0x0009e20000100800 */
[----:B0-----:R-:W-:Y:S02]  /*dd60*/  IADD3 R10, P5, R11, R3, RZ ;  /* 0x000000030b0a7210 */ /* 0x001fe40007fbe0ff */
[----:B-1----:R-:W-:-:S03]  /*dd70*/  LEA.HI.X.SX32 R7, R23, R30, 0x1, P6 ;  /* 0x0000001e17077211 */ /* 0x002fc600030f0eff */
[----:B------:R0:W-:Y:S01]  /*dd80*/  STL [R1+0x10f4], R10 ;  /* 0x0010f40a01007387 */ /* 0x0001e20000100800 */
[----:B----4-:R-:W-:-:S03]  /*dd90*/  IADD3 R2, P6, R12, R3, RZ ;  /* 0x000000030c027210 */ /* 0x010fc60007fde0ff */
[----:B------:R1:W-:Y:S04]  /*dda0*/  STL [R1+0x10c0], R7 ;  /* 0x0010c00701007387 */ /* 0x0003e80000100800 */
[----:B------:R4:W-:Y:S01]  /*ddb0*/  STL [R1+0x10fc], R2 ;  /* 0x0010fc0201007387 */ /* 0x0009e20000100800 */
[----:B0-----:R-:W-:Y:S02]  /*ddc0*/  LEA.HI.X.SX32 R10, R25, R30, 0x1, P0 ;  /* 0x0000001e190a7211 */ /* 0x001fe400000f0eff */
[----:B-1----:R-:W-:-:S03]  /*ddd0*/  IADD3 R7, P0, R13, R3, RZ ;  /* 0x000000030d077210 */ /* 0x002fc60007f1e0ff */
[----:B------:R-:W-:Y:S01]  /*dde0*/  STL [R1+0x10c8], R10 ;  /* 0x0010c80a01007387 */ /* 0x000fe20000100800 */
[----:B----4-:R-:W-:-:S03]  /*ddf0*/  LEA.HI.X.SX32 R2, R5, R30, 0x1, P1 ;  /* 0x0000001e05027211 */ /* 0x010fc600008f0eff */
[----:B------:R-:W-:Y:S01]  /*de00*/  STL [R1+0x1104], R7 ;  /* 0x0011040701007387 */ /* 0x000fe20000100800 */
[-C--:B------:R-:W-:Y:S02]  /*de10*/  IADD3 R5, P1, R14, R3.reuse, RZ ;  /* 0x000000030e057210 */ /* 0x080fe40007f3e0ff */
[----:B------:R-:W-:Y:S01]  /*de20*/  LEA.HI.X.SX32 R6, R6, R30, 0x1, P2 ;  /* 0x0000001e06067211 */ /* 0x000fe200010f0eff */
[----:B------:R0:W-:Y:S04]  /*de30*/  STL [R1+0x10d0], R2 ;  /* 0x0010d00201007387 */ /* 0x0001e80000100800 */
[----:B------:R1:W-:Y:S01]  /*de40*/  STL [R1+0x110c], R5 ;  /* 0x00110c0501007387 */ /* 0x0003e20000100800 */
[----:B0-----:R-:W-:-:S03]  /*de50*/  IADD3 R2, P2, R21, R3, RZ ;  /* 0x0000000315027210 */ /* 0x001fc60007f5e0ff */
[----:B------:R0:W-:Y:S01]  /*de60*/  STL [R1+0x10d8], R6 ;  /* 0x0010d80601007387 */ /* 0x0001e20000100800 */
[----:B-1----:R-:W-:-:S03]  /*de70*/  LEA.HI.X.SX32 R5, R8, R30, 0x1, P3 ;  /* 0x0000001e08057211 */ /* 0x002fc600018f0eff */
[----:B------:R1:W-:Y:S01]  /*de80*/  STL [R1+0x1114], R2 ;  /* 0x0011140201007387 */ /* 0x0003e20000100800 */
[----:B0-----:R-:W-:-:S03]  /*de90*/  IADD3 R6, P3, R24, R3, RZ ;  /* 0x0000000318067210 */ /* 0x001fc60007f7e0ff */
[----:B------:R0:W-:Y:S01]  /*dea0*/  STL [R1+0x10e0], R5 ;  /* 0x0010e00501007387 */ /* 0x0001e20000100800 */
[----:B-1----:R-:W-:-:S03]  /*deb0*/  LEA.HI.X.SX32 R2, R9, R30, 0x1, P4 ;  /* 0x0000001e09027211 */ /* 0x002fc600020f0eff */
        /* <DEDUP_REMOVED lines=36> */
[----:B------:R-:W-:Y:S04]  /*e100*/  STL [R1+0x1164], R6 ;  /* 0x0011640601007387 */ /* 0x000fe80000100800 */
[----:B------:R-:W4:Y:S04]  /*e110*/  LDL.LU R37, [R1+0x120] ;  /* 0x0001200001257983 */ /* 0x000f280000300800 */
[----:B------:R0:W-:Y:S04]  /*e120*/  STL [R1+0x1130], R2 ;  /* 0x0011300201007387 */ /* 0x0001e80000100800 */
[----:B0-----:R-:W4:Y:S01]  /*e130*/  LDL.LU R2, [R1+0x158] ;  /* 0x0001580001027983 */ /* 0x001f220000300800 */
[----:B------:R-:W-:Y:S01]  /*e140*/  IADD3 R5, P6, R36, R3, RZ ;  /* 0x0000000324057210 */ /* 0x000fe20007fde0ff */
[----:B------:R-:W-:-:S02]  /*e150*/  IMAD R38, R38, UR6, RZ ;  /* 0x0000000626267c24 */ /* 0x000fc4000f8e02ff */
[----:B------:R-:W-:Y:S02]  /*e160*/  IMAD R39, R39, UR6, RZ ;  /* 0x0000000627277c24 */ /* 0x000fe4000f8e02ff */
[----:B------:R0:W-:Y:S01]  /*e170*/  STL [R1+0x116c], R5 ;  /* 0x00116c0501007387 */ /* 0x0001e20000100800 */
[-C--:B------:R-:W-:Y:S01]  /*e180*/  LEA.HI.X.SX32 R6, R31, R30.reuse, 0x1, P1 ;  /* 0x0000001e1f067211 */ /* 0x080fe200008f0eff */
[----:B------:R-:W-:Y:S01]  /*e190*/  IMAD R41, R41, UR6, RZ ;  /* 0x0000000629297c24 */ /* 0x000fe2000f8e02ff */
[----:B0-----:R-:W-:Y:S02]  /*e1a0*/  LEA.HI.X.SX32 R5, R29, R30, 0x1, P0 ;  /* 0x0000001e1d057211 */ /* 0x001fe400000f0eff */
[----:B------:R-:W-:-:S03]  /*e1b0*/  IADD3 R7, P0, R38, R3, RZ ;  /* 0x0000000326077210 */ /* 0x000fc60007f1e0ff */
[----:B------:R0:W-:Y:S01]  /*e1c0*/  STL [R1+0x1138], R5 ;  /* 0x0011380501007387 */ /* 0x0001e20000100800 */
[----:B------:R-:W-:-:S03]  /*e1d0*/  IMAD R42, R42, UR6, RZ ;  /* 0x000000062a2a7c24 */ /* 0x000fc6000f8e02ff */
[----:B------:R1:W-:Y:S01]  /*e1e0*/  STL [R1+0x1174], R7 ;  /* 0x0011740701007387 */ /* 0x0003e20000100800 */
[----:B0-----:R-:W-:-:S03]  /*e1f0*/  IADD3 R5, P1, R39, R3, RZ ;  /* 0x0000000327057210 */ /* 0x001fc60007f3e0ff */
[----:B------:R0:W-:Y:S01]  /*e200*/  STL [R1+0x1140], R6 ;  /* 0x0011400601007387 */ /* 0x0001e20000100800 */
[----:B-1----:R-:W-:-:S03]  /*e210*/  LEA.HI.X.SX32 R7, R32, R30, 0x1, P2 ;  /* 0x0000001e20077211 */ /* 0x002fc600010f0eff */
[----:B------:R1:W-:Y:S01]  /*e220*/  STL [R1+0x117c], R5 ;  /* 0x00117c0501007387 */ /* 0x0003e20000100800 */
[----:B------:R-:W-:Y:S01]  /*e230*/  IMAD R44, R44, UR6, RZ ;  /* 0x000000062c2c7c24 */ /* 0x000fe2000f8e02ff */
[----:B0-----:R-:W-:Y:S02]  /*e240*/  IADD3 R6, P2, R41, R3, RZ ;  /* 0x0000000329067210 */ /* 0x001fe40007f5e0ff */
[----:B------:R0:W-:Y:S01]  /*e250*/  STL [R1+0x1148], R7 ;  /* 0x0011480701007387 */ /* 0x0001e20000100800 */
[----:B-1----:R-:W-:-:S03]  /*e260*/  LEA.HI.X.SX32 R5, R33, R30, 0x1, P3 ;  /* 0x0000001e21057211 */ /* 0x002fc600018f0eff */
[----:B------:R1:W-:Y:S01]  /*e270*/  STL [R1+0x1184], R6 ;  /* 0x0011840601007387 */ /* 0x0003e20000100800 */
[----:B------:R-:W-:-:S03]  /*e280*/  IMAD R45, R45, UR6, RZ ;  /* 0x000000062d2d7c24 */ /* 0x000fc6000f8e02ff */
[----:B------:R2:W-:Y:S01]  /*e290*/  STL [R1+0x1150], R5 ;  /* 0x0011500501007387 */ /* 0x0005e20000100800 */
[----:B0-----:R-:W-:Y:S02]  /*e2a0*/  IADD3 R7, P3, R42, R3, RZ ;  /* 0x000000032a077210 */ /* 0x001fe40007f7e0ff */
[----:B-1----:R-:W-:-:S03]  /*e2b0*/  LEA.HI.X.SX32 R6, R34, R30, 0x1, P4 ;  /* 0x0000001e22067211 */ /* 0x002fc600020f0eff */
[----:B------:R0:W-:Y:S01]  /*e2c0*/  STL [R1+0x118c], R7 ;  /* 0x00118c0701007387 */ /* 0x0001e20000100800 */
[----:B--2---:R-:W-:-:S03]  /*e2d0*/  IADD3 R5, P4, R44, R3, RZ ;  /* 0x000000032c057210 */ /* 0x004fc60007f9e0ff */
[----:B------:R1:W-:Y:S01]  /*e2e0*/  STL [R1+0x1158], R6 ;  /* 0x0011580601007387 */ /* 0x0003e20000100800 */
[----:B------:R-:W-:-:S03]  /*e2f0*/  IMAD R55, R55, UR6, RZ ;  /* 0x0000000637377c24 */ /* 0x000fc6000f8e02ff */
[----:B------:R2:W-:Y:S01]  /*e300*/  STL [R1+0x1190], R5 ;  /* 0x0011900501007387 */ /* 0x0005e20000100800 */
[----:B0-----:R-:W-:Y:S01]  /*e310*/  LEA.HI.X.SX32 R7, R35, R30, 0x1, P5 ;  /* 0x0000001e23077211 */ /* 0x001fe200028f0eff */
[----:B------:R-:W-:Y:S01]  /*e320*/  IMAD R46, R46, UR6, RZ ;  /* 0x000000062e2e7c24 */ /* 0x000fe2000f8e02ff */
[----:B-1----:R-:W-:-:S03]  /*e330*/  IADD3 R6, P5, R45, R3, RZ ;  /* 0x000000032d067210 */ /* 0x002fc60007fbe0ff */
[----:B------:R0:W-:Y:S01]  /*e340*/  STL [R1+0x1160], R7 ;  /* 0x0011600701007387 */ /* 0x0001e20000100800 */
[----:B--2---:R-:W-:-:S03]  /*e350*/  LEA.HI.X.SX32 R5, R36, R30, 0x1, P6 ;  /* 0x0000001e24057211 */ /* 0x004fc600030f0eff */
        /* <DEDUP_REMOVED lines=10> */
[-C--:B0-----:R-:W-:Y:S01]  /*e400*/  LEA.HI.X.SX32 R7, R39, R30.reuse, 0x1, P1 ;  /* 0x0000001e27077211 */ /* 0x081fe200008f0eff */
[----:B------:R-:W-:Y:S01]  /*e410*/  IMAD R4, R4, UR6, RZ ;  /* 0x0000000604047c24 */ /* 0x000fe2000f8e02ff */
[----:B------:R-:W-:Y:S01]  /*e420*/  ULDC UR6, c[0x0][0x238] ;  /* 0x00008e0000067ab9 */ /* 0x000fe20000000800 */
[----:B-1----:R-:W-:Y:S02]  /*e430*/  IADD3 R6, P1, R47, R3, RZ ;  /* 0x000000032f067210 */ /* 0x002fe40007f3e0ff */
[----:B------:R0:W-:Y:S01]  /*e440*/  STL [R1+0x1178], R7 ;  /* 0x0011780701007387 */ /* 0x0001e20000100800 */
[----:B--2---:R-:W-:-:S03]  /*e450*/  LEA.HI.X.SX32 R5, R41, R30, 0x1, P2 ;  /* 0x0000001e29057211 */ /* 0x004fc600010f0eff */
[----:B------:R1:W-:Y:S04]  /*e460*/  STL [R1+0x11a0], R6 ;  /* 0x0011a00601007387 */ /* 0x0003e80000100800 */
[----:B------:R2:W-:Y:S01]  /*e470*/  STL [R1+0x1180], R5 ;  /* 0x0011800501007387 */ /* 0x0005e20000100800 */
[----:B0-----:R-:W-:Y:S02]  /*e480*/  IADD3 R7, P2, R15, R3, RZ ;  /* 0x000000030f077210 */ /* 0x001fe40007f5e0ff */
[----:B-1----:R-:W-:-:S03]  /*e490*/  LEA.HI.X.SX32 R6, R42, R30, 0x1, P3 ;  /* 0x0000001e2a067211 */ /* 0x002fc600018f0eff */
[----:B------:R-:W-:Y:S01]  /*e4a0*/  STL [R1+0x11a4], R7 ;  /* 0x0011a40701007387 */ /* 0x000fe20000100800 */
[----:B--2---:R-:W-:Y:S02]  /*e4b0*/  IADD3 R5, P3, R4, R3, RZ ;  /* 0x0000000304057210 */ /* 0x004fe40007f7e0ff */
[-C--:B------:R-:W-:Y:S01]  /*e4c0*/  LEA.HI.X.SX32 R3, R44, R30.reuse, 0x1, P4 ;  /* 0x0000001e2c037211 */ /* 0x080fe200020f0eff */
[----:B------:R0:W-:Y:S04]  /*e4d0*/  STL [R1+0x1188], R6 ;  /* 0x0011880601007387 */ /* 0x0001e80000100800 */
[----:B------:R1:W-:Y:S04]  /*e4e0*/  STL [R1+0xe28], R5 ;  /* 0x000e280501007387 */ /* 0x0003e80000100800 */
[----:B------:R2:W-:Y:S01]  /*e4f0*/  STL [R1+0xe10], R3 ;  /* 0x000e100301007387 */ /* 0x0005e20000100800 */
[----:B0-----:R-:W-:-:S02]  /*e500*/  LEA.HI.X.SX32 R6, R45, R30, 0x1, P5 ;  /* 0x0000001e2d067211 */ /* 0x001fc400028f0eff */
[----:B-1----:R-:W-:-:S03]  /*e510*/  LEA.HI.X.SX32 R5, R55, R30, 0x1, P6 ;  /* 0x0000001e37057211 */ /* 0x002fc600030f0eff */
[----:B------:R0:W-:Y:S01]  /*e520*/  STL [R1+0xe14], R6 ;  /* 0x000e140601007387 */ /* 0x0001e20000100800 */
[----:B--2---:R-:W-:-:S03]  /*e530*/  LEA.HI.X.SX32 R3, R46, R30, 0x1, P0 ;  /* 0x0000001e2e037211 */ /* 0x004fc600000f0eff */
[----:B------:R1:W-:Y:S04]  /*e540*/  STL [R1+0xe18], R5 ;  /* 0x000e180501007387 */ /* 0x0003e80000100800 */
[----:B------:R2:W-:Y:S01]  /*e550*/  STL [R1+0xe1c], R3 ;  /* 0x000e1c0301007387 */ /* 0x0005e20000100800 */
[-C--:B0-----:R-:W-:Y:S02]  /*e560*/  LEA.HI.X.SX32 R6, R47, R30.reuse, 0x1, P1 ;  /* 0x0000001e2f067211 */ /* 0x081fe400008f0eff */
[----:B-1----:R-:W-:-:S03]  /*e570*/  LEA.HI.X.SX32 R5, R15, R30, 0x1, P2 ;  /* 0x0000001e0f057211 */ /* 0x002fc600010f0eff */
[----:B------:R0:W-:Y:S01]  /*e580*/  STL [R1+0xe20], R6 ;  /* 0x000e200601007387 */ /* 0x0001e20000100800 */
[----:B--2---:R-:W-:-:S03]  /*e590*/  LEA.HI.X.SX32 R3, R4, R30, 0x1, P3 ;  /* 0x0000001e04037211 */ /* 0x004fc600018f0eff */
[----:B------:R-:W-:Y:S01]  /*e5a0*/  STL [R1+0xe24], R5 ;  /* 0x000e240501007387 */ /* 0x000fe20000100800 */
[----:B---3--:R-:W-:-:S03]  /*e5b0*/  IADD3 R7, P2, R0, UR8, RZ ;  /* 0x0000000800077c10 */ /* 0x008fc6000ff5e0ff */
[----:B------:R1:W-:Y:S01]  /*e5c0*/  STL [R1+0xa2c], R3 ;  /* 0x000a2c0301007387 */ /* 0x0003e20000100800 */
[----:B0-----:R-:W-:Y:S02]  /*e5d0*/  IADD3 R6, P3, R60, UR8, RZ ;  /* 0x000000083c067c10 */ /* 0x001fe4000ff7e0ff */
[----:B-1----:R-:W-:Y:S02]  /*e5e0*/  LEA.HI.X.SX32 R3, R0, UR9, 0x1, P2 ;  /* 0x0000000900037c11 */ /* 0x002fe400090f0eff */
[----:B----4-:R-:W-:-:S04]  /*e5f0*/  IADD3 R9, P0, R37, UR8, RZ ;  /* 0x0000000825097c10 */ /* 0x010fc8000ff1e0ff */
[----:B------:R-:W-:Y:S01]  /*e600*/  LEA.HI.X.SX32 R5, R37, UR9, 0x1, P0 ;  /* 0x0000000925057c11 */ /* 0x000fe200080f0eff */
[----:B------:R-:W-:Y:S01]  /*e610*/  STL [R1+0x974], R9 ;  /* 0x0009740901007387 */ /* 0x000fe20000100800 */
[----:B------:R-:W-:-:S04]  /*e620*/  IADD3 R8, P1, R2, UR8, RZ ;  /* 0x0000000802087c10 */ /* 0x000fc8000ff3e0ff */
[----:B------:R-:W-:Y:S01]  /*e630*/  LEA.HI.X.SX32 R4, R2, UR9, 0x1, P1 ;  /* 0x0000000902047c11 */ /* 0x000fe200088f0eff */
[----:B------:R-:W-:Y:S01]  /*e640*/  STL [R1+0x97c], R8 ;  /* 0x00097c0801007387 */ /* 0x000fe20000100800 */
[----:B------:R-:W-:-:S03]  /*e650*/  LEA.HI.X.SX32 R2, R60, UR9, 0x1, P3 ;  /* 0x000000093c027c11 */ /* 0x000fc600098f0eff */
[----:B------:R-:W-:Y:S04]  /*e660*/  STL [R1+0x984], R7 ;  /* 0x0009840701007387 */ /* 0x000fe80000100800 */
[----:B------:R-:W2:Y:S04]  /*e670*/  LDL.LU R0, [R1+0x1498] ;  /* 0x0014980001007983 */ /* 0x000ea80000300800 */
[----:B------:R-:W-:Y:S04]  /*e680*/  STL [R1+0x98c], R6 ;  /* 0x00098c0601007387 */ /* 0x000fe80000100800 */
[----:B------:R0:W5:Y:S04]  /*e690*/  LDL.LU R60, [R1+0x1494] ;  /* 0x00149400013c7983 */ /* 0x0001680000300800 */
[----:B------:R-:W-:Y:S04]  /*e6a0*/  STL [R1+0x970], R5 ;  /* 0x0009700501007387 */ /* 0x000fe80000100800 */
[----:B------:R-:W-:Y:S04]  /*e6b0*/  STL [R1+0x978], R4 ;  /* 0x0009780401007387 */ /* 0x000fe80000100800 */
[----:B------:R-:W-:Y:S04]  /*e6c0*/  STL [R1+0x980], R3 ;  /* 0x0009800301007387 */ /* 0x000fe80000100800 */
[----:B------:R-:W-:Y:S04]  /*e6d0*/  STL [R1+0x988], R2 ;  /* 0x0009880201007387 */ /* 0x000fe80000100800 */
        /* <DEDUP_REMOVED lines=498> */
[----:B------:R-:W-:Y:S01]  /*10600*/  STL [R1+0x84], RZ ;  /* 0x000084ff01007387 */ /* 0x000fe20000100800 */
[----:B------:R-:W-:-:S03]  /*10610*/  UIMAD UR25, UR6, 0x1f, URZ ;  /* 0x0000001f061978a4 */ /* 0x000fc6000f8e023f */
[----:B------:R-:W-:Y:S04]  /*10620*/  STL [R1+0x88], RZ ;  /* 0x000088ff01007387 */ /* 0x000fe80000100800 */
[----:B------:R-:W-:Y:S04]  /*10630*/  STL [R1+0x8c], RZ ;  /* 0x00008cff01007387 */ /* 0x000fe80000100800 */
[----:B------:R-:W-:Y:S04]  /*10640*/  STL [R1+0x60], RZ ;  /* 0x000060ff01007387 */ /* 0x000fe80000100800 */
[----:B------:R-:W-:Y:S04]  /*10650*/  STL [R1+0x64], RZ ;  /* 0x000064ff01007387 */ /* 0x000fe80000100800 */
[----:B------:R-:W-:Y:S04]  /*10660*/  STL [R1+0x68], RZ ;  /* 0x000068ff01007387 */ /* 0x000fe80000100800 */
[----:B------:R-:W-:Y:S01]  /*10670*/  STL [R1+0x6c], RZ ;  /* 0x00006cff01007387 */ /* 0x000fe20000100800 */
[----:B------:R-:W-:-:S03]  /*10680*/  IADD3 R11, P0, R9, UR25, RZ ;  /* 0x00000019090b7c10 */ /* 0x000fc6000ff1e0ff */
[----:B------:R-:W-:Y:S01]  /*10690*/  STL [R1+0x50], RZ ;  /* 0x000050ff01007387 */ /* 0x000fe20000100800 */
[----:B------:R-:W-:-:S03]  /*106a0*/  IADD3 R12, P1, R8, UR25, RZ ;  /* 0x00000019080c7c10 */ /* 0x000fc6000ff3e0ff */
[----:B------:R-:W-:Y:S01]  /*106b0*/  STL [R1+0x54], RZ ;  /* 0x000054ff01007387 */ /* 0x000fe20000100800 */
[----:B------:R-:W-:-:S03]  /*106c0*/  USHF.R.S32.HI UR23, URZ, 0x1f, UR25 ;  /* 0x0000001f3f177899 */ /* 0x000fc60008011419 */
[----:B------:R-:W-:Y:S01]  /*106d0*/  STL [R1+0x58], RZ ;  /* 0x000058ff01007387 */ /* 0x000fe20000100800 */
[----:B------:R-:W-:-:S03]  /*106e0*/  IADD3 R10, P2, R7, UR25, RZ ;  /* 0x00000019070a7c10 */ /* 0x000fc6000ff5e0ff */
        /* <DEDUP_REMOVED lines=8> */
[----:B-1----:R-:W-:Y:S01]  /*10770*/  IADD3 R11, P3, R6, UR25, RZ ;  /* 0x00000019060b7c10 */ /* 0x002fe2000ff7e0ff */
[----:B------:R-:W-:Y:S01]  /*10780*/  UIMAD UR21, UR6, 0x1e, URZ ;  /* 0x0000001e061578a4 */ /* 0x000fe2000f8e023f */
[----:B---3--:R-:W-:-:S03]  /*10790*/  IADD3.X R12, R4, UR23, RZ, P1, !PT ;  /* 0x00000017040c7c10 */ /* 0x008fc60008ffe4ff */
[----:B------:R1:W-:Y:S01]  /*107a0*/  STL [R1+0xa4c], R11 ;  /* 0x000a4c0b01007387 */ /* 0x0003e20000100800 */
[----:B----4-:R-:W-:-:S05]  /*107b0*/  IADD3.X R10, R5, UR23, RZ, P0, !PT ;  /* 0x00000017050a7c10 */ /* 0x010fca00087fe4ff */
[----:B------:R3:W-:Y:S01]  /*107c0*/  STL [R1+0xa30], R10 ;  /* 0x000a300a01007387 */ /* 0x0007e20000100800 */
[----:B-1----:R-:W-:-:S03]  /*107d0*/  IADD3.X R11, R3, UR23, RZ, P2, !PT ;  /* 0x00000017030b7c10 */ /* 0x002fc600097fe4ff */
[----:B------:R1:W-:Y:S01]  /*107e0*/  STL [R1+0xa38], R12 ;  /* 0x000a380c01007387 */ /* 0x0003e20000100800 */
[----:B---3--:R-:W-:-:S03]  /*107f0*/  IADD3.X R10, R2, UR23, RZ, P3, !PT ;  /* 0x00000017020a7c10 */ /* 0x008fc60009ffe4ff */
[----:B------:R3:W-:Y:S01]  /*10800*/  STL [R1+0xa40], R11 ;  /* 0x000a400b01007387 */ /* 0x0007e20000100800 */
[----:B------:R-:W-:Y:S02]  /*10810*/  USHF.R.S32.HI UR19, URZ, 0x1f, UR21 ;  /* 0x0000001f3f137899 */ /* 0x000fe40008011415 */
[----:B-1----:R-:W-:Y:S01]  /*10820*/  IADD3 R12, P1, R8, UR21, RZ ;  /* 0x00000015080c7c10 */ /* 0x002fe2000ff3e0ff */
[----:B------:R1:W-:Y:S01]  /*10830*/  STL [R1+0xa48], R10 ;  /* 0x000a480a01007387 */ /* 0x0003e20000100800 */
[----:B---3--:R-:W-:Y:S02]  /*10840*/  IADD3 R11, P0, R9, UR21, RZ ;  /* 0x00000015090b7c10 */ /* 0x008fe4000ff1e0ff */
[----:B-1----:R-:W-:-:S03]  /*10850*/  IADD3 R10, P2, R7, UR21, RZ ;  /* 0x00000015070a7c10 */ /* 0x002fc6000ff5e0ff */
        /* <DEDUP_REMOVED lines=22> */
[----:B------:R-:W1:Y:S01]  /*109c0*/  S2R R37, SR_TID.X ;  /* 0x0000000000257919 */ /* 0x000e620000002100 */
[----:B------:R-:W-:Y:S01]  /*109d0*/  UIMAD UR60, UR6, 0x1c, URZ ;  /* 0x0000001c063c78a4 */ /* 0x000fe2000f8e023f */
[----:B---3--:R-:W-:-:S02]  /*109e0*/  IADD3.X R12, R4, UR61, RZ, P1, !PT ;  /* 0x0000003d040c7c10 */ /* 0x008fc40008ffe4ff */
[----:B----4-:R-:W-:Y:S01]  /*109f0*/  IADD3.X R10, R5, UR61, RZ, P0, !PT ;  /* 0x0000003d050a7c10 */ /* 0x010fe200087fe4ff */
[----:B------:R3:W-:Y:S04]  /*10a00*/  STL [R1+0xa8c], R11 ;  /* 0x000a8c0b01007387 */ /* 0x0007e80000100800 */
[----:B------:R4:W-:Y:S01]  /*10a10*/  STL [R1+0xa70], R10 ;  /* 0x000a700a01007387 */ /* 0x0009e20000100800 */
[----:B---3--:R-:W-:-:S03]  /*10a20*/  IADD3.X R11, R3, UR61, RZ, P2, !PT ;  /* 0x0000003d030b7c10 */ /* 0x008fc600097fe4ff */
[----:B------:R3:W-:Y:S01]  /*10a30*/  STL [R1+0xa78], R12 ;  /* 0x000a780c01007387 */ /* 0x0007e20000100800 */
[----:B----4-:R-:W-:-:S03]  /*10a40*/  IADD3.X R10, R2, UR61, RZ, P3, !PT ;  /* 0x0000003d020a7c10 */ /* 0x010fc60009ffe4ff */
[----:B------:R4:W-:Y:S01]  /*10a50*/  STL [R1+0xa80], R11 ;  /* 0x000a800b01007387 */ /* 0x0009e20000100800 */
[----:B------:R-:W-:-:S03]  /*10a60*/  USHF.R.S32.HI UR14, URZ, 0x1f, UR60 ;  /* 0x0000001f3f0e7899 */ /* 0x000fc6000801143c */
[----:B------:R0:W-:Y:S01]  /*10a70*/  STL [R1+0xa88], R10 ;  /* 0x000a880a01007387 */ /* 0x0001e20000100800 */
[----:B---3--:R-:W-:Y:S02]  /*10a80*/  IADD3 R12, P1, R8, UR60, RZ ;  /* 0x0000003c080c7c10 */ /* 0x008fe4000ff3e0ff */
[----:B----4-:R-:W-:Y:S02]  /*10a90*/  IADD3 R11, P0, R9, UR60, RZ ;  /* 0x0000003c090b7c10 */ /* 0x010fe4000ff1e0ff */
[----:B0-----:R-:W-:-:S03]  /*10aa0*/  IADD3 R10, P2, R7, UR60, RZ ;  /* 0x0000003c070a7c10 */ /* 0x001fc6000ff5e0ff */
[----:B------:R0:W-:Y:S04]  /*10ab0*/  STL [R1+0xa94], R11 ;  /* 0x000a940b01007387 */ /* 0x0001e80000100800 */
[----:B------:R3:W-:Y:S04]  /*10ac0*/  STL [R1+0xa9c], R12 ;  /* 0x000a9c0c01007387 */ /* 0x0007e80000100800 */
[----:B------:R4:W-:Y:S01]  /*10ad0*/  STL [R1+0xaa4], R10 ;  /* 0x000aa40a01007387 */ /* 0x0009e20000100800 */
[----:B0-----:R-:W-:Y:S01]  /*10ae0*/  IADD3 R11, P3, R6, UR60, RZ ;  /* 0x0000003c060b7c10 */ /* 0x001fe2000ff7e0ff */
[----:B------:R-:W-:Y:S01]  /*10af0*/  UIMAD UR12, UR6, 0x1b, URZ ;  /* 0x0000001b060c78a4 */ /* 0x000fe2000f8e023f */
[----:B---3--:R-:W-:-:S02]  /*10b00*/  IADD3.X R12, R4, UR14, RZ, P1, !PT ;  /* 0x0000000e040c7c10 */ /* 0x008fc40008ffe4ff */
[----:B----4-:R-:W-:Y:S01]  /*10b10*/  IADD3.X R10, R5, UR14, RZ, P0, !PT ;  /* 0x0000000e050a7c10 */ /* 0x010fe200087fe4ff */
[----:B------:R0:W-:Y:S04]  /*10b20*/  STL [R1+0xaac], R11 ;  /* 0x000aac0b01007387 */ /* 0x0001e80000100800 */
[----:B------:R3:W-:Y:S01]  /*10b30*/  STL [R1+0xa90], R10 ;  /* 0x000a900a01007387 */ /* 0x0007e20000100800 */
[----:B0-----:R-:W-:-:S03]  /*10b40*/  IADD3.X R11, R3, UR14, RZ, P2, !PT ;  /* 0x0000000e030b7c10 */ /* 0x001fc600097fe4ff */
[----:B------:R-:W-:Y:S01]  /*10b50*/  STL [R1+0xa98], R12 ;  /* 0x000a980c01007387 */ /* 0x000fe20000100800 */
[----:B---3--:R-:W-:-:S03]  /*10b60*/  IADD3.X R10, R2, UR14, RZ, P3, !PT ;  /* 0x0000000e020a7c10 */ /* 0x008fc60009ffe4ff */
[----:B------:R0:W-:Y:S01]  /*10b70*/  STL [R1+0xaa0], R11 ;  /* 0x000aa00b01007387 */ /* 0x0001e20000100800 */
[----:B-1----:R-:W-:-:S03]  /*10b80*/  LOP3.LUT R37, R37, 0x1f, RZ, 0xc0, !PT ;  /* 0x0000001f25257812 */ /* 0x002fc600078ec0ff */
[----:B------:R1:W-:Y:S01]  /*10b90*/  STL [R1+0xaa8], R10 ;  /* 0x000aa80a01007387 */ /* 0x0003e20000100800 */
[----:B------:R-:W-:Y:S01]  /*10ba0*/  VIADD R40, R40, 0x1f ;  /* 0x0000001f28287836 */ /* 0x000fe20000000000 */
[----:B0-----:R-:W-:Y:S02]  /*10bb0*/  IADD3 R11, P0, R9, UR12, RZ ;  /* 0x0000000c090b7c10 */ /* 0x001fe4000ff1e0ff */
[----:B-1----:R-:W-:-:S03]  /*10bc0*/  IADD3 R10, P1, R8, UR12, RZ ;  /* 0x0000000c080a7c10 */ /* 0x002fc6000ff3e0ff */
[----:B------:R0:W-:Y:S01]  /*10bd0*/  STL [R1+0xab4], R11 ;  /* 0x000ab40b01007387 */ /* 0x0001e20000100800 */
[----:B------:R-:W-:Y:S01]  /*10be0*/  LOP3.LUT R61, R37, 0x10, RZ, 0x3c, !PT ;  /* 0x00000010253d7812 */ /* 0x000fe200078e3cff */
[----:B------:R-:W-:Y:S02]  /*10bf0*/  USHF.R.S32.HI UR11, URZ, 0x1f, UR12 ;  /* 0x0000001f3f0b7899 */ /* 0x000fe4000801140c */
[----:B------:R1:W-:Y:S01]  /*10c00*/  STL [R1+0xabc], R10 ;  /* 0x000abc0a01007387 */ /* 0x0003e20000100800 */
[----:B------:R-:W-:Y:S02]  /*10c10*/  SHF.R.S32.HI R37, RZ, 0x1f, R40 ;  /* 0x0000001fff257819 */ /* 0x000fe40000011428 */
[----:B0-----:R-:W-:Y:S02]  /*10c20*/  IADD3 R11, P2, R7, UR12, RZ ;  /* 0x0000000c070b7c10 */ /* 0x001fe4000ff5e0ff */
[----:B-1----:R-:W-:-:S03]  /*10c30*/  IADD3 R10, P3, R6, UR12, RZ ;  /* 0x0000000c060a7c10 */ /* 0x002fc6000ff7e0ff */
[----:B------:R0:W-:Y:S01]  /*10c40*/  STL [R1+0xac4], R11 ;  /* 0x000ac40b01007387 */ /* 0x0001e20000100800 */
[----:B------:R-:W-:-:S03]  /*10c50*/  LEA.HI R37, R37, R40, RZ, 0x5 ;  /* 0x0000002825257211 */ /* 0x000fc600078f28ff */
[----:B------:R1:W-:Y:S01]  /*10c60*/  STL [R1+0xacc], R10 ;  /* 0x000acc0a01007387 */ /* 0x0003e20000100800 */
[----:B------:R-:W-:Y:S01]  /*10c70*/  IADD3.X R12, R4, UR11, RZ, P1, !PT ;  /* 0x0000000b040c7c10 */ /* 0x000fe20008ffe4ff */
[----:B------:R-:W-:Y:S01]  /*10c80*/  UIMAD UR8, UR6, 0x1a, URZ ;  /* 0x0000001a060878a4 */ /* 0x000fe2000f8e023f */
[----:B0-----:R-:W-:Y:S02]  /*10c90*/  SHF.R.S32.HI R11, RZ, 0x5, R37 ;  /* 0x00000005ff0b7819 */ /* 0x001fe40000011425 */
[----:B-1----:R-:W-:Y:S02]  /*10ca0*/  IADD3.X R10, R5, UR11, RZ, P0, !PT ;  /* 0x0000000b050a7c10 */ /* 0x002fe400087fe4ff */
[----:B------:R-:W-:-:S03]  /*10cb0*/  IADD3.X R11, R3, UR11, RZ, P2, !PT ;  /* 0x0000000b030b7c10 */ /* 0x000fc600097fe4ff */
[----:B------:R0:W-:Y:S04]  /*10cc0*/  STL [R1+0xab0], R10 ;  /* 0x000ab00a01007387 */ /* 0x0001e80000100800 */
[----:B------:R1:W-:Y:S01]  /*10cd0*/  STL [R1+0xab8], R12 ;  /* 0x000ab80c01007387 */ /* 0x0003e20000100800 */
[----:B0-----:R-:W-:-:S03]  /*10ce0*/  IADD3.X R10, R2, UR11, RZ, P3, !PT ;  /* 0x0000000b020a7c10 */ /* 0x001fc60009ffe4ff */
[----:B------:R0:W-:Y:S01]  /*10cf0*/  STL [R1+0xac0], R11 ;  /* 0x000ac00b01007387 */ /* 0x0001e20000100800 */
[----:B------:R-:W-:Y:S01]  /*10d00*/  UIMAD UR9, UR6, 0x19, URZ ;  /* 0x00000019060978a4 */ /* 0x000fe2000f8e023f */
[----:B-1----:R-:W-:Y:S02]  /*10d10*/  IADD3 R12, P4, R8, UR8, RZ ;  /* 0x00000008080c7c10 */ /* 0x002fe4000ff9e0ff */
[----:B------:R1:W-:Y:S01]  /*10d20*/  STL [R1+0xac8], R10 ;  /* 0x000ac80a01007387 */ /* 0x0003e20000100800 */
[----:B0-----:R-:W-:Y:S02]  /*10d30*/  IADD3 R11, P5, R9, UR8, RZ ;  /* 0x00000008090b7c10 */ /* 0x001fe4000ffbe0ff */
[----:B-1----:R-:W-:-:S03]  /*10d40*/  IADD3 R10, P3, R7, UR8, RZ ;  /* 0x00000008070a7c10 */ /* 0x002fc6000ff7e0ff */
[----:B------:R0:W-:Y:S01]  /*10d50*/  STL [R1+0xad4], R11 ;  /* 0x000ad40b01007387 */ /* 0x0001e20000100800 */
[----:B------:R-:W-:-:S03]  /*10d60*/  USHF.R.S32.HI UR59, URZ, 0x1f, UR8 ;  /* 0x0000001f3f3b7899 */ /* 0x000fc60008011408 */
[----:B------:R2:W-:Y:S04]  /*10d70*/  STL [R1+0xadc], R12 ;  /* 0x000adc0c01007387 */ /* 0x0005e80000100800 */
[----:B------:R1:W-:Y:S01]  /*10d80*/  STL [R1+0xae4], R10 ;  /* 0x000ae40a01007387 */ /* 0x0003e20000100800 */
[----:B0-----:R-:W-:Y:S01]  /*10d90*/  IADD3 R11, P2, R6, UR8, RZ ;  /* 0x00000008060b7c10 */ /* 0x001fe2000ff5e0ff */
[----:B------:R-:W-:Y:S01]  /*10da0*/  UIMAD UR58, UR6, 0x18, URZ ;  /* 0x00000018063a78a4 */ /* 0x000fe2000f8e023f */
[C---:B--2---:R-:W-:Y:S02]  /*10db0*/  LOP3.LUT R12, R0.reuse, 0x40, RZ, 0x3c, !PT ;  /* 0x00000040000c7812 */ /* 0x044fe400078e3cff */
[----:B-1----:R-:W-:Y:S02]  /*10dc0*/  LOP3.LUT R10, R0, 0x20, RZ, 0x3c, !PT ;  /* 0x00000020000a7812 */ /* 0x002fe400078e3cff */
[----:B------:R-:W-:Y:S01]  /*10dd0*/  IADD3 R10, P1, R9, UR9, RZ ;  /* 0x00000009090a7c10 */ /* 0x000fe2000ff3e0ff */
[----:B------:R0:W-:Y:S01]  /*10de0*/  STL [R1+0xaec], R11 ;  /* 0x000aec0b01007387 */ /* 0x0001e20000100800 */
[----:B------:R-:W-:-:S03]  /*10df0*/  IADD3 R12, P0, R8, UR9, RZ ;  /* 0x00000009080c7c10 */ /* 0x000fc6000ff1e0ff */
[----:B------:R1:W-:Y:S01]  /*10e00*/  STL [R1+0xaf4], R10 ;  /* 0x000af40a01007387 */ /* 0x0003e20000100800 */
[----:B0-----:R-:W-:Y:S02]  /*10e10*/  LOP3.LUT R11, R0, 0x60, RZ, 0x3c, !PT ;  /* 0x00000060000b7812 */ /* 0x001fe400078e3cff */
[----:B------:R-:W-:Y:S02]  /*10e20*/  IADD3 R11, P6, R7, UR9, RZ ;  /* 0x00000009070b7c10 */ /* 0x000fe4000ffde0ff */
[----:B-1----:R-:W-:Y:S01]  /*10e30*/  IADD3.X R10, R5, UR59, RZ, P5, !PT ;  /* 0x0000003b050a7c10 */ /* 0x002fe2000affe4ff */
[----:B------:R0:W-:Y:S04]  /*10e40*/  STL [R1+0xafc], R12 ;  /* 0x000afc0c01007387 */ /* 0x0001e80000100800 */
[----:B------:R1:W-:Y:S04]  /*10e50*/  STL [R1+0xb04], R11 ;  /* 0x000b040b01007387 */ /* 0x0003e80000100800 */
[----:B------:R2:W-:Y:S01]  /*10e60*/  STL [R1+0xad0], R10 ;  /* 0x000ad00a01007387 */ /* 0x0005e20000100800 */
[----:B0-----:R-:W-:-:S02]  /*10e70*/  IADD3 R12, P5, R6, UR9, RZ ;  /* 0x00000009060c7c10 */ /* 0x001fc4000ffbe0ff */
[----:B-1----:R-:W-:-:S03]  /*10e80*/  IADD3.X R11, R4, UR59, RZ, P4, !PT ;  /* 0x0000003b040b7c10 */ /* 0x002fc6000a7fe4ff */
[----:B------:R0:W-:Y:S01]  /*10e90*/  STL [R1+0xb0c], R12 ;  /* 0x000b0c0c01007387 */ /* 0x0001e20000100800 */
[----:B--2---:R-:W-:-:S03]  /*10ea0*/  IADD3 R10, P4, R9, UR58, RZ ;  /* 0x0000003a090a7c10 */ /* 0x004fc6000ff9e0ff */
[----:B------:R1:W-:Y:S01]  /*10eb0*/  STL [R1+0xad8], R11 ;  /* 0x000ad80b01007387 */ /* 0x0003e20000100800 */
[----:B------:R-:W-:-:S03]  /*10ec0*/  USHF.R.S32.HI UR57, URZ, 0x1f, UR9 ;  /* 0x0000001f3f397899 */ /* 0x000fc60008011409 */
[----:B------:R2:W-:Y:S01]  /*10ed0*/  STL [R1+0xb14], R10 ;  /* 0x000b140a01007387 */ /* 0x0005e20000100800 */
[----:B0-----:R-:W-:Y:S02]  /*10ee0*/  IADD3.X R12, R3, UR59, RZ, P3, !PT ;  /* 0x0000003b030c7c10 */ /* 0x001fe40009ffe4ff */
[----:B-1----:R-:W-:-:S03]  /*10ef0*/  IADD3 R11, P3, R8, UR58, RZ ;  /* 0x0000003a080b7c10 */ /* 0x002fc6000ff7e0ff */
[----:B------:R0:W-:Y:S01]  /*10f00*/  STL [R1+0xae0], R12 ;  /* 0x000ae00c01007387 */ /* 0x0001e20000100800 */
[----:B--2---:R-:W-:-:S03]  /*10f10*/  IADD3.X R10, R2, UR59, RZ, P2, !PT ;  /* 0x0000003b020a7c10 */ /* 0x004fc600097fe4ff */
[----:B------:R1:W-:Y:S01]  /*10f20*/  STL [R1+0xb1c], R11 ;  /* 0x000b1c0b01007387 */ /* 0x0003e20000100800 */
[----:B------:R-:W-:-:S03]  /*10f30*/  UIMAD UR56, UR6, 0x17, URZ ;  /* 0x00000017063878a4 */ /* 0x000fc6000f8e023f */
[----:B------:R2:W-:Y:S01]  /*10f40*/  STL [R1+0xae8], R10 ;  /* 0x000ae80a01007387 */ /* 0x0005e20000100800 */
[----:B0-----:R-:W-:Y:S02]  /*10f50*/  IADD3 R12, P2, R7, UR58, RZ ;  /* 0x0000003a070c7c10 */ /* 0x001fe4000ff5e0ff */
[----:B-1----:R-:W-:-:S03]  /*10f60*/  IADD3.X R11, R5, UR57, RZ, P1, !PT ;  /* 0x00000039050b7c10 */ /* 0x002fc60008ffe4ff */
[----:B------:R0:W-:Y:S01]  /*10f70*/  STL [R1+0xb24], R12 ;  /* 0x000b240c01007387 */ /* 0x0001e20000100800 */
[----:B--2---:R-:W-:-:S03]  /*10f80*/  IADD3 R10, P1, R6, UR58, RZ ;  /* 0x0000003a060a7c10 */ /* 0x004fc6000ff3e0ff */
[----:B------:R1:W-:Y:S04]  /*10f90*/  STL [R1+0xaf0], R11 ;  /* 0x000af00b01007387 */ /* 0x0003e80000100800 */
[----:B------:R2:W-:Y:S01]  /*10fa0*/  STL [R1+0xb2c], R10 ;  /* 0x000b2c0a01007387 */ /* 0x0005e20000100800 */
[----:B0-----:R-:W-:Y:S02]  /*10fb0*/  IADD3.X R12, R4, UR57, RZ, P0, !PT ;  /* 0x00000039040c7c10 */ /* 0x001fe400087fe4ff */
[----:B-1----:R-:W-:-:S03]  /*10fc0*/  IADD3 R11, P0, R9, UR56, RZ ;  /* 0x00000038090b7c10 */ /* 0x002fc6000ff1e0ff */
[----:B------:R0:W-:Y:S01]  /*10fd0*/  STL [R1+0xaf8], R12 ;  /* 0x000af80c01007387 */ /* 0x0001e20000100800 */
[----:B--2---:R-:W-:Y:S01]  /*10fe0*/  IADD3.X R10, R3, UR57, RZ, P6, !PT ;  /* 0x00000039030a7c10 */ /* 0x004fe2000b7fe4ff */
[----:B------:R-:W-:Y:S02]  /*10ff0*/  USHF.R.S32.HI UR55, URZ, 0x1f, UR58 ;  /* 0x0000001f3f377899 */ /* 0x000fe4000801143a */
[----:B------:R1:W-:Y:S04]  /*11000*/  STL [R1+0xb34], R11 ;  /* 0x000b340b01007387 */ /* 0x0003e80000100800 */
[----:B------:R2:W-:Y:S01]  /*11010*/  STL [R1+0xb00], R10 ;  /* 0x000b000a01007387 */ /* 0x0005e20000100800 */
[----:B0-----:R-:W-:Y:S02]  /*11020*/  IADD3 R12, P6, R8, UR56, RZ ;  /* 0x00000038080c7c10 */ /* 0x001fe4000ffde0ff */
[----:B-1----:R-:W-:-:S03]  /*11030*/  IADD3.X R11, R2, UR57, RZ, P5, !PT ;  /* 0x00000039020b7c10 */ /* 0x002fc6000affe4ff */
[----:B------:R0:W-:Y:S01]  /*11040*/  STL [R1+0xb3c], R12 ;  /* 0x000b3c0c01007387 */ /* 0x0001e20000100800 */
[----:B--2---:R-:W-:Y:S01]  /*11050*/  IADD3 R10, P5, R7, UR56, RZ ;  /* 0x00000038070a7c10 */ /* 0x004fe2000ffbe0ff */
[----:B------:R-:W-:Y:S02]  /*11060*/  UIMAD UR54, UR6, 0x16, URZ ;  /* 0x00000016063678a4 */ /* 0x000fe4000f8e023f */
[----:B------:R1:W-:Y:S04]  /*11070*/  STL [R1+0xb08], R11 ;  /* 0x000b080b01007387 */ /* 0x0003e80000100800 */
[----:B------:R2:W-:Y:S01]  /*11080*/  STL [R1+0xb44], R10 ;  /* 0x000b440a01007387 */ /* 0x0005e20000100800 */
[----:B0-----:R-:W-:Y:S02]  /*11090*/  IADD3.X R12, R5, UR55, RZ, P4, !PT ;  /* 0x00000037050c7c10 */ /* 0x001fe4000a7fe4ff */
[----:B-1----:R-:W-:-:S03]  /*110a0*/  IADD3 R11, P4, R6, UR56, RZ ;  /* 0x00000038060b7c10 */ /* 0x002fc6000ff9e0ff */
[----:B------:R0:W-:Y:S01]  /*110b0*/  STL [R1+0xb10], R12 ;  /* 0x000b100c01007387 */ /* 0x0001e20000100800 */
[----:B--2---:R-:W-:-:S03]  /*110c0*/  IADD3.X R10, R4, UR55, RZ, P3, !PT ;  /* 0x00000037040a7c10 */ /* 0x004fc60009ffe4ff */
[----:B------:R1:W-:Y:S01]  /*110d0*/  STL [R1+0xb4c], R11 ;  /* 0x000b4c0b01007387 */ /* 0x0003e20000100800 */
[----:B------:R-:W-:-:S03]  /*110e0*/  USHF.R.S32.HI UR53, URZ, 0x1f, UR56 ;  /* 0x0000001f3f357899 */ /* 0x000fc60008011438 */
[----:B------:R2:W-:Y:S01]  /*110f0*/  STL [R1+0xb18], R10 ;  /* 0x000b180a01007387 */ /* 0x0005e20000100800 */
[----:B0-----:R-:W-:Y:S02]  /*11100*/  IADD3 R12, P3, R9, UR54, RZ ;  /* 0x00000036090c7c10 */ /* 0x001fe4000ff7e0ff */
[----:B-1----:R-:W-:-:S03]  /*11110*/  IADD3.X R11, R3, UR55, RZ, P2, !PT ;  /* 0x00000037030b7c10 */ /* 0x002fc600097fe4ff */
[----:B------:R0:W-:Y:S01]  /*11120*/  STL [R1+0xb54], R12 ;  /* 0x000b540c01007387 */ /* 0x0001e20000100800 */
[----:B--2---:R-:W-:-:S03]  /*11130*/  IADD3 R10, P2, R8, UR54, RZ ;  /* 0x00000036080a7c10 */ /* 0x004fc6000ff5e0ff */
[----:B------:R1:W-:Y:S01]  /*11140*/  STL [R1+0xb20], R11 ;  /* 0x000b200b01007387 */ /* 0x0003e20000100800 */
[----:B------:R-:W-:-:S03]  /*11150*/  UIMAD UR52, UR6, 0x15, URZ ;  /* 0x00000015063478a4 */ /* 0x000fc6000f8e023f */
[----:B------:R2:W-:Y:S01]  /*11160*/  STL [R1+0xb5c], R10 ;  /* 0x000b5c0a01007387 */ /* 0x0005e20000100800 */
[----:B0-----:R-:W-:Y:S02]  /*11170*/  IADD3.X R12, R2, UR55, RZ, P1, !PT ;  /* 0x00000037020c7c10 */ /* 0x001fe40008ffe4ff */
[----:B-1----:R-:W-:-:S03]  /*11180*/  IADD3 R11, P1, R7, UR54, RZ ;  /* 0x00000036070b7c10 */ /* 0x002fc6000ff3e0ff */
[----:B------:R0:W-:Y:S01]  /*11190*/  STL [R1+0xb28], R12 ;  /* 0x000b280c01007387 */ /* 0x0001e20000100800 */
[----:B--2---:R-:W-:-:S03]  /*111a0*/  IADD3.X R10, R5, UR53, RZ, P0, !PT ;  /* 0x00000035050a7c10 */ /* 0x004fc600087fe4ff */
[----:B------:R1:W-:Y:S04]  /*111b0*/  STL [R1+0xb64], R11 ;  /* 0x000b640b01007387 */ /* 0x0003e80000100800 */
[----:B------:R2:W-:Y:S01]  /*111c0*/  STL [R1+0xb30], R10 ;  /* 0x000b300a01007387 */ /* 0x0005e20000100800 */
[----:B0-----:R-:W-:Y:S02]  /*111d0*/  IADD3 R12, P0, R6, UR54, RZ ;  /* 0x00000036060c7c10 */ /* 0x001fe4000ff1e0ff */
        /* <DEDUP_REMOVED lines=84> */
[----:B------:R-:W-:Y:S02]  /*11720*/  USHF.L.U32 UR42, UR6, 0x4, URZ ;  /* 0x00000004062a7899 */ /* 0x000fe4000800063f */
        /* <DEDUP_REMOVED lines=142> */
[----:B------:R-:W-:-:S03]  /*12010*/  USHF.L.U32 UR24, UR6, 0x3, URZ ;  /* 0x0000000306187899 */ /* 0x000fc6000800063f */
        /* <DEDUP_REMOVED lines=129> */
[----:B-1----:R-:W-:Y:S01]  /*12830*/  IADD3 R11, P4, R6, UR13, RZ ;  /* 0x0000000d060b7c10 */ /* 0x002fe2000ff9e0ff */
[----:B------:R-:W-:Y:S01]  /*12840*/  USHF.R.S32.HI UR12, URZ, 0x1f, UR13 ;  /* 0x0000001f3f0c7899 */ /* 0x000fe2000801140d */
[----:B--2---:R-:W-:Y:S02]  /*12850*/  IADD3.X R10, R4, UR14, RZ, P3, !PT ;  /* 0x0000000e040a7c10 */ /* 0x004fe40009ffe4ff */
[----:B------:R-:W-:Y:S01]  /*12860*/  IADD3 R9, P3, R9, UR6, RZ ;  /* 0x0000000609097c10 */ /* 0x000fe2000ff7e0ff */
[----:B------:R-:W-:Y:S04]  /*12870*/  STL [R1+0xdb0], R12 ;  /* 0x000db00c01007387 */ /* 0x000fe80000100800 */
[----:B------:R0:W-:Y:S04]  /*12880*/  STL [R1+0xdec], R11 ;  /* 0x000dec0b01007387 */ /* 0x0001e80000100800 */
[----:B------:R1:W-:Y:S04]  /*12890*/  STL [R1+0xdb8], R10 ;  /* 0x000db80a01007387 */ /* 0x0003e80000100800 */
[----:B------:R2:W-:Y:S01]  /*128a0*/  STL [R1+0xdf4], R9 ;  /* 0x000df40901007387 */ /* 0x0005e20000100800 */
[----:B0-----:R-:W-:-:S02]  /*128b0*/  IADD3.X R11, R3, UR14, RZ, P2, !PT ;  /* 0x0000000e030b7c10 */ /* 0x001fc400097fe4ff */
[----:B-1----:R-:W-:-:S03]  /*128c0*/  IADD3 R10, P2, R8, UR6, RZ ;  /* 0x00000006080a7c10 */ /* 0x002fc6000ff5e0ff */
[----:B------:R-:W-:Y:S01]  /*128d0*/  STL [R1+0xdc0], R11 ;  /* 0x000dc00b01007387 */ /* 0x000fe20000100800 */
[----:B--2---:R-:W-:Y:S02]  /*128e0*/  IADD3.X R9, R2, UR14, RZ, P1, !PT ;  /* 0x0000000e02097c10 */ /* 0x004fe40008ffe4ff */
[----:B------:R-:W-:Y:S02]  /*128f0*/  IADD3 R8, P1, R7, UR6, RZ ;  /* 0x0000000607087c10 */ /* 0x000fe4000ff3e0ff */
[C---:B------:R-:W-:Y:S01]  /*12900*/  IADD3.X R7, R5.reuse, UR12, RZ, P0, !PT ;  /* 0x0000000c05077c10 */ /* 0x040fe200087fe4ff */
[----:B------:R-:W-:Y:S02]  /*12910*/  USHF.R.S32.HI UR10, URZ, 0x1f, UR6 ;  /* 0x0000001f3f0a7899 */ /* 0x000fe40008011406 */
[----:B------:R-:W-:Y:S01]  /*12920*/  IADD3 R6, P0, R6, UR6, RZ ;  /* 0x0000000606067c10 */ /* 0x000fe2000ff1e0ff */
[----:B------:R-:W-:Y:S04]  /*12930*/  STL [R1+0xdfc], R10 ;  /* 0x000dfc0a01007387 */ /* 0x000fe80000100800 */
[----:B------:R-:W-:Y:S04]  /*12940*/  STL [R1+0xdc8], R9 ;  /* 0x000dc80901007387 */ /* 0x000fe80000100800 */
[----:B------:R0:W-:Y:S01]  /*12950*/  STL [R1+0xe04], R8 ;  /* 0x000e040801007387 */ /* 0x0001e20000100800 */
[----:B------:R-:W-:-:S03]  /*12960*/  IADD3.X R5, R5, UR10, RZ, P3, !PT ;  /* 0x0000000a05057c10 */ /* 0x000fc60009ffe4ff */
[----:B------:R1:W-:Y:S04]  /*12970*/  STL [R1+0xdd0], R7 ;  /* 0x000dd00701007387 */ /* 0x0003e80000100800 */
[----:B------:R2:W-:Y:S01]  /*12980*/  STL [R1+0xe0c], R6 ;  /* 0x000e0c0601007387 */ /* 0x0005e20000100800 */
[----:B0-----:R-:W-:Y:S02]  /*12990*/  IADD3.X R8, R4, UR12, RZ, P6, !PT ;  /* 0x0000000c04087c10 */ /* 0x001fe4000b7fe4ff */
[----:B-1----:R-:W-:-:S03]  /*129a0*/  IADD3.X R7, R3, UR12, RZ, P5, !PT ;  /* 0x0000000c03077c10 */ /* 0x002fc6000affe4ff */
[----:B------:R0:W-:Y:S01]  /*129b0*/  STL [R1+0xdd8], R8 ;  /* 0x000dd80801007387 */ /* 0x0001e20000100800 */
[----:B------:R-:W-:Y:S02]  /*129c0*/  IADD3.X R4, R4, UR10, RZ, P2, !PT ;  /* 0x0000000a04047c10 */ /* 0x000fe400097fe4ff */
[C---:B--2---:R-:W-:Y:S01]  /*129d0*/  IADD3.X R6, R2.reuse, UR12, RZ, P4, !PT ;  /* 0x0000000c02067c10 */ /* 0x044fe2000a7fe4ff */
[----:B------:R0:W-:Y:S01]  /*129e0*/  STL [R1+0xde0], R7 ;  /* 0x000de00701007387 */ /* 0x0001e20000100800 */
[----:B------:R-:W-:Y:S02]  /*129f0*/  IADD3.X R2, R2, UR10, RZ, P0, !PT ;  /* 0x0000000a02027c10 */ /* 0x000fe400087fe4ff */
[----:B------:R-:W-:Y:S01]  /*12a00*/  IADD3.X R3, R3, UR10, RZ, P1, !PT ;  /* 0x0000000a03037c10 */ /* 0x000fe20008ffe4ff */
[----:B------:R0:W-:Y:S04]  /*12a10*/  STL [R1+0xde8], R6 ;  /* 0x000de80601007387 */ /* 0x0001e80000100800 */
[----:B------:R0:W-:Y:S04]  /*12a20*/  STL [R1+0xdf0], R5 ;  /* 0x000df00501007387 */ /* 0x0001e80000100800 */
[----:B------:R0:W-:Y:S04]  /*12a30*/  STL [R1+0xdf8], R4 ;  /* 0x000df80401007387 */ /* 0x0001e80000100800 */
[----:B------:R0:W-:Y:S04]  /*12a40*/  STL [R1+0xe08], R2 ;  /* 0x000e080201007387 */ /* 0x0001e80000100800 */
[----:B------:R0:W-:Y:S01]  /*12a50*/  STL [R1+0xe00], R3 ;  /* 0x000e000301007387 */ /* 0x0001e20000100800 */
[----:B------:R-:W-:-:S02]  /*12a60*/  USHF.L.U32 UR5, UR5, 0x5, URZ ;  /* 0x0000000505057899 */ /* 0x000fc4000800063f */
[----:B------:R-:W-:Y:S02]  /*12a70*/  USHF.L.U32 UR7, UR6, 0x5, URZ ;  /* 0x0000000506077899 */ /* 0x000fe4000800063f */
[----:B------:R-:W-:Y:S02]  /*12a80*/  USHF.R.S32.HI UR8, URZ, 0x1f, UR5 ;  /* 0x0000001f3f087899 */ /* 0x000fe40008011405 */
[----:B------:R-:W-:-:S12]  /*12a90*/  USHF.R.S32.HI UR11, URZ, 0x1f, UR7 ;  /* 0x0000001f3f0b7899 */ /* 0x000fd80008011407 */
.L_x_1:
[----:B0-2---:R-:W2:Y:S01]  /*12aa0*/  LDL R5, [R1+0x988] ;  /* 0x0009880001057983 */ /* 0x005ea20000100800 */
[----:B------:R-:W0:Y:S03]  /*12ab0*/  LDC R2, c[0x0][0x230] ;  /* 0x00008c00ff027b82 */ /* 0x000e260000000800 */
[----:B--2---:R1:W-:Y:S04]  /*12ac0*/  STL [R1+0x1dc8], R5 ;  /* 0x001dc80501007387 */ /* 0x0043e80000100800 */
[----:B------:R-:W2:Y:S04]  /*12ad0*/  LDL R4, [R1+0x98c] ;  /* 0x00098c0001047983 */ /* 0x000ea80000100800 */
[----:B-1----:R-:W0:Y:S04]  /*12ae0*/  LDL R5, [R1+0x9d0] ;  /* 0x0009d00001057983 */ /* 0x002e280000100800 */
[----:B------:R-:W-:Y:S04]  /*12af0*/  STL [R1+0x1d90], R61 ;  /* 0x001d903d01007387 */ /* 0x000fe80000100800 */
        /* <DEDUP_REMOVED lines=13> */
[----:B------:R1:W-:Y:S04]  /*12bd0*/  STL [R1+0x1dc4], R59 ;  /* 0x001dc43b01007387 */ /* 0x0003e80000100800 */
        /* <DEDUP_REMOVED lines=54> */
[----:B-----5:R-:W-:Y:S04]  /*12f40*/  STL [R1+0x1b44], R0 ;  /* 0x001b440001007387 */ /* 0x020fe80000100800 */
        /* <DEDUP_REMOVED lines=31> */
[----:B------:R-:W-:Y:S01]  /*13140*/  STL [R1+0x1c44], R0 ;  /* 0x001c440001007387 */ /* 0x000fe20000100800 */
[----:B0-----:R-:W-:-:S03]  /*13150*/  IMAD R2, R5, -0x20, R2 ;  /* 0xffffffe005027824 */ /* 0x001fc600078e0202 */
[----:B------:R-:W-:Y:S04]  /*13160*/  STL [R1+0x1c4c], R0 ;  /* 0x001c4c0001007387 */ /* 0x000fe80000100800 */
[----:B------:R-:W-:Y:S04]  /*13170*/  STL [R1+0x1c54], R0 ;  /* 0x001c540001007387 */ /* 0x000fe80000100800 */
[----:B------:R-:W-:Y:S04]  /*13180*/  STL [R1+0x1c60], R0 ;  /* 0x001c600001007387 */ /* 0x000fe80000100800 */
[----:B-----5:R-:W-:Y:S04]  /*13190*/  STL [R1+0x1494], R60 ;  /* 0x0014943c01007387 */ /* 0x020fe80000100800 */
[----:B------:R-:W2:Y:S01]  /*131a0*/  LDL.LU R5, [R1+0x1dc8] ;  /* 0x001dc80001057983 */ /* 0x000ea20000300800 */
[----:B------:R-:W-:-:S02]  /*131b0*/  ISETP.GT.AND P0, PT, R2, RZ, PT ;  /* 0x000000ff0200720c */ /* 0x000fc40003f04270 */
[----:B-1----:R-:W-:-:S11]  /*131c0*/  PRMT R59, RZ, 0x7610, R59 ;  /* 0x00007610ff3b7816 */ /* 0x002fd6000000003b */
[----:B--2---:R-:W2:Y:S04]  /*131d0*/  @P0 LDG.E.U8 R59, desc[UR32][R4.64] ;  /* 0x00000020043b0981 */ /* 0x004ea8000c1e1100 */
[----:B--2---:R0:W-:Y:S04]  /*131e0*/  STL [R1+0x934], R59 ;  /* 0x0009343b01007387 */ /* 0x0041e80000100800 */
[----:B0-----:R-:W2:Y:S04]  /*131f0*/  LDL.LU R59, [R1+0x1dc4] ;  /* 0x001dc400013b7983 */ /* 0x001ea80000300800 */
[----:B------:R-:W3:Y:S04]  /*13200*/  LDL R4, [R1+0x980] ;  /* 0x0009800001047983 */ /* 0x000ee80000100800 */
[----:B------:R-:W3:Y:S01]  /*13210*/  LDL R5, [R1+0x984] ;  /* 0x0009840001057983 */ /* 0x000ee20000100800 */
[----:B------:R-:W-:-:S02]  /*13220*/  PRMT R61, RZ, 0x7610, R61 ;  /* 0x00007610ff3d7816 */ /* 0x000fc4000000003d */
[----:B---3--:R-:W-:-:S04]  /*13230*/  @P0 LOP3.LUT R5, R5, R4, RZ, 0x3c, !PT ;  /* 0x0000000405050212 */ /* 0x008fc800078e3cff */
[----:B------:R-:W-:-:S04]  /*13240*/  @P0 LOP3.LUT R4, R5, R4, RZ, 0x3c, !PT ;  /* 0x0000000405040212 */ /* 0x000fc800078e3cff */
[----:B------:R-:W-:-:S05]  /*13250*/  @P0 LOP3.LUT R5, R5, R4, RZ, 0x3c, !PT ;  /* 0x0000000405050212 */ /* 0x000fca00078e3cff */
[----:B------:R-:W3:Y:S04]  /*13260*/  @P0 LDG.E.U8 R61, desc[UR32][R4.64] ;  /* 0x00000020043d0981 */ /* 0x000ee8000c1e1100 */
[----:B---3--:R0:W-:Y:S04]  /*13270*/  STL [R1+0x930], R61 ;  /* 0x0009303d01007387 */ /* 0x0081e80000100800 */
[----:B0-----:R-:W3:Y:S04]  /*13280*/  LDL.LU R61, [R1+0x1dc0] ;  /* 0x001dc000013d7983 */ /* 0x001ee80000300800 */
[----:B------:R-:W4:Y:S04]  /*13290*/  LDL R4, [R1+0x978] ;  /* 0x0009780001047983 */ /* 0x000f280000100800 */
[----:B------:R-:W4:Y:S01]  /*132a0*/  LDL R5, [R1+0x97c] ;  /* 0x00097c0001057983 */ /* 0x000f220000100800 */
[----:B--2---:R-:W-:-:S02]  /*132b0*/  PRMT R59, RZ, 0x7610, R59 ;  /* 0x00007610ff3b7816 */ /* 0x004fc4000000003b */
[----:B----4-:R-:W-:-:S04]  /*132c0*/  @P0 LOP3.LUT R5, R5, R4, RZ, 0x3c, !PT ;  /* 0x0000000405050212 */ /* 0x010fc800078e3cff */
[----:B------:R-:W-:-:S04]  /*132d0*/  @P0 LOP3.LUT R4, R5, R4, RZ, 0x3c, !PT ;  /* 0x0000000405040212 */ /* 0x000fc800078e3cff */
[----:B------:R-:W-:-:S05]  /*132e0*/  @P0 LOP3.LUT R5, R5, R4, RZ, 0x3c, !PT ;  /* 0x0000000405050212 */ /* 0x000fca00078e3cff */
[----:B------:R-:W2:Y:S04]  /*132f0*/  @P0 LDG.E.U8 R59, desc[UR32][R4.64] ;  /* 0x00000020043b0981 */ /* 0x000ea8000c1e1100 */
[----:B--2---:R0:W-:Y:S04]  /*13300*/  STL [R1+0x92c], R59 ;  /* 0x00092c3b01007387 */ /* 0x0041e80000100800 */
[----:B0-----:R-:W2:Y:S04]  /*13310*/  LDL.LU R59, [R1+0x1dbc] ;  /* 0x001dbc00013b7983 */ /* 0x001ea80000300800 */
[----:B------:R-:W4:Y:S04]  /*13320*/  LDL R4, [R1+0x970] ;  /* 0x0009700001047983 */ /* 0x000f280000100800 */
[----:B------:R-:W4:Y:S01]  /*13330*/  LDL R5, [R1+0x974] ;  /* 0x0009740001057983 */ /* 0x000f220000100800 */
[----:B---3--:R-:W-:-:S02]  /*13340*/  PRMT R61, RZ, 0x7610, R61 ;  /* 0x00007610ff3d7816 */ /* 0x008fc4000000003d */
[----:B----4-:R-:W-:-:S04]  /*13350*/  @P0 LOP3.LUT R5, R5, R4, RZ, 0x3c, !PT ;  /* 0x0000000405050212 */ /* 0x010fc800078e3cff */
[----:B------:R-:W-:-:S04]  /*13360*/  @P0 LOP3.LUT R4, R5, R4, RZ, 0x3c, !PT ;  /* 0x0000000405040212 */ /* 0x000fc800078e3cff */
[----:B------:R-:W-:-:S05]  /*13370*/  @P0 LOP3.LUT R5, R5, R4, RZ, 0x3c, !PT ;  /* 0x0000000405050212 */ /* 0x000fca00078e3cff */
[----:B------:R-:W3:Y:S01]  /*13380*/  @P0 LDG.E.U8 R61, desc[UR32][R4.64] ;  /* 0x00000020043d0981 */ /* 0x000ee2000c1e1100 */
[----:B------:R-:W-:-:S03]  /*13390*/  ISETP.GT.AND P1, PT, R2, 0x1, PT ;  /* 0x000000010200780c */ /* 0x000fc60003f24270 */
        /* <DEDUP_REMOVED lines=105> */
[----:B------:R-:W-:-:S02]  /*13a30*/  PRMT R58, RZ, 0x7610, R58 ;  /* 0x00007610ff3a7816 */ /* 0x000fc4000000003a */
[----:B----4-:R-:W-:-:S04]  /*13a40*/  @P1 LOP3.LUT R5, R5, R4, RZ, 0x3c, !PT ;  /* 0x0000000405051212 */ /* 0x010fc800078e3cff */
[----:B------:R-:W-:-:S04]  /*13a50*/  @P1 LOP3.LUT R4, R5, R4, RZ, 0x3c, !PT ;  /* 0x0000000405041212 */ /* 0x000fc800078e3cff */
[----:B------:R-:W-:-:S05]  /*13a60*/  @P1 LOP3.LUT R5, R5, R4, RZ, 0x3c, !PT ;  /* 0x0000000405051212 */ /* 0x000fca00078e3cff */
[----:B------:R-:W4:Y:S01]  /*13a70*/  @P1 LDG.E.U8 R58, desc[UR32][R4.64] ;  /* 0x00000020043a1981 */ /* 0x000f22000c1e1100 */
[----:B------:R-:W-:-:S03]  /*13a80*/  ISETP.GT.AND P0, PT, R2, 0x4, PT ;  /* 0x000000040200780c */ /* 0x000fc60003f04270 */
[----:B----4-:R0:W-:Y:S04]  /*13a90*/  STL [R1+0x8f8], R58 ;  /* 0x0008f83a01007387 */ /* 0x0101e80000100800 */
[----:B0-----:R-:W4:Y:S04]  /*13aa0*/  LDL.LU R58, [R1+0x1d88] ;  /* 0x001d8800013a7983 */ /* 0x001f280000300800 */
        /* <DEDUP_REMOVED lines=9> */
[----:B------:R-:W2:Y:S04]  /*13b40*/  LDL R4, [R1+0xda0] ;  /* 0x000da00001047983 */ /* 0x000ea80000100800 */
[----:B------:R-:W2:Y:S01]  /*13b50*/  LDL R5, [R1+0xda4] ;  /* 0x000da40001057983 */ /* 0x000ea20000100800 */
[----:B------:R-:W-:-:S02]  /*13b60*/  PRMT R56, RZ, 0x7610, R56 ;  /* 0x00007610ff387816 */ /* 0x000fc40000000038 */
[----:B--2---:R-:W-:-:S04]  /*13b70*/  @P0 LOP3.LUT R5, R5, R4, RZ, 0x3c, !PT ;  /* 0x0000000405050212 */ /* 0x004fc800078e3cff */
        /* <DEDUP_REMOVED lines=11> */
[----:B------:R-:W4:Y:S04]  /*13c30*/  @P0 LDG.E.U8 R55, desc[UR32][R4.64] ;  /* 0x0000002004370981 */ /* 0x000f28000c1e1100 */
        /* <DEDUP_REMOVED lines=8> */
[----:B------:R-:W3:Y:S01]  /*13cc0*/  @P0 LDG.E.U8 R54, desc[UR32][R4.64] ;  /* 0x0000002004360981 */ /* 0x000ee2000c1e1100 */
[----:B------:R-:W-:-:S03]  /*13cd0*/  ISETP.GT.AND P1, PT, R2, 0x5, PT ;  /* 0x000000050200780c */ /* 0x000fc60003f24270 */
        /* <DEDUP_REMOVED lines=35> */
[----:B------:R-:W2:Y:S01]  /*13f10*/  @P1 LDG.E.U8 R50, desc[UR32][R4.64] ;  /* 0x0000002004321981 */ /* 0x000ea2000c1e1100 */
[----:B------:R-:W-:-:S03]  /*13f20*/  ISETP.GT.AND P0, PT, R2, 0x6, PT ;  /* 0x000000060200780c */ /* 0x000fc60003f04270 */
        /* <DEDUP_REMOVED lines=257> */
[----:B------:R0:W4:Y:S04]  /*14f40*/  @P0 LDG.E.U8 R61, desc[UR32][R4.64] ;  /* 0x00000020043d0981 */ /* 0x000128000c1e1100 */
[----:B------:R-:W0:Y:S04]  /*14f50*/  LDL R4, [R1+0xc88] ;  /* 0x000c880001047983 */ /* 0x000e280000100800 */
[----:B------:R-:W0:Y:S01]  /*14f60*/  LDL R5, [R1+0xc8c] ;  /* 0x000c8c0001057983 */ /* 0x000e220000100800 */
[----:B------:R-:W-:Y:S02]  /*14f70*/  ISETP.GT.AND P1, PT, R2, 0xd, PT ;  /* 0x0000000d0200780c */ /* 0x000fe40003f24270 */
[----:B------:R-:W-:-:S11]  /*14f80*/  PRMT R22, RZ, 0x7610, R22 ;  /* 0x00007610ff167816 */ /* 0x000fd60000000016 */
[----:B0-----:R-:W-:-:S04]  /*14f90*/  @P1 LOP3.LUT R5, R5, R4, RZ, 0x3c, !PT ;  /* 0x0000000405051212 */ /* 0x001fc800078e3cff */
[----:B------:R-:W-:-:S04]  /*14fa0*/  @P1 LOP3.LUT R4, R5, R4, RZ, 0x3c, !PT ;  /* 0x0000000405041212 */ /* 0x000fc800078e3cff */
[----:B------:R-:W-:-:S05]  /*14fb0*/  @P1 LOP3.LUT R5, R5, R4, RZ, 0x3c, !PT ;  /* 0x0000000405051212 */ /* 0x000fca00078e3cff */
[----:B------:R-:W3:Y:S04]  /*14fc0*/  @P1 LDG.E.U8 R22, desc[UR32][R4.64] ;  /* 0x0000002004161981 */ /* 0x000ee8000c1e1100 */
[----:B----4-:R0:W-:Y:S04]  /*14fd0*/  STL [R1+0x868], R61 ;  /* 0x0008683d01007387 */ /* 0x0101e80000100800 */
[----:B0-----:R-:W4:Y:S04]  /*14fe0*/  LDL R61, [R1+0xc64] ;  /* 0x000c6400013d7983 */ /* 0x001f280000100800 */
        /* <DEDUP_REMOVED lines=37> */
[----:B------:R-:W-:-:S03]  /*15240*/  PRMT R60, RZ, 0x7610, R60 ;  /* 0x00007610ff3c7816 */ /* 0x000fc6000000003c */
[----:B--2---:R0:W-:Y:S04]  /*15250*/  STL [R1+0x854], R18 ;  /* 0x0008541201007387 */ /* 0x0041e80000100800 */
[----:B0-----:R-:W2:Y:S04]  /*15260*/  LDL.LU R18, [R1+0x1ce8] ;  /* 0x001ce80001127983 */ /* 0x001ea80000300800 */
[----:B------:R-:W4:Y:S01]  /*15270*/  LDL R5, [R1+0xc60] ;  /* 0x000c600001057983 */ /* 0x000f220000100800 */
[----:B------:R-:W-:Y:S01]  /*15280*/  @P0 IMAD.MOV.U32 R4, RZ, RZ, R61 ;  /* 0x000000ffff040224 */ /* 0x000fe200078e003d */
[----:B------:R-:W-:-:S02]  /*15290*/  PRMT R17, RZ, 0x7610, R17 ;  /* 0x00007610ff117816 */ /* 0x000fc40000000011 */
[----:B------:R-:W3:Y:S04]  /*152a0*/  LDL R61, [R1+0xc30] ;  /* 0x000c3000013d7983 */ /* 0x000ee80000100800 */
[----:B----4-:R0:W4:Y:S04]  /*152b0*/  @P0 LDG.E.U8 R60, desc[UR32][R4.64] ;  /* 0x00000020043c0981 */ /* 0x010128000c1e1100 */
[----:B------:R-:W0:Y:S04]  /*152c0*/  LDL R4, [R1+0xc58] ;  /* 0x000c580001047983 */ /* 0x000e280000100800 */
[----:B------:R-:W0:Y:S02]  /*152d0*/  LDL R5, [R1+0xc5c] ;  /* 0x000c5c0001057983 */ /* 0x000e240000100800 */
[----:B0-----:R-:W-:-:S04]  /*152e0*/  @P0 LOP3.LUT R5, R5, R4, RZ, 0x3c, !PT ;  /* 0x0000000405050212 */ /* 0x001fc800078e3cff */
[----:B------:R-:W-:-:S04]  /*152f0*/  @P0 LOP3.LUT R4, R5, R4, RZ, 0x3c, !PT ;  /* 0x0000000405040212 */ /* 0x000fc800078e3cff */
[----:B------:R-:W-:-:S05]  /*15300*/  @P0 LOP3.LUT R5, R5, R4, RZ, 0x3c, !PT ;  /* 0x0000000405050212 */ /* 0x000fca00078e3cff */
[----:B------:R-:W2:Y:S04]  /*15310*/  @P0 LDG.E.U8 R17, desc[UR32][R4.64] ;  /* 0x0000002004110981 */ /* 0x000ea8000c1e1100 */
[----:B----4-:R0:W-:Y:S04]  /*15320*/  STL [R1+0x4c], R60 ;  /* 0x00004c3c01007387 */ /* 0x0101e80000100800 */
[----:B0-----:R-:W4:Y:S04]  /*15330*/  LDL R60, [R1+0xc34] ;  /* 0x000c3400013c7983 */ /* 0x001f280000100800 */
        /* <DEDUP_REMOVED lines=36> */
[----:B------:R0:W3:Y:S01]  /*15580*/  @P1 LDG.E.U8 R13, desc[UR32][R4.64] ;  /* 0x00000020040d1981 */ /* 0x0000e2000c1e1100 */
[----:B------:R-:W-:Y:S01]  /*15590*/  PRMT R0, RZ, 0x7610, R0 ;  /* 0x00007610ff007816 */ /* 0x000fe20000000000 */
[----:B0-----:R-:W-:Y:S02]  /*155a0*/  @P1 IMAD.MOV.U32 R4, RZ, RZ, R60 ;  /* 0x000000ffff041224 */ /* 0x001fe400078e003c */
[----:B------:R-:W-:-:S05]  /*155b0*/  @P1 IMAD.MOV.U32 R5, RZ, RZ, R61 ;  /* 0x000000ffff051224 */ /* 0x000fca00078e003d */
[----:B------:R0:W4:Y:S04]  /*155c0*/  @P1 LDG.E.U8 R0, desc[UR32][R4.64] ;  /* 0x0000002004001981 */ /* 0x000128000c1e1100 */
[----:B---3--:R1:W-:Y:S04]  /*155d0*/  STL [R1+0x28], R13 ;  /* 0x0000280d01007387 */ /* 0x0083e80000100800 */
[----:B-1----:R-:W3:Y:S04]  /*155e0*/  LDL.LU R13, [R1+0x1cd4] ;  /* 0x001cd400010d7983 */ /* 0x002ee80000300800 */
[----:B------:R-:W0:Y:S04]  /*155f0*/  LDL R4, [R1+0xc28] ;  /* 0x000c280001047983 */ /* 0x000e280000100800 */
[----:B------:R-:W0:Y:S01]  /*15600*/  LDL R5, [R1+0xc2c] ;  /* 0x000c2c0001057983 */ /* 0x000e220000100800 */
[----:B------:R-:W-:-:S02]  /*15610*/  ISETP.GT.AND P0, PT, R2, 0x10, PT ;  /* 0x000000100200780c */ /* 0x000fc40003f04270 */
[----:B------:R-:W-:Y:S01]  /*15620*/  PRMT R12, RZ, 0x7610, R12 ;  /* 0x00007610ff0c7816 */ /* 0x000fe2000000000c */
[----:B------:R-:W2:Y:S04]  /*15630*/  LDL R61, [R1+0xc08] ;  /* 0x000c0800013d7983 */ /* 0x000ea80000100800 */
[----:B------:R-:W3:Y:S06]  /*15640*/  LDL R60, [R1+0xc0c] ;  /* 0x000c0c00013c7983 */ /* 0x000eec0000100800 */
[----:B0-----:R-:W-:-:S04]  /*15650*/  @P0 LOP3.LUT R5, R5, R4, RZ, 0x3c, !PT ;  /* 0x0000000405050212 */ /* 0x001fc800078e3cff */
[----:B------:R-:W-:-:S04]  /*15660*/  @P0 LOP3.LUT R4, R5, R4, RZ, 0x3c, !PT ;  /* 0x0000000405040212 */ /* 0x000fc800078e3cff */
[----:B------:R-:W-:-:S05]  /*15670*/  @P0 LOP3.LUT R5, R5, R4, RZ, 0x3c, !PT ;  /* 0x0000000405050212 */ /* 0x000fca00078e3cff */
[----:B------:R-:W2:Y:S04]  /*15680*/  @P0 LDG.E.U8 R12, desc[UR32][R4.64] ;  /* 0x00000020040c0981 */ /* 0x000ea8000c1e1100 */
[----:B----4-:R-:W-:Y:S04]  /*15690*/  STL [R1+0x1c64], R0 ;  /* 0x001c640001007387 */ /* 0x010fe80000100800 */
        /* <DEDUP_REMOVED lines=22> */
[----:B------:R-:W-:-:S02]  /*15800*/  ISETP.GT.AND P1, PT, R2, 0x11, PT ;  /* 0x000000110200780c */ /* 0x000fc40003f24270 */
[----:B------:R-:W-:Y:S02]  /*15810*/  PRMT R9, RZ, 0x7610, R9 ;  /* 0x00007610ff097816 */ /* 0x000fe40000000009 */
[----:B------:R-:W-:Y:S02]  /*15820*/  PRMT R8, RZ, 0x7610, R8 ;  /* 0x00007610ff087816 */ /* 0x000fe40000000008 */
[----:B--2---:R-:W-:-:S04]  /*15830*/  @P0 LOP3.LUT R5, R5, R4, RZ, 0x3c, !PT ;  /* 0x0000000405050212 */ /* 0x004fc800078e3cff */
[----:B------:R-:W-:-:S04]  /*15840*/  @P0 LOP3.LUT R4, R5, R4, RZ, 0x3c, !PT ;  /* 0x0000000405040212 */ /* 0x000fc800078e3cff */
[----:B------:R-:W-:-:S05]  /*15850*/  @P0 LOP3.LUT R5, R5, R4, RZ, 0x3c, !PT ;  /* 0x0000000405050212 */ /* 0x000fca00078e3cff */
[----:B------:R0:W2:Y:S02]  /*15860*/  @P0 LDG.E.U8 R9, desc[UR32][R4.64] ;  /* 0x0000002004090981 */ /* 0x0000a4000c1e1100 */
[----:B0-----:R-:W-:Y:S02]  /*15870*/  @P1 IMAD.MOV.U32 R4, RZ, RZ, R60 ;  /* 0x000000ffff041224 */ /* 0x001fe400078e003c */
[----:B------:R-:W-:-:S05]  /*15880*/  @P1 IMAD.MOV.U32 R5, RZ, RZ, R61 ;  /* 0x000000ffff051224 */ /* 0x000fca00078e003d */
[----:B------:R-:W4:Y:S04]  /*15890*/  @P1 LDG.E.U8 R8, desc[UR32][R4.64] ;  /* 0x0000002004081981 */ /* 0x000f28000c1e1100 */
[----:B--2---:R0:W-:Y:S04]  /*158a0*/  STL [R1+0x14], R9 ;  /* 0x0000140901007387 */ /* 0x0041e80000100800 */
[----:B0-----:R-:W2:Y:S04]  /*158b0*/  LDL.LU R9, [R1+0x1cc4] ;  /* 0x001cc40001097983 */ /* 0x001ea80000300800 */
[----:B------:R-:W3:Y:S04]  /*158c0*/  LDL R61, [R1+0xbe0] ;  /* 0x000be000013d7983 */ /* 0x000ee80000100800 */
[----:B------:R-:W2:Y:S04]  /*158d0*/  LDL R60, [R1+0xbe4] ;  /* 0x000be400013c7983 */ /* 0x000ea80000100800 */
        /* <DEDUP_REMOVED lines=40> */
[----:B------:R-:W2:Y:S04]  /*15b60*/  @P0 LDG.E.U8 R59, desc[UR32][R4.64] ;  /* 0x00000020043b0981 */ /* 0x000ea8000c1e1100 */
[----:B---3--:R0:W-:Y:S04]  /*15b70*/  STL [R1+0x1c9c], R0 ;  /* 0x001c9c0001007387 */ /* 0x0081e80000100800 */
[----:B------:R-:W3:Y:S04]  /*15b80*/  LDL R4, [R1+0xbd8] ;  /* 0x000bd80001047983 */ /* 0x000ee80000100800 */
[----:B------:R-:W3:Y:S01]  /*15b90*/  LDL R5, [R1+0xbdc] ;  /* 0x000bdc0001057983 */ /* 0x000ee20000100800 */
[----:B------:R-:W-:-:S03]  /*15ba0*/  PRMT R58, RZ, 0x7610, R58 ;  /* 0x00007610ff3a7816 */ /* 0x000fc6000000003a */
[----:B------:R-:W4:Y:S04]  /*15bb0*/  LDL R61, [R1+0xbcc] ;  /* 0x000bcc00013d7983 */ /* 0x000f280000100800 */
[----:B------:R-:W4:Y:S04]  /*15bc0*/  LDL R60, [R1+0xbc0] ;  /* 0x000bc000013c7983 */ /* 0x000f280000100800 */
[----:B0-----:R-:W4:Y:S04]  /*15bd0*/  LDL R0, [R1+0xbc4] ;  /* 0x000bc40001007983 */ /* 0x001f280000100800 */
[----:B--2---:R0:W-:Y:S04]  /*15be0*/  STL [R1+0x1ca0], R59 ;  /* 0x001ca03b01007387 */ /* 0x0041e80000100800 */
[----:B0-----:R-:W2:Y:S01]  /*15bf0*/  LDL R59, [R1+0xbd4] ;  /* 0x000bd400013b7983 */ /* 0x001ea20000100800 */
[----:B---3--:R-:W-:-:S04]  /*15c00*/  @P0 LOP3.LUT R5, R5, R4, RZ, 0x3c, !PT ;  /* 0x0000000405050212 */ /* 0x008fc800078e3cff */
[----:B------:R-:W-:-:S04]  /*15c10*/  @P0 LOP3.LUT R4, R5, R4, RZ, 0x3c, !PT ;  /* 0x0000000405040212 */ /* 0x000fc800078e3cff */
[----:B------:R-:W-:-:S05]  /*15c20*/  @P0 LOP3.LUT R5, R5, R4, RZ, 0x3c, !PT ;  /* 0x0000000405050212 */ /* 0x000fca00078e3cff */
[----:B------:R2:W3:Y:S04]  /*15c30*/  @P0 LDG.E.U8 R58, desc[UR32][R4.64] ;  /* 0x00000020043a0981 */ /* 0x0004e8000c1e1100 */
[----:B------:R-:W4:Y:S01]  /*15c40*/  LDL R5, [R1+0xbd0] ;  /* 0x000bd00001057983 */ /* 0x000f220000100800 */
[----:B------:R-:W-:Y:S01]  /*15c50*/  PRMT R57, RZ, 0x7610, R57 ;  /* 0x00007610ff397816 */ /* 0x000fe20000000039 */
[----:B--2---:R-:W-:Y:S01]  /*15c60*/  @P0 IMAD.MOV.U32 R4, RZ, RZ, R59 ;  /* 0x000000ffff040224 */ /* 0x004fe200078e003b */
[----:B------:R-:W-:Y:S01]  /*15c70*/  ISETP.GT.AND P1, PT, R2, 0x13, PT ;  /* 0x000000130200780c */ /* 0x000fe20003f24270 */
[----:B---3--:R0:W-:Y:S01]  /*15c80*/  STL [R1+0x1ca4], R58 ;  /* 0x001ca43a01007387 */ /* 0x0081e20000100800 */
[----:B------:R-:W-:Y:S02]  /*15c90*/  PRMT R56, RZ, 0x7610, R56 ;  /* 0x00007610ff387816 */ /* 0x000fe40000000038 */
[----:B------:R-:W-:Y:S01]  /*15ca0*/  PRMT R55, RZ, 0x7610, R55 ;  /* 0x00007610ff377816 */ /* 0x000fe20000000037 */
[----:B------:R-:W2:Y:S04]  /*15cb0*/  LDL R59, [R1+0xbb8] ;  /* 0x000bb800013b7983 */ /* 0x000ea80000100800 */
[----:B----4-:R1:W3:Y:S04]  /*15cc0*/  @P0 LDG.E.U8 R57, desc[UR32][R4.64] ;  /* 0x0000002004390981 */ /* 0x0102e8000c1e1100 */
[----:B0-----:R-:W4:Y:S04]  /*15cd0*/  LDL R58, [R1+0xbbc] ;  /* 0x000bbc00013a7983 */ /* 0x001f280000100800 */
[----:B------:R-:W2:Y:S01]  /*15ce0*/  LDL R5, [R1+0xbc8] ;  /* 0x000bc80001057983 */ /* 0x000ea20000100800 */
[----:B-1----:R-:W-:-:S05]  /*15cf0*/  @P1 IMAD.MOV.U32 R4, RZ, RZ, R61 ;  /* 0x000000ffff041224 */ /* 0x002fca00078e003d */
[----:B--2---:R0:W2:Y:S02]  /*15d00*/  @P1 LDG.E.U8 R56, desc[UR32][R4.64] ;  /* 0x0000002004381981 */ /* 0x0040a4000c1e1100 */
[----:B0-----:R-:W-:Y:S02]  /*15d10*/  @P1 IMAD.MOV.U32 R4, RZ, RZ, R0 ;  /* 0x000000ffff041224 */ /* 0x001fe400078e0000 */
[----:B------:R-:W-:-:S05]  /*15d20*/  @P1 IMAD.MOV.U32 R5, RZ, RZ, R60 ;  /* 0x000000ffff051224 */ /* 0x000fca00078e003c */
[----:B------:R-:W4:Y:S04]  /*15d30*/  @P1 LDG.E.U8 R55, desc[UR32][R4.64] ;  /* 0x0000002004371981 */ /* 0x000f28000c1e1100 */
[----:B---3--:R-:W-:Y:S04]  /*15d40*/  STL [R1+0x1ca8], R57 ;  /* 0x001ca83901007387 */ /* 0x008fe80000100800 */
[----:B------:R-:W3:Y:S04]  /*15d50*/  LDL R61, [R1+0xbb4] ;  /* 0x000bb400013d7983 */ /* 0x000ee80000100800 */
[----:B--2---:R-:W-:Y:S04]  /*15d60*/  STL [R1+0x1c68], R56 ;  /* 0x001c683801007387 */ /* 0x004fe80000100800 */
[----:B------:R-:W2:Y:S04]  /*15d70*/  LDL R60, [R1+0xba8] ;  /* 0x000ba800013c7983 */ /* 0x000ea80000100800 */
[----:B------:R-:W2:Y:S04]  /*15d80*/  LDL R0, [R1+0xbac] ;  /* 0x000bac0001007983 */ /* 0x000ea80000100800 */
[----:B----4-:R0:W-:Y:S01]  /*15d90*/  STL [R1+0x1c6c], R55 ;  /* 0x001c6c3701007387 */ /* 0x0101e20000100800 */
[----:B------:R-:W-:Y:S01]  /*15da0*/  PRMT R54, RZ, 0x7610, R54 ;  /* 0x00007610ff367816 */ /* 0x000fe20000000036 */
[----:B------:R-:W-:-:S02]  /*15db0*/  @P1 IMAD.MOV.U32 R4, RZ, RZ, R58 ;  /* 0x000000ffff041224 */ /* 0x000fc400078e003a */
[----:B------:R-:W-:Y:S01]  /*15dc0*/  @P1 IMAD.MOV.U32 R5, RZ, RZ, R59 ;  /* 0x000000ffff051224 */ /* 0x000fe200078e003b */
[----:B------:R-:W-:Y:S01]  /*15dd0*/  PRMT R53, RZ, 0x7610, R53 ;  /* 0x00007610ff357816 */ /* 0x000fe20000000035 */
[----:B------:R-:W4:Y:S04]  /*15de0*/  LDL R59, [R1+0xba0] ;  /* 0x000ba000013b7983 */ /* 0x000f280000100800 */
[----:B0-----:R-:W2:Y:S04]  /*15df0*/  LDL R55, [R1+0xbb0] ;  /* 0x000bb00001377983 */ /* 0x001ea80000100800 */
[----:B------:R3:W4:Y:S04]  /*15e00*/  @P1 LDG.E.U8 R54, desc[UR32][R4.64] ;  /* 0x0000002004361981 */ /* 0x000728000c1e1100 */
[----:B------:R-:W4:Y:S01]  /*15e10*/  LDL R58, [R1+0xba4] ;  /* 0x000ba400013a7983 */ /* 0x000f220000100800 */
[----:B------:R-:W-:-:S03]  /*15e20*/  ISETP.GT.AND P0, PT, R2, 0x14, PT ;  /* 0x000000140200780c */ /* 0x000fc60003f04270 */
[----:B------:R-:W4:Y:S01]  /*15e30*/  LDL R57, [R1+0xb98] ;  /* 0x000b980001397983 */ /* 0x000f220000100800 */
[----:B---3--:R-:W-:-:S03]  /*15e40*/  @P1 IMAD.MOV.U32 R4, RZ, RZ, R61 ;  /* 0x000000ffff041224 */ /* 0x008fc600078e003d */
[----:B------:R-:W3:Y:S01]  /*15e50*/  LDL R56, [R1+0xb9c] ;  /* 0x000b9c0001387983 */ /* 0x000ee20000100800 */
[----:B--2---:R-:W-:-:S05]  /*15e60*/  @P1 IMAD.MOV.U32 R5, RZ, RZ, R55 ;  /* 0x000000ffff051224 */ /* 0x004fca00078e0037 */
[----:B------:R0:W2:Y:S04]  /*15e70*/  @P1 LDG.E.U8 R53, desc[UR32][R4.64] ;  /* 0x0000002004351981 */ /* 0x0000a8000c1e1100 */
[----:B----4-:R1:W-:Y:S04]  /*15e80*/  STL [R1+0x1c70], R54 ;  /* 0x001c703601007387 */ /* 0x0103e80000100800 */
[----:B------:R-:W4:Y:S01]  /*15e90*/  LDL R55, [R1+0xb90] ;  /* 0x000b900001377983 */ /* 0x000f220000100800 */
[----:B------:R-:W-:-:S03]  /*15ea0*/  PRMT R52, RZ, 0x7610, R52 ;  /* 0x00007610ff347816 */ /* 0x000fc60000000034 */
[----:B-1----:R-:W4:Y:S01]  /*15eb0*/  LDL R54, [R1+0xb94] ;  /* 0x000b940001367983 */ /* 0x002f220000100800 */
[----:B0-----:R-:W-:Y:S02]  /*15ec0*/  @P0 IMAD.MOV.U32 R4, RZ, RZ, R0 ;  /* 0x000000ffff040224 */ /* 0x001fe400078e0000 */
[----:B------:R-:W-:-:S05]  /*15ed0*/  @P0 IMAD.MOV.U32 R5, RZ, RZ, R60 ;  /* 0x000000ffff050224 */ /* 0x000fca00078e003c */
[----:B------:R0:W4:Y:S04]  /*15ee0*/  @P0 LDG.E.U8 R52, desc[UR32][R4.64] ;  /* 0x0000002004340981 */ /* 0x000128000c1e1100 */
[----:B--2---:R1:W-:Y:S04]  /*15ef0*/  STL [R1+0x1c74], R53 ;  /* 0x001c743501007387 */ /* 0x0043e80000100800 */
[----:B------:R-:W2:Y:S04]  /*15f00*/  LDL R0, [R1+0xb8c] ;  /* 0x000b8c0001007983 */ /* 0x000ea80000100800 */
[----:B-1----:R-:W2:Y:S01]  /*15f10*/  LDL R53, [R1+0xb88] ;  /* 0x000b880001357983 */ /* 0x002ea20000100800 */
[----:B------:R-:W-:Y:S01]  /*15f20*/  PRMT R51, RZ, 0x7610, R51 ;  /* 0x00007610ff337816 */ /* 0x000fe20000000033 */
[----:B0-----:R-:W-:-:S02]  /*15f30*/  @P0 IMAD.MOV.U32 R4, RZ, RZ, R58 ;  /* 0x000000ffff040224 */ /* 0x001fc400078e003a */
[----:B------:R-:W-:Y:S01]  /*15f40*/  @P0 IMAD.MOV.U32 R5, RZ, RZ, R59 ;  /* 0x000000ffff050224 */ /* 0x000fe200078e003b */
[----:B------:R-:W-:Y:S02]  /*15f50*/  ISETP.GT.AND P1, PT, R2, 0x15, PT ;  /* 0x000000150200780c */ /* 0x000fe40003f24270 */
[----:B------:R-:W-:Y:S02]  /*15f60*/  PRMT R50, RZ, 0x7610, R50 ;  /* 0x00007610ff327816 */ /* 0x000fe40000000032 */
[----:B------:R3:W2:Y:S01]  /*15f70*/  @P0 LDG.E.U8 R51, desc[UR32][R4.64] ;  /* 0x0000002004330981 */ /* 0x0006a2000c1e1100 */
[----:B------:R-:W-:Y:S01]  /*15f80*/  PRMT R49, RZ, 0x7610, R49 ;  /* 0x00007610ff317816 */ /* 0x000fe20000000031 */
[----:B---3--:R-:W-:Y:S02]  /*15f90*/  @P0 IMAD.MOV.U32 R4, RZ, RZ, R56 ;  /* 0x000000ffff040224 */ /* 0x008fe400078e0038 */
[----:B------:R-:W-:-:S05]  /*15fa0*/  @P0 IMAD.MOV.U32 R5, RZ, RZ, R57 ;  /* 0x000000ffff050224 */ /* 0x000fca00078e0039 */
[----:B------:R4:W3:Y:S01]  /*15fb0*/  @P0 LDG.E.U8 R50, desc[UR32][R4.64] ;  /* 0x0000002004320981 */ /* 0x0008e2000c1e1100 */
[----:B------:R-:W-:Y:S01]  /*15fc0*/  PRMT R48, RZ, 0x7610, R48 ;  /* 0x00007610ff307816 */ /* 0x000fe20000000030 */
[----:B----4-:R-:W-:Y:S02]  /*15fd0*/  @P0 IMAD.MOV.U32 R4, RZ, RZ, R54 ;  /* 0x000000ffff040224 */ /* 0x010fe400078e0036 */
[----:B------:R-:W-:-:S05]  /*15fe0*/  @P0 IMAD.MOV.U32 R5, RZ, RZ, R55 ;  /* 0x000000ffff050224 */ /* 0x000fca00078e0037 */
[----:B------:R2:W4:Y:S04]  /*15ff0*/  @P0 LDG.E.U8 R49, desc[UR32][R4.64] ;  /* 0x0000002004310981 */ /* 0x000528000c1e1100 */
[----:B------:R0:W-:Y:S04]  /*16000*/  STL [R1+0x1cb0], R52 ;  /* 0x001cb03401007387 */ /* 0x0001e80000100800 */
[----:B------:R-:W3:Y:S04]  /*16010*/  LDL R57, [R1+0xb80] ;  /* 0x000b800001397983 */ /* 0x000ee80000100800 */
[----:B------:R-:W4:Y:S04]  /*16020*/  LDL R56, [R1+0xb84] ;  /* 0x000b840001387983 */ /* 0x000f280000100800 */
[----:B------:R-:W4:Y:S04]  /*16030*/  LDL R58, [R1+0xb78] ;  /* 0x000b7800013a7983 */ /* 0x000f280000100800 */
[----:B0-----:R-:W4:Y:S04]  /*16040*/  LDL R52, [R1+0xb7c] ;  /* 0x000b7c0001347983 */ /* 0x001f280000100800 */
[----:B------:R-:W4:Y:S04]  /*16050*/  LDL R55, [R1+0xb70] ;  /* 0x000b700001377983 */ /* 0x000f280000100800 */
[----:B------:R-:W4:Y:S01]  /*16060*/  LDL R54, [R1+0xb74] ;  /* 0x000b740001367983 */ /* 0x000f220000100800 */
[----:B--2---:R-:W-:-:S03]  /*16070*/  @P1 IMAD.MOV.U32 R4, RZ, RZ, R0 ;  /* 0x000000ffff041224 */ /* 0x004fc600078e0000 */
[----:B------:R-:W2:Y:S01]  /*16080*/  LDL R0, [R1+0xb6c] ;  /* 0x000b6c0001007983 */ /* 0x000ea20000100800 */
[----:B------:R-:W-:-:S03]  /*16090*/  @P1 IMAD.MOV.U32 R5, RZ, RZ, R53 ;  /* 0x000000ffff051224 */ /* 0x000fc600078e0035 */
[----:B------:R-:W2:Y:S04]  /*160a0*/  LDL R53, [R1+0xb68] ;  /* 0x000b680001357983 */ /* 0x000ea80000100800 */
[----:B------:R3:W2:Y:S01]  /*160b0*/  @P1 LDG.E.U8 R48, desc[UR32][R4.64] ;  /* 0x0000002004301981 */ /* 0x0006a2000c1e1100 */
[----:B------:R-:W-:Y:S02]  /*160c0*/  PRMT R47, RZ, 0x7610, R47 ;  /* 0x00007610ff2f7816 */ /* 0x000fe4000000002f */
[----:B------:R-:W-:Y:S02]  /*160d0*/  ISETP.GT.AND P0, PT, R2, 0x16, PT ;  /* 0x000000160200780c */ /* 0x000fe40003f04270 */
[----:B------:R-:W-:Y:S02]  /*160e0*/  PRMT R46, RZ, 0x7610, R46 ;  /* 0x00007610ff2e7816 */ /* 0x000fe4000000002e */
[----:B------:R-:W-:Y:S01]  /*160f0*/  PRMT R45, RZ, 0x7610, R45 ;  /* 0x00007610ff2d7816 */ /* 0x000fe2000000002d */
[----:B---3--:R-:W-:-:S02]  /*16100*/  @P1 IMAD.MOV.U32 R5, RZ, RZ, R57 ;  /* 0x000000ffff051224 */ /* 0x008fc400078e0039 */
[----:B----4-:R-:W-:-:S05]  /*16110*/  @P1 IMAD.MOV.U32 R4, RZ, RZ, R56 ;  /* 0x000000ffff041224 */ /* 0x010fca00078e0038 */
[----:B------:R0:W3:Y:S02]  /*16120*/  @P1 LDG.E.U8 R47, desc[UR32][R4.64] ;  /* 0x00000020042f1981 */ /* 0x0000e4000c1e1100 */
[----:B0-----:R-:W-:Y:S02]  /*16130*/  @P1 IMAD.MOV.U32 R4, RZ, RZ, R52 ;  /* 0x000000ffff041224 */ /* 0x001fe400078e0034 */
[----:B------:R-:W-:-:S05]  /*16140*/  @P1 IMAD.MOV.U32 R5, RZ, RZ, R58 ;  /* 0x000000ffff051224 */ /* 0x000fca00078e003a */
[----:B------:R0:W4:Y:S02]  /*16150*/  @P1 LDG.E.U8 R46, desc[UR32][R4.64] ;  /* 0x00000020042e1981 */ /* 0x000124000c1e1100 */
[----:B0-----:R-:W-:Y:S02]  /*16160*/  @P1 IMAD.MOV.U32 R4, RZ, RZ, R54 ;  /* 0x000000ffff041224 */ /* 0x001fe400078e0036 */
[----:B------:R-:W-:-:S05]  /*16170*/  @P1 IMAD.MOV.U32 R5, RZ, RZ, R55 ;  /* 0x000000ffff051224 */ /* 0x000fca00078e0037 */
[----:B------:R0:W4:Y:S04]  /*16180*/  @P1 LDG.E.U8 R45, desc[UR32][R4.64] ;  /* 0x00000020042d1981 */ /* 0x000128000c1e1100 */
[----:B--2---:R1:W-:Y:S04]  /*16190*/  STL [R1+0x1cac], R48 ;  /* 0x001cac3001007387 */ /* 0x0043e80000100800 */
[----:B------:R-:W2:Y:S04]  /*161a0*/  LDL R57, [R1+0xb28] ;  /* 0x000b280001397983 */ /* 0x000ea80000100800 */
[----:B------:R-:W3:Y:S04]  /*161b0*/  LDL R56, [R1+0xb2c] ;  /* 0x000b2c0001387983 */ /* 0x000ee80000100800 */
[----:B------:R-:W4:Y:S04]  /*161c0*/  LDL R52, [R1+0xb20] ;  /* 0x000b200001347983 */ /* 0x000f280000100800 */
[----:B-1----:R-:W4:Y:S04]  /*161d0*/  LDL R48, [R1+0xb24] ;  /* 0x000b240001307983 */ /* 0x002f280000100800 */
[----:B------:R-:W4:Y:S04]  /*161e0*/  LDL R55, [R1+0xb18] ;  /* 0x000b180001377983 */ /* 0x000f280000100800 */
[----:B------:R-:W4:Y:S01]  /*161f0*/  LDL R54, [R1+0xb1c] ;  /* 0x000b1c0001367983 */ /* 0x000f220000100800 */
[----:B0-----:R-:W-:-:S02]  /*16200*/  @P0 IMAD.MOV.U32 R4, RZ, RZ, R0 ;  /* 0x000000ffff040224 */ /* 0x001fc400078e0000 */
[----:B------:R-:W-:Y:S01]  /*16210*/  @P0 IMAD.MOV.U32 R5, RZ, RZ, R53 ;  /* 0x000000ffff050224 */ /* 0x000fe200078e0035 */
[----:B------:R-:W4:Y:S04]  /*16220*/  LDL R0, [R1+0xb14] ;  /* 0x000b140001007983 */ /* 0x000f280000100800 */
[----:B------:R-:W4:Y:S01]  /*16230*/  LDL R53, [R1+0xb10] ;  /* 0x000b100001357983 */ /* 0x000f220000100800 */
[----:B------:R-:W-:Y:S02]  /*16240*/  ISETP.GT.AND P2, PT, R2, 0x18, PT ;  /* 0x000000180200780c */ /* 0x000fe40003f44270 */
[----:B------:R-:W-:Y:S02]  /*16250*/  PRMT R44, RZ, 0x7610, R44 ;  /* 0x00007610ff2c7816 */ /* 0x000fe4000000002c */
[----:B------:R-:W-:-:S04]  /*16260*/  PRMT R43, RZ, 0x7610, R43 ;  /* 0x00007610ff2b7816 */ /* 0x000fc8000000002b */
[----:B------:R2:W4:Y:S01]  /*16270*/  @P0 LDG.E.U8 R44, desc[UR32][R4.64] ;  /* 0x00000020042c0981 */ /* 0x000522000c1e1100 */
[----:B------:R-:W-:Y:S02]  /*16280*/  PRMT R42, RZ, 0x7610, R42 ;  /* 0x00007610ff2a7816 */ /* 0x000fe4000000002a */
[----:B------:R-:W-:Y:S02]  /*16290*/  PRMT R41, RZ, 0x7610, R41 ;  /* 0x00007610ff297816 */ /* 0x000fe40000000029 */
[----:B--2---:R-:W-:Y:S02]  /*162a0*/  @P2 IMAD.MOV.U32 R5, RZ, RZ, R57 ;  /* 0x000000ffff052224 */ /* 0x004fe400078e0039 */
[----:B------:R-:W2:Y:S01]  /*162b0*/  LDL R57, [R1+0xaa8] ;  /* 0x000aa80001397983 */ /* 0x000ea20000100800 */
[----:B---3--:R-:W-:-:S03]  /*162c0*/  @P2 IMAD.MOV.U32 R4, RZ, RZ, R56 ;  /* 0x000000ffff042224 */ /* 0x008fc600078e0038 */
[----:B------:R-:W3:Y:S04]  /*162d0*/  LDL R56, [R1+0xaac] ;  /* 0x000aac0001387983 */ /* 0x000ee80000100800 */
[----:B------:R4:W3:Y:S02]  /*162e0*/  @P2 LDG.E.U8 R43, desc[UR32][R4.64] ;  /* 0x00000020042b2981 */ /* 0x0008e4000c1e1100 */
[----:B----4-:R-:W-:Y:S02]  /*162f0*/  @P2 IMAD.MOV.U32 R4, RZ, RZ, R48 ;  /* 0x000000ffff042224 */ /* 0x010fe400078e0030 */
[----:B------:R-:W-:Y:S01]  /*16300*/  @P2 IMAD.MOV.U32 R5, RZ, RZ, R52 ;  /* 0x000000ffff052224 */ /* 0x000fe200078e0034 */
[----:B------:R-:W4:Y:S04]  /*16310*/  LDL R48, [R1+0xaa4] ;  /* 0x000aa40001307983 */ /* 0x000f280000100800 */
[----:B------:R-:W4:Y:S04]  /*16320*/  LDL R52, [R1+0xaa0] ;  /* 0x000aa00001347983 */ /* 0x000f280000100800 */
[----:B------:R0:W4:Y:S02]  /*16330*/  @P2 LDG.E.U8 R42, desc[UR32][R4.64] ;  /* 0x00000020042a2981 */ /* 0x000124000c1e1100 */
[----:B0-----:R-:W-:-:S02]  /*16340*/  @P2 IMAD.MOV.U32 R4, RZ, RZ, R54 ;  /* 0x000000ffff042224 */ /* 0x001fc400078e0036 */
[----:B------:R-:W-:Y:S01]  /*16350*/  @P2 IMAD.MOV.U32 R5, RZ, RZ, R55 ;  /* 0x000000ffff052224 */ /* 0x000fe200078e0037 */
[----:B------:R-:W4:Y:S04]  /*16360*/  LDL R54, [R1+0xa9c] ;  /* 0x000a9c0001367983 */ /* 0x000f280000100800 */
[----:B------:R-:W4:Y:S04]  /*16370*/  LDL R55, [R1+0xa98] ;  /* 0x000a980001377983 */ /* 0x000f280000100800 */
[----:B------:R0:W4:Y:S02]  /*16380*/  @P2 LDG.E.U8 R41, desc[UR32][R4.64] ;  /* 0x0000002004292981 */ /* 0x000124000c1e1100 */
        /* <DEDUP_REMOVED lines=16> */
[----:B------:R-:W4:Y:S01]  /*16490*/  LDL R48, [R1+0xb5c] ;  /* 0x000b5c0001307983 */ /* 0x000f220000100800 */
[----:B------:R-:W-:-:S03]  /*164a0*/  @P3 IMAD.MOV.U32 R5, RZ, RZ, R52 ;  /* 0x000000ffff053224 */ /* 0x000fc600078e0034 */
[----:B------:R-:W4:Y:S04]  /*164b0*/  LDL R52, [R1+0xb58] ;  /* 0x000b580001347983 */ /* 0x000f280000100800 */
[----:B------:R0:W4:Y:S02]  /*164c0*/  @P3 LDG.E.U8 R38, desc[UR32][R4.64] ;  /* 0x0000002004263981 */ /* 0x000124000c1e1100 */
[----:B0-----:R-:W-:Y:S02]  /*164d0*/  @P3 IMAD.MOV.U32 R4, RZ, RZ, R54 ;  /* 0x000000ffff043224 */ /* 0x001fe400078e0036 */
[----:B------:R-:W4:Y:S01]  /*164e0*/  LDL R54, [R1+0xb0c] ;  /* 0x000b0c0001367983 */ /* 0x000f220000100800 */
[----:B------:R-:W-:-:S03]  /*164f0*/  @P3 IMAD.MOV.U32 R5, RZ, RZ, R55 ;  /* 0x000000ffff053224 */ /* 0x000fc600078e0037 */
[----:B------:R-:W4:Y:S04]  /*16500*/  LDL R55, [R1+0xb08] ;  /* 0x000b080001377983 */ /* 0x000f280000100800 */
[----:B------:R0:W4:Y:S02]  /*16510*/  @P3 LDG.E.U8 R37, desc[UR32][R4.64] ;  /* 0x0000002004253981 */ /* 0x000124000c1e1100 */
[----:B0-----:R-:W-:Y:S02]  /*16520*/  @P3 IMAD.MOV.U32 R4, RZ, RZ, R0 ;  /* 0x000000ffff043224 */ /* 0x001fe400078e0000 */
[----:B------:R-:W4:Y:S01]  /*16530*/  LDL R0, [R1+0xb04] ;  /* 0x000b040001007983 */ /* 0x000f220000100800 */
[----:B------:R-:W-:-:S03]  /*16540*/  @P3 IMAD.MOV.U32 R5, RZ, RZ, R53 ;  /* 0x000000ffff053224 */ /* 0x000fc600078e0035 */
[----:B------:R-:W4:Y:S01]  /*16550*/  LDL R53, [R1+0xb00] ;  /* 0x000b000001357983 */ /* 0x000f220000100800 */
[----:B------:R-:W-:Y:S02]  /*16560*/  PRMT R36, RZ, 0x7610, R36 ;  /* 0x00007610ff247816 */ /* 0x000fe40000000024 */
[----:B------:R-:W-:Y:S02]  /*16570*/  ISETP.GT.AND P1, PT, R2, 0x19, PT ;  /* 0x000000190200780c */ /* 0x000fe40003f24270 */
[----:B------:R-:W-:Y:S02]  /*16580*/  PRMT R35, RZ, 0x7610, R35 ;  /* 0x00007610ff237816 */ /* 0x000fe40000000023 */
[----:B------:R2:W4:Y:S01]  /*16590*/  @P3 LDG.E.U8 R36, desc[UR32][R4.64] ;  /* 0x0000002004243981 */ /* 0x000522000c1e1100 */
[----:B------:R-:W-:Y:S02]  /*165a0*/  PRMT R34, RZ, 0x7610, R34 ;  /* 0x00007610ff227816 */ /* 0x000fe40000000022 */
[----:B------:R-:W-:Y:S01]  /*165b0*/  PRMT R33, RZ, 0x7610, R33 ;  /* 0x00007610ff217816 */ /* 0x000fe20000000021 */
[----:B--2---:R-:W-:-:S02]  /*165c0*/  @P0 IMAD.MOV.U32 R5, RZ, RZ, R57 ;  /* 0x000000ffff050224 */ /* 0x004fc400078e0039 */
        /* <DEDUP_REMOVED lines=44> */
[----:B------:R-:W-:-:S04]  /*16890*/  PRMT R27, RZ, 0x7610, R27 ;  /* 0x00007610ff1b7816 */ /* 0x000fc8000000001b */
[----:B------:R2:W4:Y:S01]  /*168a0*/  @P3 LDG.E.U8 R28, desc[UR32][R4.64] ;  /* 0x00000020041c3981 */ /* 0x000522000c1e1100 */
[C---:B------:R-:W-:Y:S02]  /*168b0*/  ISETP.GT.AND P1, PT, R2.reuse, 0x17, PT ;  /* 0x000000170200780c */ /* 0x040fe40003f24270 */
[----:B------:R-:W-:Y:S02]  /*168c0*/  PRMT R26, RZ, 0x7610, R26 ;  /* 0x00007610ff1a7816 */ /* 0x000fe4000000001a */
[----:B------:R-:W-:Y:S02]  /*168d0*/  PRMT R25, RZ, 0x7610, R25 ;  /* 0x00007610ff197816 */ /* 0x000fe40000000019 */
[----:B------:R-:W-:Y:S01]  /*168e0*/  PRMT R24, RZ, 0x7610, R24 ;  /* 0x00007610ff187816 */ /* 0x000fe20000000018 */
[----:B--2---:R-:W-:Y:S02]  /*168f0*/  @P3 IMAD.MOV.U32 R5, RZ, RZ, R57 ;  /* 0x000000ffff053224 */ /* 0x004fe400078e0039 */
[----:B------:R-:W2:Y:S01]  /*16900*/  LDL R57, [R1+0xae0] ;  /* 0x000ae00001397983 */ /* 0x000ea20000100800 */
[----:B---3--:R-:W-:Y:S01]  /*16910*/  @P3 IMAD.MOV.U32 R4, RZ, RZ, R56 ;  /* 0x000000ffff043224 */ /* 0x008fe200078e0038 */
[----:B------:R-:W-:-:S02]  /*16920*/  ISETP.GT.AND P2, PT, R2, 0x1a, PT ;  /* 0x0000001a0200780c */ /* 0x000fc40003f44270 */
[----:B------:R-:W3:Y:S04]  /*16930*/  LDL R56, [R1+0xad0] ;  /* 0x000ad00001387983 */ /* 0x000ee80000100800 */
[----:B------:R4:W3:Y:S02]  /*16940*/  @P3 LDG.E.U8 R27, desc[UR32][R4.64] ;  /* 0x00000020041b3981 */ /* 0x0008e4000c1e1100 */
[----:B----4-:R-:W-:Y:S02]  /*16950*/  @P3 IMAD.MOV.U32 R4, RZ, RZ, R48 ;  /* 0x000000ffff043224 */ /* 0x010fe400078e0030 */
[----:B------:R-:W4:Y:S01]  /*16960*/  LDL R48, [R1+0xaec] ;  /* 0x000aec0001307983 */ /* 0x000f220000100800 */
[----:B------:R-:W-:-:S03]  /*16970*/  @P3 IMAD.MOV.U32 R5, RZ, RZ, R52 ;  /* 0x000000ffff053224 */ /* 0x000fc600078e0034 */
[----:B------:R-:W2:Y:S04]  /*16980*/  LDL R52, [R1+0xae8] ;  /* 0x000ae80001347983 */ /* 0x000ea80000100800 */
[----:B------:R0:W3:Y:S02]  /*16990*/  @P3 LDG.E.U8 R26, desc[UR32][R4.64] ;  /* 0x00000020041a3981 */ /* 0x0000e4000c1e1100 */
[----:B0-----:R-:W-:Y:S02]  /*169a0*/  @P0 IMAD.MOV.U32 R4, RZ, RZ, R54 ;  /* 0x000000ffff040224 */ /* 0x001fe400078e0036 */
[----:B------:R-:W3:Y:S01]  /*169b0*/  LDL R54, [R1+0xae4] ;  /* 0x000ae40001367983 */ /* 0x000ee20000100800 */
[----:B------:R-:W-:-:S03]  /*169c0*/  @P0 IMAD.MOV.U32 R5, RZ, RZ, R55 ;  /* 0x000000ffff050224 */ /* 0x000fc600078e0037 */
[----:B------:R-:W3:Y:S04]  /*169d0*/  LDL R55, [R1+0xad4] ;  /* 0x000ad40001377983 */ /* 0x000ee80000100800 */
[----:B------:R0:W3:Y:S02]  /*169e0*/  @P0 LDG.E.U8 R25, desc[UR32][R4.64] ;  /* 0x0000002004190981 */ /* 0x0000e4000c1e1100 */
[----:B0-----:R-:W-:Y:S02]  /*169f0*/  @P1 IMAD.MOV.U32 R4, RZ, RZ, R0 ;  /* 0x000000ffff041224 */ /* 0x001fe400078e0000 */
[----:B------:R-:W3:Y:S01]  /*16a00*/  LDL R0, [R1+0xadc] ;  /* 0x000adc0001007983 */ /* 0x000ee20000100800 */
[----:B------:R-:W-:-:S03]  /*16a10*/  @P1 IMAD.MOV.U32 R5, RZ, RZ, R53 ;  /* 0x000000ffff051224 */ /* 0x000fc600078e0035 */
[----:B------:R-:W3:Y:S04]  /*16a20*/  LDL R53, [R1+0xad8] ;  /* 0x000ad80001357983 */ /* 0x000ee80000100800 */
[----:B------:R4:W3:Y:S02]  /*16a30*/  @P1 LDG.E.U8 R24, desc[UR32][R4.64] ;  /* 0x0000002004181981 */ /* 0x0008e4000c1e1100 */
[----:B----4-:R-:W-:Y:S02]  /*16a40*/  @P2 IMAD.MOV.U32 R4, RZ, RZ, R48 ;  /* 0x000000ffff042224 */ /* 0x010fe400078e0030 */
[----:B--2---:R-:W-:Y:S01]  /*16a50*/  @P2 IMAD.MOV.U32 R5, RZ, RZ, R52 ;  /* 0x000000ffff052224 */ /* 0x004fe200078e0034 */
[----:B---3--:R0:W-:Y:S04]  /*16a60*/  STL [R1+0x1c78], R24 ;  /* 0x001c781801007387 */ /* 0x0081e80000100800 */
[----:B------:R-:W2:Y:S04]  /*16a70*/  LDL R52, [R1+0xa68] ;  /* 0x000a680001347983 */ /* 0x000ea80000100800 */
[----:B------:R-:W3:Y:S01]  /*16a80*/  LDL R48, [R1+0xa6c] ;  /* 0x000a6c0001307983 */ /* 0x000ee20000100800 */
[----:B------:R-:W-:-:S02]  /*16a90*/  PRMT R23, RZ, 0x7610, R23 ;  /* 0x00007610ff177816 */ /* 0x000fc40000000017 */
[----:B------:R-:W-:Y:S01]  /*16aa0*/  PRMT R22, RZ, 0x7610, R22 ;  /* 0x00007610ff167816 */ /* 0x000fe20000000016 */
[----:B0-----:R-:W4:Y:S04]  /*16ab0*/  LDL R24, [R1+0xa64] ;  /* 0x000a640001187983 */ /* 0x001f280000100800 */
[----:B------:R0:W4:Y:S01]  /*16ac0*/  @P2 LDG.E.U8 R23, desc[UR32][R4.64] ;  /* 0x0000002004172981 */ /* 0x000122000c1e1100 */
[----:B------:R-:W-:Y:S02]  /*16ad0*/  ISETP.GT.AND P3, PT, R2, 0x1e, PT ;  /* 0x0000001e0200780c */ /* 0x000fe40003f64270 */
[----:B------:R-:W-:Y:S01]  /*16ae0*/  PRMT R21, RZ, 0x7610, R21 ;  /* 0x00007610ff157816 */ /* 0x000fe20000000015 */
[----:B0-----:R-:W-:Y:S02]  /*16af0*/  @P2 IMAD.MOV.U32 R4, RZ, RZ, R54 ;  /* 0x000000ffff042224 */ /* 0x001fe400078e0036 */
[----:B------:R-:W-:Y:S01]  /*16b00*/  @P2 IMAD.MOV.U32 R5, RZ, RZ, R57 ;  /* 0x000000ffff052224 */ /* 0x000fe200078e0039 */
[----:B------:R-:W4:Y:S04]  /*16b10*/  LDL R54, [R1+0xa60] ;  /* 0x000a600001367983 */ /* 0x000f280000100800 */
[----:B------:R0:W4:Y:S01]  /*16b20*/  @P2 LDG.E.U8 R22, desc[UR32][R4.64] ;  /* 0x0000002004162981 */ /* 0x000122000c1e1100 */
[----:B------:R-:W-:Y:S01]  /*16b30*/  PRMT R20, RZ, 0x7610, R20 ;  /* 0x00007610ff147816 */ /* 0x000fe20000000014 */
        /* <DEDUP_REMOVED lines=10> */
[----:B--2---:R-:W-:-:S02]  /*16be0*/  @P3 IMAD.MOV.U32 R5, RZ, RZ, R52 ;  /* 0x000000ffff053224 */ /* 0x004fc400078e0034 */
[----:B------:R-:W2:Y:S01]  /*16bf0*/  LDL R52, [R1+0xb40] ;  /* 0x000b400001347983 */ /* 0x000ea20000100800 */
[----:B---3--:R-:W-:-:S03]  /*16c00*/  @P3 IMAD.MOV.U32 R4, RZ, RZ, R48 ;  /* 0x000000ffff043224 */ /* 0x008fc600078e0030 */
[----:B------:R-:W3:Y:S01]  /*16c10*/  LDL R48, [R1+0xb44] ;  /* 0x000b440001307983 */ /* 0x000ee20000100800 */
[----:B------:R-:W-:Y:S02]  /*16c20*/  PRMT R19, RZ, 0x7610, R19 ;  /* 0x00007610ff137816 */ /* 0x000fe40000000013 */
[----:B------:R-:W-:-:S04]  /*16c30*/  PRMT R18, RZ, 0x7610, R18 ;  /* 0x00007610ff127816 */ /* 0x000fc80000000012 */
[----:B------:R4:W3:Y:S01]  /*16c40*/  @P3 LDG.E.U8 R19, desc[UR32][R4.64] ;  /* 0x0000002004133981 */ /* 0x0008e2000c1e1100 */
[----:B------:R-:W-:Y:S01]  /*16c50*/  PRMT R17, RZ, 0x7610, R17 ;  /* 0x00007610ff117816 */ /* 0x000fe20000000011 */
[----:B----4-:R-:W-:Y:S02]  /*16c60*/  @P3 IMAD.MOV.U32 R4, RZ, RZ, R24 ;  /* 0x000000ffff043224 */ /* 0x010fe400078e0018 */
[----:B------:R-:W-:Y:S01]  /*16c70*/  @P3 IMAD.MOV.U32 R5, RZ, RZ, R54 ;  /* 0x000000ffff053224 */ /* 0x000fe200078e0036 */
[----:B------:R-:W4:Y:S04]  /*16c80*/  LDL R24, [R1+0xb3c] ;  /* 0x000b3c0001187983 */ /* 0x000f280000100800 */
[----:B------:R0:W4:Y:S01]  /*16c90*/  @P3 LDG.E.U8 R18, desc[UR32][R4.64] ;  /* 0x0000002004123981 */ /* 0x000122000c1e1100 */
[----:B------:R-:W-:-:S03]  /*16ca0*/  PRMT R16, RZ, 0x7610, R16 ;  /* 0x00007610ff107816 */ /* 0x000fc60000000010 */
[----:B------:R-:W4:Y:S01]  /*16cb0*/  LDL R54, [R1+0xb38] ;  /* 0x000b380001367983 */ /* 0x000f220000100800 */
[----:B0-----:R-:W-:-:S03]  /*16cc0*/  @P3 IMAD.MOV.U32 R4, RZ, RZ, R0 ;  /* 0x000000ffff043224 */ /* 0x001fc600078e0000 */
[----:B------:R-:W4:Y:S01]  /*16cd0*/  LDL R0, [R1+0xb34] ;  /* 0x000b340001007983 */ /* 0x000f220000100800 */
[----:B------:R-:W-:-:S03]  /*16ce0*/  @P3 IMAD.MOV.U32 R5, RZ, RZ, R53 ;  /* 0x000000ffff053224 */ /* 0x000fc600078e0035 */
[----:B------:R-:W4:Y:S04]  /*16cf0*/  LDL R53, [R1+0xb30] ;  /* 0x000b300001357983 */ /* 0x000f280000100800 */
[----:B------:R0:W4:Y:S01]  /*16d00*/  @P3 LDG.E.U8 R17, desc[UR32][R4.64] ;  /* 0x0000002004113981 */ /* 0x000122000c1e1100 */
[----:B------:R-:W-:Y:S01]  /*16d10*/  PRMT R15, RZ, 0x7610, R15 ;  /* 0x00007610ff0f7816 */ /* 0x000fe2000000000f */
[----:B0-----:R-:W-:Y:S02]  /*16d20*/  @P3 IMAD.MOV.U32 R4, RZ, RZ, R55 ;  /* 0x000000ffff043224 */ /* 0x001fe400078e0037 */
[----:B------:R-:W-:-:S05]  /*16d30*/  @P3 IMAD.MOV.U32 R5, RZ, RZ, R56 ;  /* 0x000000ffff053224 */ /* 0x000fca00078e0038 */
[----:B------:R2:W4:Y:S02]  /*16d40*/  @P3 LDG.E.U8 R16, desc[UR32][R4.64] ;  /* 0x0000002004103981 */ /* 0x000524000c1e1100 */
[----:B--2---:R-:W-:Y:S02]  /*16d50*/  @P1 IMAD.MOV.U32 R5, RZ, RZ, R52 ;  /* 0x000000ffff051224 */ /* 0x004fe400078e0034 */
[----:B------:R-:W2:Y:S01]  /*16d60*/  LDL R52, [R1+0xac8] ;  /* 0x000ac80001347983 */ /* 0x000ea20000100800 */
[----:B---3--:R-:W-:-:S03]  /*16d70*/  @P1 IMAD.MOV.U32 R4, RZ, RZ, R48 ;  /* 0x000000ffff041224 */ /* 0x008fc600078e0030 */
[----:B------:R-:W3:Y:S04]  /*16d80*/  LDL R48, [R1+0xacc] ;  /* 0x000acc0001307983 */ /* 0x000ee80000100800 */
[----:B------:R4:W3:Y:S01]  /*16d90*/  @P1 LDG.E.U8 R15, desc[UR32][R4.64] ;  /* 0x00000020040f1981 */ /* 0x0008e2000c1e1100 */
[----:B------:R-:W-:Y:S02]  /*16da0*/  ISETP.GT.AND P0, PT, R2, 0x1b, PT ;  /* 0x0000001b0200780c */ /* 0x000fe40003f04270 */
[----:B------:R-:W-:Y:S02]  /*16db0*/  PRMT R14, RZ, 0x7610, R14 ;  /* 0x00007610ff0e7816 */ /* 0x000fe4000000000e */
[----:B------:R-:W-:Y:S01]  /*16dc0*/  PRMT R13, RZ, 0x7610, R13 ;  /* 0x00007610ff0d7816 */ /* 0x000fe2000000000d */
[----:B----4-:R-:W-:-:S02]  /*16dd0*/  @P1 IMAD.MOV.U32 R4, RZ, RZ, R24 ;  /* 0x000000ffff041224 */ /* 0x010fc400078e0018 */
[----:B------:R-:W-:-:S05]  /*16de0*/  @P1 IMAD.MOV.U32 R5, RZ, RZ, R54 ;  /* 0x000000ffff051224 */ /* 0x000fca00078e0036 */
[----:B------:R0:W4:Y:S01]  /*16df0*/  @P1 LDG.E.U8 R14, desc[UR32][R4.64] ;  /* 0x00000020040e1981 */ /* 0x000122000c1e1100 */
[----:B------:R-:W-:Y:S01]  /*16e00*/  PRMT R12, RZ, 0x7610, R12 ;  /* 0x00007610ff0c7816 */ /* 0x000fe2000000000c */
[----:B0-----:R-:W-:Y:S02]  /*16e10*/  @P1 IMAD.MOV.U32 R4, RZ, RZ, R0 ;  /* 0x000000ffff041224 */ /* 0x001fe400078e0000 */
[----:B------:R-:W-:-:S05]  /*16e20*/  @P1 IMAD.MOV.U32 R5, RZ, RZ, R53 ;  /* 0x000000ffff051224 */ /* 0x000fca00078e0035 */
[----:B------:R2:W4:Y:S02]  /*16e30*/  @P1 LDG.E.U8 R13, desc[UR32][R4.64] ;  /* 0x00000020040d1981 */ /* 0x000524000c1e1100 */
[----:B--2---:R-:W-:Y:S02]  /*16e40*/  @P0 IMAD.MOV.U32 R5, RZ, RZ, R52 ;  /* 0x000000ffff050224 */ /* 0x004fe400078e0034 */
[----:B---3--:R-:W-:Y:S01]  /*16e50*/  @P0 IMAD.MOV.U32 R4, RZ, RZ, R48 ;  /* 0x000000ffff040224 */ /* 0x008fe200078e0030 */
[----:B------:R0:W-:Y:S04]  /*16e60*/  STL [R1+0x1c7c], R15 ;  /* 0x001c7c0f01007387 */ /* 0x0001e80000100800 */
[----:B------:R-:W2:Y:S04]  /*16e70*/  LDL R24, [R1+0xac0] ;  /* 0x000ac00001187983 */ /* 0x000ea80000100800 */
[----:B------:R2:W3:Y:S04]  /*16e80*/  @P0 LDG.E.U8 R12, desc[UR32][R4.64] ;  /* 0x00000020040c0981 */ /* 0x0004e8000c1e1100 */
[----:B0-----:R-:W3:Y:S01]  /*16e90*/  LDL R15, [R1+0xac4] ;  /* 0x000ac400010f7983 */ /* 0x001ee20000100800 */
[----:B------:R-:W-:-:S03]  /*16ea0*/  PRMT R11, RZ, 0x7610, R11 ;  /* 0x00007610ff0b7816 */ /* 0x000fc6000000000b */
[----:B----4-:R0:W-:Y:S04]  /*16eb0*/  STL [R1+0x1c80], R14 ;  /* 0x001c800e01007387 */ /* 0x0101e80000100800 */
[----:B------:R-:W4:Y:S04]  /*16ec0*/  LDL R54, [R1+0xab8] ;  /* 0x000ab80001367983 */ /* 0x000f280000100800 */
[----:B------:R-:W4:Y:S04]  /*16ed0*/  LDL R0, [R1+0xabc] ;  /* 0x000abc0001007983 */ /* 0x000f280000100800 */
[----:B------:R1:W-:Y:S04]  /*16ee0*/  STL [R1+0x1c84], R13 ;  /* 0x001c840d01007387 */ /* 0x0003e80000100800 */
[----:B------:R-:W4:Y:S04]  /*16ef0*/  LDL R53, [R1+0xab0] ;  /* 0x000ab00001357983 */ /* 0x000f280000100800 */
[----:B------:R-:W4:Y:S01]  /*16f00*/  LDL R52, [R1+0xab4] ;  /* 0x000ab40001347983 */ /* 0x000f220000100800 */
[----:B--2---:R-:W-:-:S03]  /*16f10*/  @P0 IMAD.MOV.U32 R5, RZ, RZ, R24 ;  /* 0x000000ffff050224 */ /* 0x004fc600078e0018 */
[----:B---3--:R2:W-:Y:S01]  /*16f20*/  STL [R1+0x1c88], R12 ;  /* 0x001c880c01007387 */ /* 0x0085e20000100800 */
[----:B------:R-:W-:-:S03]  /*16f30*/  @P0 IMAD.MOV.U32 R4, RZ, RZ, R15 ;  /* 0x000000ffff040224 */ /* 0x000fc600078e000f */
[----:B------:R-:W3:Y:S04]  /*16f40*/  LDL R48, [R1+0xa48] ;  /* 0x000a480001307983 */ /* 0x000ee80000100800 */
[----:B------:R-:W2:Y:S04]  /*16f50*/  LDL R24, [R1+0xa4c] ;  /* 0x000a4c0001187983 */ /* 0x000ea80000100800 */
[----:B------:R4:W2:Y:S01]  /*16f60*/  @P0 LDG.E.U8 R11, desc[UR32][R4.64] ;  /* 0x00000020040b0981 */ /* 0x0008a2000c1e1100 */
[----:B------:R-:W-:Y:S02]  /*16f70*/  ISETP.GT.AND P1, PT, R2, 0x1f, PT ;  /* 0x0000001f0200780c */ /* 0x000fe40003f24270 */
[----:B------:R-:W-:Y:S01]  /*16f80*/  PRMT R10, RZ, 0x7610, R10 ;  /* 0x00007610ff0a7816 */ /* 0x000fe2000000000a */
[----:B------:R-:W2:Y:S01]  /*16f90*/  LDL R15, [R1+0xa40] ;  /* 0x000a4000010f7983 */ /* 0x000ea20000100800 */
[----:B------:R-:W-:-:S03]  /*16fa0*/  PRMT R9, RZ, 0x7610, R9 ;  /* 0x00007610ff097816 */ /* 0x000fc60000000009 */
[----:B0-----:R-:W2:Y:S01]  /*16fb0*/  LDL R14, [R1+0xa44] ;  /* 0x000a4400010e7983 */ /* 0x001ea20000100800 */
[----:B----4-:R-:W-:Y:S02]  /*16fc0*/  @P0 IMAD.MOV.U32 R5, RZ, RZ, R54 ;  /* 0x000000ffff050224 */ /* 0x010fe400078e0036 */
[----:B------:R-:W-:-:S05]  /*16fd0*/  @P0 IMAD.MOV.U32 R4, RZ, RZ, R0 ;  /* 0x000000ffff040224 */ /* 0x000fca00078e0000 */
[----:B------:R0:W4:Y:S01]  /*16fe0*/  @P0 LDG.E.U8 R10, desc[UR32][R4.64] ;  /* 0x00000020040a0981 */ /* 0x000122000c1e1100 */
[----:B------:R-:W-:Y:S01]  /*16ff0*/  PRMT R8, RZ, 0x7610, R8 ;  /* 0x00007610ff087816 */ /* 0x000fe20000000008 */
[----:B0-----:R-:W-:Y:S02]  /*17000*/  @P0 IMAD.MOV.U32 R5, RZ, RZ, R53 ;  /* 0x000000ffff050224 */ /* 0x001fe400078e0035 */
[----:B------:R-:W-:-:S05]  /*17010*/  @P0 IMAD.MOV.U32 R4, RZ, RZ, R52 ;  /* 0x000000ffff040224 */ /* 0x000fca00078e0034 */
[----:B------:R3:W4:Y:S02]  /*17020*/  @P0 LDG.E.U8 R9, desc[UR32][R4.64] ;  /* 0x0000002004090981 */ /* 0x000724000c1e1100 */
[----:B---3--:R-:W-:Y:S02]  /*17030*/  @P1 IMAD.MOV.U32 R5, RZ, RZ, R48 ;  /* 0x000000ffff051224 */ /* 0x008fe400078e0030 */
[----:B--2---:R-:W-:Y:S01]  /*17040*/  @P1 IMAD.MOV.U32 R4, RZ, RZ, R24 ;  /* 0x000000ffff041224 */ /* 0x004fe200078e0018 */
[----:B------:R0:W-:Y:S04]  /*17050*/  STL [R1+0x1c8c], R11 ;  /* 0x001c8c0b01007387 */ /* 0x0001e80000100800 */
[----:B-1----:R-:W2:Y:S04]  /*17060*/  LDL R13, [R1+0xa38] ;  /* 0x000a3800010d7983 */ /* 0x002ea80000100800 */
[----:B------:R-:W3:Y:S04]  /*17070*/  LDL R12, [R1+0xa3c] ;  /* 0x000a3c00010c7983 */ /* 0x000ee80000100800 */
[----:B------:R1:W3:Y:S04]  /*17080*/  @P1 LDG.E.U8 R8, desc[UR32][R4.64] ;  /* 0x0000002004081981 */ /* 0x0002e8000c1e1100 */
[----:B0-----:R-:W3:Y:S04]  /*17090*/  LDL R11, [R1+0xa30] ;  /* 0x000a3000010b7983 */ /* 0x001ee80000100800 */
[----:B------:R-:W3:Y:S01]  /*170a0*/  LDL R0, [R1+0xa34] ;  /* 0x000a340001007983 */ /* 0x000ee20000100800 */
[----:B------:R-:W-:Y:S01]  /*170b0*/  PRMT R7, RZ, 0x7610, R7 ;  /* 0x00007610ff077816 */ /* 0x000fe20000000007 */
[----:B-1----:R-:W-:-:S02]  /*170c0*/  @P1 IMAD.MOV.U32 R4, RZ, RZ, R14 ;  /* 0x000000ffff041224 */ /* 0x002fc400078e000e */
[----:B------:R-:W-:Y:S01]  /*170d0*/  @P1 IMAD.MOV.U32 R5, RZ, RZ, R15 ;  /* 0x000000ffff051224 */ /* 0x000fe200078e000f */
[----:B------:R-:W-:Y:S01]  /*170e0*/  PRMT R6, RZ, 0x7610, R6 ;  /* 0x00007610ff067816 */ /* 0x000fe20000000006 */
[----:B----4-:R-:W-:Y:S04]  /*170f0*/  STL [R1+0x1c90], R10 ;  /* 0x001c900a01007387 */ /* 0x010fe80000100800 */
[----:B------:R2:W4:Y:S04]  /*17100*/  @P1 LDG.E.U8 R7, desc[UR32][R4.64] ;  /* 0x0000002004071981 */ /* 0x000528000c1e1100 */
[----:B------:R-:W-:Y:S01]  /*17110*/  STL [R1+0x1c94], R9 ;  /* 0x001c940901007387 */ /* 0x000fe20000100800 */
[----:B------:R-:W0:Y:S02]  /*17120*/  S2R R61, SR_TID.X ;  /* 0x00000000003d7919 */ /* 0x000e240000002100 */
[----:B0-----:R-:W-:-:S04]  /*17130*/  LOP3.LUT R60, R61, 0x1f, RZ, 0xc0, !PT ;  /* 0x0000001f3d3c7812 */ /* 0x001fc800078ec0ff */
[----:B------:R-:W-:Y:S01]  /*17140*/  ISETP.GE.AND P0, PT, R60, R2, PT ;  /* 0x000000023c00720c */ /* 0x000fe20003f06270 */
[----:B--2---:R-:W-:Y:S02]  /*17150*/  @P1 IMAD.MOV.U32 R5, RZ, RZ, R13 ;  /* 0x000000ffff051224 */ /* 0x004fe400078e000d */
[----:B---3--:R-:W-:Y:S01]  /*17160*/  @P1 IMAD.MOV.U32 R4, RZ, RZ, R12 ;  /* 0x000000ffff041224 */ /* 0x008fe200078e000c */
[----:B------:R0:W-:Y:S04]  /*17170*/  STL [R1+0x1c98], R8 ;  /* 0x001c980801007387 */ /* 0x0001e80000100800 */
[----:B------:R-:W2:Y:S04]  /*17180*/  LDL.LU R52, [R1+0x934] ;  /* 0x0009340001347983 */ /* 0x000ea80000300800 */
[----:B------:R1:W3:Y:S04]  /*17190*/  @P1 LDG.E.U8 R6, desc[UR32][R4.64] ;  /* 0x0000002004061981 */ /* 0x0002e8000c1e1100 */
[----:B0-----:R-:W4:Y:S04]  /*171a0*/  LDL.LU R8, [R1+0x92c] ;  /* 0x00092c0001087983 */ /* 0x001f280000300800 */
[----:B------:R-:W3:Y:S01]  /*171b0*/  LDL.LU R9, [R1+0x928] ;  /* 0x0009280001097983 */ /* 0x000ee20000300800 */
[----:B-1----:R-:W-:-:S03]  /*171c0*/  @P1 IMAD.MOV.U32 R5, RZ, RZ, R11 ;  /* 0x000000ffff051224 */ /* 0x002fc600078e000b */
[----:B------:R-:W3:Y:S04]  /*171d0*/  LDL.LU R10, [R1+0x8f4] ;  /* 0x0008f400010a7983 */ /* 0x000ee80000300800 */
[----:B------:R-:W3:Y:S04]  /*171e0*/  LDL.LU R11, [R1+0x8f0] ;  /* 0x0008f000010b7983 */ /* 0x000ee80000300800 */
[----:B------:R-:W3:Y:S04]  /*171f0*/  LDL.LU R12, [R1+0x8ec] ;  /* 0x0008ec00010c7983 */ /* 0x000ee80000300800 */
[----:B------:R-:W3:Y:S04]  /*17200*/  LDL.LU R13, [R1+0x8e8] ;  /* 0x0008e800010d7983 */ /* 0x000ee80000300800 */
[----:B------:R-:W3:Y:S04]  /*17210*/  LDL.LU R14, [R1+0x8b4] ;  /* 0x0008b400010e7983 */ /* 0x000ee80000300800 */
[----:B------:R-:W3:Y:S04]  /*17220*/  LDL.LU R15, [R1+0x8b0] ;  /* 0x0008b000010f7983 */ /* 0x000ee80000300800 */
[----:B------:R-:W3:Y:S04]  /*17230*/  LDL.LU R24, [R1+0x8ac] ;  /* 0x0008ac0001187983 */ /* 0x000ee80000300800 */
[----:B------:R-:W3:Y:S01]  /*17240*/  LDL.LU R48, [R1+0x8a8] ;  /* 0x0008a80001307983 */ /* 0x000ee20000300800 */
[----:B------:R-:W-:-:S03]  /*17250*/  @P1 IMAD.MOV.U32 R4, RZ, RZ, R0 ;  /* 0x000000ffff041224 */ /* 0x000fc600078e0000 */
        /* <DEDUP_REMOVED lines=44> */
[----:B------:R-:W4:Y:S01]  /*17520*/  LDL.LU R2, [R1+0x930] ;  /* 0x0009300001027983 */ /* 0x000f220000300800 */
[----:B------:R-:W-:-:S06]  /*17530*/  PRMT R3, RZ, 0x7610, R3 ;  /* 0x00007610ff037816 */ /* 0x000fcc0000000003 */
[----:B------:R-:W3:Y:S01]  /*17540*/  @P1 LDG.E.U8 R3, desc[UR32][R4.64] ;  /* 0x0000002004031981 */ /* 0x000ee2000c1e1100 */
[----:B------:R-:W-:Y:S06]  /*17550*/  BAR.SYNC.DEFER_BLOCKING 0x0 ;  /* 0x0000000000007b1d */ /* 0x000fec0000010000 */
[----:B--2---:R0:W-:Y:S04]  /*17560*/  STS.U8 [R60+UR4], R52 ;  /* 0x000000343c007988 */ /* 0x0041e80008000004 */
[----:B0-----:R-:W2:Y:S04]  /*17570*/  LDL.LU R52, [R1+0x1cb0] ;  /* 0x001cb00001347983 */ /* 0x001ea80000300800 */
[----:B----4-:R-:W-:Y:S04]  /*17580*/  STS.U8 [R60+UR4+0x20], R2 ;  /* 0x000020023c007988 */ /* 0x010fe80008000004 */
[----:B------:R-:W-:Y:S04]  /*17590*/  STS.U8 [R60+UR4+0x40], R8 ;  /* 0x000040083c007988 */ /* 0x000fe80008000004 */
[----:B---3--:R0:W-:Y:S04]  /*175a0*/  STS.U8 [R60+UR4+0x60], R9 ;  /* 0x000060093c007988 */ /* 0x0081e80008000004 */
[----:B------:R1:W-:Y:S04]  /*175b0*/  STS.U8 [R60+UR4+0x220], R10 ;  /* 0x0002200a3c007988 */ /* 0x0003e80008000004 */
[----:B------:R-:W-:Y:S04]  /*175c0*/  STS.U8 [R60+UR4+0x200], R11 ;  /* 0x0002000b3c007988 */ /* 0x000fe80008000004 */
[----:B------:R-:W-:Y:S04]  /*175d0*/  STS.U8 [R60+UR4+0x260], R12 ;  /* 0x0002600c3c007988 */ /* 0x000fe80008000004 */
[----:B------:R-:W-:Y:S04]  /*175e0*/  STS.U8 [R60+UR4+0x240], R13 ;  /* 0x0002400d3c007988 */ /* 0x000fe80008000004 */
[----:B------:R-:W-:Y:S04]  /*175f0*/  STS.U8 [R60+UR4+0x440], R14 ;  /* 0x0004400e3c007988 */ /* 0x000fe80008000004 */
[----:B------:R-:W-:Y:S04]  /*17600*/  STS.U8 [R60+UR4+0x460], R15 ;  /* 0x0004600f3c007988 */ /* 0x000fe80008000004 */
[----:B------:R-:W-:Y:S04]  /*17610*/  STS.U8 [R60+UR4+0x400], R24 ;  /* 0x000400183c007988 */ /* 0x000fe80008000004 */
[----:B0-----:R-:W3:Y:S04]  /*17620*/  LDL.LU R9, [R1+0x924] ;  /* 0x0009240001097983 */ /* 0x001ee80000300800 */
[----:B------:R0:W-:Y:S04]  /*17630*/  STS.U8 [R60+UR4+0x420], R48 ;  /* 0x000420303c007988 */ /* 0x0001e80008000004 */
[----:B-1----:R-:W4:Y:S04]  /*17640*/  LDL.LU R10, [R1+0x920] ;  /* 0x00092000010a7983 */ /* 0x002f280000300800 */
[----:B0-----:R-:W4:Y:S04]  /*17650*/  LDL.LU R48, [R1+0x91c] ;  /* 0x00091c0001307983 */ /* 0x001f280000300800 */
[----:B------:R-:W-:Y:S04]  /*17660*/  STS.U8 [R60+UR4+0x660], R53 ;  /* 0x000660353c007988 */ /* 0x000fe80008000004 */
[----:B------:R-:W-:Y:S04]  /*17670*/  STS.U8 [R60+UR4+0x640], R54 ;  /* 0x000640363c007988 */ /* 0x000fe80008000004 */
[----:B------:R-:W-:Y:S04]  /*17680*/  STS.U8 [R60+UR4+0x620], R55 ;  /* 0x000620373c007988 */ /* 0x000fe80008000004 */
[----:B------:R-:W-:Y:S04]  /*17690*/  STS.U8 [R60+UR4+0x600], R56 ;  /* 0x000600383c007988 */ /* 0x000fe80008000004 */
[----:B------:R0:W-:Y:S04]  /*176a0*/  STS.U8 [R60+UR4+0x800], R57 ;  /* 0x000800393c007988 */ /* 0x0001e80008000004 */
[----:B------:R1:W-:Y:S04]  /*176b0*/  STS.U8 [R60+UR4+0x820], R58 ;  /* 0x0008203a3c007988 */ /* 0x0003e80008000004 */
[----:B0-----:R-:W4:Y:S04]  /*176c0*/  LDL.LU R57, [R1+0x918] ;  /* 0x0009180001397983 */ /* 0x001f280000300800 */
[----:B-1----:R-:W4:Y:S04]  /*176d0*/  LDL.LU R58, [R1+0x8e4] ;  /* 0x0008e400013a7983 */ /* 0x002f280000300800 */
        /* <DEDUP_REMOVED lines=9> */
[----:B------:R0:W-:Y:S04]  /*17770*/  STS.U8 [R60+UR4+0x840], R59 ;  /* 0x0008403b3c007988 */ /* 0x0001e80008000004 */
[----:B------:R-:W4:Y:S04]  /*17780*/  LDL.LU R56, [R1+0x85c] ;  /* 0x00085c0001387983 */ /* 0x000f280000300800 */
[----:B------:R1:W-:Y:S04]  /*17790*/  STS.U8 [R60+UR4+0x860], R0 ;  /* 0x000860003c007988 */ /* 0x0003e80008000004 */
[----:B0-----:R-:W4:Y:S01]  /*177a0*/  LDL.LU R59, [R1+0x858] ;  /* 0x00085800013b7983 */ /* 0x001f220000300800 */
[----:B------:R-:W-:-:S03]  /*177b0*/  LOP3.LUT R61, R61, 0x1f, RZ, 0xc0, !PT ;  /* 0x0000001f3d3d7812 */ /* 0x000fc600078ec0ff */
[----:B--2---:R-:W-:Y:S04]  /*177c0*/  STS.U8 [R60+UR4+0xa20], R52 ;  /* 0x000a20343c007988 */ /* 0x004fe80008000004 */
[----:B-1----:R-:W2:Y:S04]  /*177d0*/  LDL.LU R0, [R1+0x10] ;  /* 0x0000100001007983 */ /* 0x002ea80000300800 */
[----:B------:R-:W-:Y:S04]  /*177e0*/  STS.U8 [R60+UR4+0xa00], R51 ;  /* 0x000a00333c007988 */ /* 0x000fe80008000004 */
[----:B------:R-:W-:Y:S04]  /*177f0*/  STS.U8 [R60+UR4+0xa60], R50 ;  /* 0x000a60323c007988 */ /* 0x000fe80008000004 */
[----:B------:R-:W-:Y:S01]  /*17800*/  STS.U8 [R60+UR4+0xa40], R49 ;  /* 0x000a40313c007988 */ /* 0x000fe20008000004 */
[----:B------:R-:W-:-:S03]  /*17810*/  LOP3.LUT R61, R61, 0x8, RZ, 0x3c, !PT ;  /* 0x000000083d3d7812 */ /* 0x000fc600078e3cff */
[----:B------:R-:W-:Y:S04]  /*17820*/  STS.U8 [R60+UR4+0xc40], R43 ;  /* 0x000c402b3c007988 */ /* 0x000fe80008000004 */
[----:B------:R-:W-:Y:S04]  /*17830*/  STS.U8 [R60+UR4+0xc60], R42 ;  /* 0x000c602a3c007988 */ /* 0x000fe80008000004 */
[----:B------:R-:W-:Y:S04]  /*17840*/  STS.U8 [R60+UR4+0xc00], R41 ;  /* 0x000c00293c007988 */ /* 0x000fe80008000004 */
[----:B------:R-:W-:Y:S04]  /*17850*/  STS.U8 [R60+UR4+0xc20], R40 ;  /* 0x000c20283c007988 */ /* 0x000fe80008000004 */
[----:B------:R-:W-:Y:S04]  /*17860*/  STS.U8 [R60+UR4+0xe60], R39 ;  /* 0x000e60273c007988 */ /* 0x000fe80008000004 */
[----:B------:R-:W-:Y:S04]  /*17870*/  STS.U8 [R60+UR4+0xe40], R38 ;  /* 0x000e40263c007988 */ /* 0x000fe80008000004 */
[----:B------:R-:W-:Y:S04]  /*17880*/  STS.U8 [R60+UR4+0xe20], R37 ;  /* 0x000e20253c007988 */ /* 0x000fe80008000004 */
[----:B------:R-:W-:Y:S04]  /*17890*/  STS.U8 [R60+UR4+0xe00], R36 ;  /* 0x000e00243c007988 */ /* 0x000fe80008000004 */
[----:B---3--:R-:W-:Y:S04]  /*178a0*/  STS.U8 [R61+UR4+0x80], R9 ;  /* 0x000080093d007988 */ /* 0x008fe80008000004 */
[----:B----4-:R-:W-:Y:S04]  /*178b0*/  STS.U8 [R61+UR4+0xa0], R10 ;  /* 0x0000a00a3d007988 */ /* 0x010fe80008000004 */
[----:B------:R0:W-:Y:S04]  /*178c0*/  STS.U8 [R61+UR4+0xc0], R48 ;  /* 0x0000c0303d007988 */ /* 0x0001e80008000004 */
[----:B0-----:R-:W3:Y:S04]  /*178d0*/  LDL.LU R48, [R1+0xc] ;  /* 0x00000c0001307983 */ /* 0x001ee80000300800 */
[----:B------:R0:W-:Y:S04]  /*178e0*/  STS.U8 [R61+UR4+0xe0], R57 ;  /* 0x0000e0393d007988 */ /* 0x0001e80008000004 */
[----:B------:R1:W-:Y:S04]  /*178f0*/  STS.U8 [R61+UR4+0x2a0], R58 ;  /* 0x0002a03a3d007988 */ /* 0x0003e80008000004 */
        /* <DEDUP_REMOVED lines=9> */
[----:B0-----:R-:W4:Y:S04]  /*17990*/  LDL.LU R57, [R1+0x8] ;  /* 0x0000080001397983 */ /* 0x001f280000300800 */
[----:B------:R-:W-:Y:S04]  /*179a0*/  STS.U8 [R61+UR4+0x6a0], R56 ;  /* 0x0006a0383d007988 */ /* 0x000fe80008000004 */
[----:B-1----:R-:W4:Y:S04]  /*179b0*/  LDL.LU R58, [R1+0x4] ;  /* 0x00000400013a7983 */ /* 0x002f280000300800 */
[----:B------:R0:W-:Y:S04]  /*179c0*/  STS.U8 [R61+UR4+0x680], R59 ;  /* 0x0006803b3d007988 */ /* 0x0001e80008000004 */
[----:B--2---:R1:W-:Y:S04]  /*179d0*/  STS.U8 [R61+UR4+0x880], R0 ;  /* 0x000880003d007988 */ /* 0x0043e80008000004 */
[----:B0-----:R-:W2:Y:S04]  /*179e0*/  LDL.LU R59, [R1+0x914] ;  /* 0x00091400013b7983 */ /* 0x001ea80000300800 */
[----:B-1----:R-:W2:Y:S04]  /*179f0*/  LDL.LU R0, [R1+0x910] ;  /* 0x0009100001007983 */ /* 0x002ea80000300800 */
        /* <DEDUP_REMOVED lines=14> */
[----:B---3--:R0:W-:Y:S04]  /*17ae0*/  STS.U8 [R61+UR4+0x8a0], R48 ;  /* 0x0008a0303d007988 */ /* 0x0081e80008000004 */
[----:B0-----:R-:W3:Y:S04]  /*17af0*/  LDL.LU R48, [R1+0x1cac] ;  /* 0x001cac0001307983 */ /* 0x001ee80000300800 */
[----:B----4-:R0:W-:Y:S04]  /*17b00*/  STS.U8 [R61+UR4+0x8c0], R57 ;  /* 0x0008c0393d007988 */ /* 0x0101e80008000004 */
[----:B------:R1:W-:Y:S04]  /*17b10*/  STS.U8 [R61+UR4+0x8e0], R58 ;  /* 0x0008e03a3d007988 */ /* 0x0003e80008000004 */
[----:B0-----:R-:W4:Y:S04]  /*17b20*/  LDL.LU R57, [R1+0x1ca8] ;  /* 0x001ca80001397983 */ /* 0x001f280000300800 */
[----:B-1----:R-:W4:Y:S04]  /*17b30*/  LDL.LU R58, [R1+0x1ca4] ;  /* 0x001ca400013a7983 */ /* 0x002f280000300800 */
[----:B---3--:R-:W-:Y:S04]  /*17b40*/  STS.U8 [R61+UR4+0xaa0], R48 ;  /* 0x000aa0303d007988 */ /* 0x008fe80008000004 */
        /* <DEDUP_REMOVED lines=10> */
[----:B------:R0:W-:Y:S02]  /*17bf0*/  STS.U8 [R61+UR4+0xe80], R26 ;  /* 0x000e801a3d007988 */ /* 0x0001e40008000004 */
[----:B0-----:R-:W0:Y:S02]  /*17c00*/  S2R R61, SR_TID.X ;  /* 0x00000000003d7919 */ /* 0x001e240000002100 */
[----:B0-----:R-:W-:-:S04]  /*17c10*/  LOP3.LUT R61, R61, 0x1f, RZ, 0xc0, !PT ;  /* 0x0000001f3d3d7812 */ /* 0x001fc800078ec0ff */
[----:B------:R-:W-:-:S05]  /*17c20*/  LOP3.LUT R61, R61, 0x10, RZ, 0x3c, !PT ;  /* 0x000000103d3d7812 */ /* 0x000fca00078e3cff */
[----:B--2---:R0:W-:Y:S04]  /*17c30*/  STS.U8 [R61+UR4+0x100], R59 ;  /* 0x0001003b3d007988 */ /* 0x0041e80008000004 */
[----:B------:R1:W-:Y:S04]  /*17c40*/  STS.U8 [R61+UR4+0x120], R0 ;  /* 0x000120003d007988 */ /* 0x0003e80008000004 */
[----:B0-----:R-:W2:Y:S04]  /*17c50*/  LDL.LU R59, [R1+0x1ca0] ;  /* 0x001ca000013b7983 */ /* 0x001ea80000300800 */
[----:B-1----:R-:W3:Y:S04]  /*17c60*/  LDL.LU R0, [R1+0x1c9c] ;  /* 0x001c9c0001007983 */ /* 0x002ee80000300800 */
[----:B------:R0:W-:Y:S04]  /*17c70*/  STS.U8 [R61+UR4+0x160], R8 ;  /* 0x000160083d007988 */ /* 0x0001e80008000004 */
[----:B------:R1:W-:Y:S04]  /*17c80*/  STS.U8 [R61+UR4+0x320], R9 ;  /* 0x000320093d007988 */ /* 0x0003e80008000004 */
[----:B------:R4:W-:Y:S04]  /*17c90*/  STS.U8 [R61+UR4+0x300], R10 ;  /* 0x0003000a3d007988 */ /* 0x0009e80008000004 */
[----:B0-----:R-:W2:Y:S04]  /*17ca0*/  LDL.LU R8, [R1+0x904] ;  /* 0x0009040001087983 */ /* 0x001ea80000300800 */
[----:B-1----:R-:W2:Y:S04]  /*17cb0*/  LDL.LU R9, [R1+0x900] ;  /* 0x0009000001097983 */ /* 0x002ea80000300800 */
[----:B------:R0:W-:Y:S04]  /*17cc0*/  STS.U8 [R61+UR4+0x360], R11 ;  /* 0x0003600b3d007988 */ /* 0x0001e80008000004 */
[----:B----4-:R-:W4:Y:S04]  /*17cd0*/  LDL.LU R10, [R1+0x8fc] ;  /* 0x0008fc00010a7983 */ /* 0x010f280000300800 */
[----:B------:R1:W-:Y:S04]  /*17ce0*/  STS.U8 [R61+UR4+0x340], R12 ;  /* 0x0003400c3d007988 */ /* 0x0003e80008000004 */
[----:B0-----:R-:W4:Y:S04]  /*17cf0*/  LDL.LU R11, [R1+0x8f8] ;  /* 0x0008f800010b7983 */ /* 0x001f280000300800 */
[----:B------:R0:W-:Y:S04]  /*17d00*/  STS.U8 [R61+UR4+0x540], R13 ;  /* 0x0005400d3d007988 */ /* 0x0001e80008000004 */
[----:B-1----:R-:W4:Y:S04]  /*17d10*/  LDL.LU R12, [R1+0x8c4] ;  /* 0x0008c400010c7983 */ /* 0x002f280000300800 */
        /* <DEDUP_REMOVED lines=14> */
[----:B-1----:R-:W4:Y:S04]  /*17e00*/  LDL.LU R56, [R1+0x40] ;  /* 0x0000400001387983 */ /* 0x002f280000300800 */
[----:B---3--:R0:W-:Y:S04]  /*17e10*/  STS.U8 [R61+UR4+0x900], R0 ;  /* 0x000900003d007988 */ /* 0x0081e80008000004 */
[----:B0-----:R-:W3:Y:S01]  /*17e20*/  LDL.LU R0, [R1+0x2c] ;  /* 0x00002c0001007983 */ /* 0x001ee20000300800 */
[----:B------:R-:W-:-:S03]  /*17e30*/  LOP3.LUT R60, R60, 0x18, RZ, 0x3c, !PT ;  /* 0x000000183c3c7812 */ /* 0x000fc600078e3cff */
[----:B------:R0:W-:Y:S04]  /*17e40*/  STS.U8 [R61+UR4+0x140], R2 ;  /* 0x000140023d007988 */ /* 0x0001e80008000004 */
[----:B--2---:R-:W-:Y:S04]  /*17e50*/  STS.U8 [R61+UR4+0x920], R59 ;  /* 0x0009203b3d007988 */ /* 0x004fe80008000004 */
        /* <DEDUP_REMOVED lines=14> */
[----:B0-----:R-:W2:Y:S04]  /*17f40*/  LDL.LU R2, [R1+0x28] ;  /* 0x0000280001027983 */ /* 0x001ea80000300800 */
[----:B------:R0:W-:Y:S04]  /*17f50*/  STS.U8 [R60+UR4+0x180], R8 ;  /* 0x000180083c007988 */ /* 0x0001e80008000004 */
[----:B------:R1:W-:Y:S04]  /*17f60*/  STS.U8 [R60+UR4+0x1a0], R9 ;  /* 0x0001a0093c007988 */ /* 0x0003e80008000004 */
[----:B----4-:R4:W-:Y:S04]  /*17f70*/  STS.U8 [R60+UR4+0x1c0], R10 ;  /* 0x0001c00a3c007988 */ /* 0x0109e80008000004 */
[----:B0-----:R-:W2:Y:S04]  /*17f80*/  LDL.LU R8, [R1+0x1c98] ;  /* 0x001c980001087983 */ /* 0x001ea80000300800 */
[----:B-1----:R-:W2:Y:S04]  /*17f90*/  LDL.LU R9, [R1+0x1c94] ;  /* 0x001c940001097983 */ /* 0x002ea80000300800 */
[----:B----4-:R-:W4:Y:S04]  /*17fa0*/  LDL.LU R10, [R1+0x1c90] ;  /* 0x001c9000010a7983 */ /* 0x010f280000300800 */
[----:B------:R0:W-:Y:S04]  /*17fb0*/  STS.U8 [R60+UR4+0x1e0], R11 ;  /* 0x0001e00b3c007988 */ /* 0x0001e80008000004 */
[----:B------:R1:W-:Y:S04]  /*17fc0*/  STS.U8 [R60+UR4+0x3a0], R12 ;  /* 0x0003a00c3c007988 */ /* 0x0003e80008000004 */
[----:B------:R1:W-:Y:S04]  /*17fd0*/  STS.U8 [R60+UR4+0x380], R13 ;  /* 0x0003800d3c007988 */ /* 0x0003e80008000004 */
[----:B0-----:R-:W4:Y:S04]  /*17fe0*/  LDL.LU R11, [R1+0x1c8c] ;  /* 0x001c8c00010b7983 */ /* 0x001f280000300800 */
[----:B-1----:R-:W4:Y:S04]  /*17ff0*/  LDL.LU R12, [R1+0x1c88] ;  /* 0x001c8800010c7983 */ /* 0x002f280000300800 */
[----:B------:R-:W4:Y:S04]  /*18000*/  LDL.LU R13, [R1+0x1c84] ;  /* 0x001c8400010d7983 */ /* 0x000f280000300800 */
        /* <DEDUP_REMOVED lines=13> */
[----:B0-----:R-:W4:Y:S04]  /*180e0*/  LDL.LU R56, [R1+0x1c68] ;  /* 0x001c680001387983 */ /* 0x001f280000300800 */
[----:B---3--:R0:W-:Y:S04]  /*180f0*/  STS.U8 [R60+UR4+0x7c0], R0 ;  /* 0x0007c0003c007988 */ /* 0x0081e80008000004 */
[----:B0-----:R-:W3:Y:S04]  /*18100*/  LDL.LU R0, [R1+0x1c64] ;  /* 0x001c640001007983 */ /* 0x001ee80000300800 */
[----:B--2---:R-:W-:Y:S04]  /*18110*/  STS.U8 [R60+UR4+0x7a0], R2 ;  /* 0x0007a0023c007988 */ /* 0x004fe80008000004 */
[----:B---3--:R0:W-:Y:S04]  /*18120*/  STS.U8 [R60+UR4+0x780], R0 ;  /* 0x000780003c007988 */ /* 0x0081e80008000004 */
[----:B----4-:R-:W-:Y:S04]  /*18130*/  STS.U8 [R60+UR4+0x980], R56 ;  /* 0x000980383c007988 */ /* 0x010fe80008000004 */
        /* <DEDUP_REMOVED lines=16> */
[----:B------:R-:W3:Y:S04]  /*18240*/  LDL R2, [R1+0x1208] ;  /* 0x0012080001027983 */ /* 0x000ee80000100800 */
[----:B0-----:R-:W3:Y:S01]  /*18250*/  LDL R3, [R1+0x1204] ;  /* 0x0012040001037983 */ /* 0x001ee20000100800 */
[----:B------:R-:W-:Y:S01]  /*18260*/  PRMT R5, RZ, 0x7610, R5 ;  /* 0x00007610ff057816 */ /* 0x000fe20000000005 */
[----:B------:R-:W-:Y:S06]  /*18270*/  BAR.SYNC.DEFER_BLOCKING 0x0 ;  /* 0x0000000000007b1d */ /* 0x000fec0000010000 */
[----:B------:R-:W4:Y:S04]  /*18280*/  LDL.LU R60, [R1+0x11e0] ;  /* 0x0011e000013c7983 */ /* 0x000f280000300800 */
[----:B---3--:R-:W3:Y:S04]  /*18290*/  @!P0 LDG.E.U8 R5, desc[UR32][R2.64] ;  /* 0x0000002002058981 */ /* 0x008ee8000c1e1100 */
[----:B---3--:R0:W-:Y:S04]  /*182a0*/  STL [R1+0x930], R5 ;  /* 0x0009300501007387 */ /* 0x0081e80000100800 */
[----:B0-----:R-:W3:Y:S04]  /*182b0*/  LDL.LU R5, [R1+0x1c5c] ;  /* 0x001c5c0001057983 */ /* 0x001ee80000300800 */
[----:B------:R-:W2:Y:S04]  /*182c0*/  LDL R2, [R1+0xa2c] ;  /* 0x000a2c0001027983 */ /* 0x000ea80000100800 */
[----:B------:R-:W2:Y:S01]  /*182d0*/  LDL R3, [R1+0xe28] ;  /* 0x000e280001037983 */ /* 0x000ea20000100800 */
[----:B------:R-:W-:-:S02]  /*182e0*/  PRMT R4, RZ, 0x7610, R4 ;  /* 0x00007610ff047816 */ /* 0x000fc40000000004 */
[----:B--2---:R-:W-:-:S04]  /*182f0*/  @!P0 LOP3.LUT R3, R3, R2, RZ, 0x3c, !PT ;  /* 0x0000000203038212 */ /* 0x004fc800078e3cff */
[----:B------:R-:W-:-:S04]  /*18300*/  @!P0 LOP3.LUT R2, R3, R2, RZ, 0x3c, !PT ;  /* 0x0000000203028212 */ /* 0x000fc800078e3cff */
[----:B------:R-:W-:-:S05]  /*18310*/  @!P0 LOP3.LUT R3, R3, R2, RZ, 0x3c, !PT ;  /* 0x0000000203038212 */ /* 0x000fca00078e3cff */
[----:B------:R-:W2:Y:S04]  /*18320*/  @!P0 LDG.E.U8 R4, desc[UR32][R2.64] ;  /* 0x0000002002048981 */ /* 0x000ea8000c1e1100 */
[----:B--2---:R0:W-:Y:S04]  /*18330*/  STL [R1+0x92c], R4 ;  /* 0x00092c0401007387 */ /* 0x0041e80000100800 */
[----:B0-----:R-:W2:Y:S04]  /*18340*/  LDL.LU R4, [R1+0x1c58] ;  /* 0x001c580001047983 */ /* 0x001ea80000300800 */
[----:B------:R-:W4:Y:S04]  /*18350*/  LDL R2, [R1+0xe24] ;  /* 0x000e240001027983 */ /* 0x000f280000100800 */
[----:B------:R-:W4:Y:S01]  /*18360*/  LDL R3, [R1+0x11a4] ;  /* 0x0011a40001037983 */ /* 0x000f220000100800 */
[----:B------:R-:W-:-:S02]  /*18370*/  PRMT R0, RZ, 0x7610, R0 ;  /* 0x00007610ff007816 */ /* 0x000fc40000000000 */
[----:B----4-:R-:W-:-:S04]  /*18380*/  @!P0 LOP3.LUT R3, R3, R2, RZ, 0x3c, !PT ;  /* 0x0000000203038212 */ /* 0x010fc800078e3cff */
[----:B------:R-:W-:-:S04]  /*18390*/  @!P0 LOP3.LUT R2, R3, R2, RZ, 0x3c, !PT ;  /* 0x0000000203028212 */ /* 0x000fc800078e3cff */
[----:B------:R-:W-:-:S05]  /*183a0*/  @!P0 LOP3.LUT R3, R3, R2, RZ, 0x3c, !PT ;  /* 0x0000000203038212 */ /* 0x000fca00078e3cff */
[----:B------:R-:W4:Y:S04]  /*183b0*/  @!P0 LDG.E.U8 R0, desc[UR32][R2.64] ;  /* 0x0000002002008981 */ /* 0x000f28000c1e1100 */
[----:B----4-:R0:W-:Y:S04]  /*183c0*/  STL [R1+0x928], R0 ;  /* 0x0009280001007387 */ /* 0x0101e80000100800 */
[----:B0-----:R-:W4:Y:S04]  /*183d0*/  LDL.LU R0, [R1+0x1c54] ;  /* 0x001c540001007983 */ /* 0x001f280000300800 */
[----:B------:R-:W3:Y:S04]  /*183e0*/  LDL R2, [R1+0xe20] ;  /* 0x000e200001027983 */ /* 0x000ee80000100800 */
[----:B------:R-:W3:Y:S01]  /*183f0*/  LDL R3, [R1+0x11a0] ;  /* 0x0011a00001037983 */ /* 0x000ee20000100800 */
[----:B--2---:R-:W-:-:S02]  /*18400*/  PRMT R4, RZ, 0x7610, R4 ;  /* 0x00007610ff047816 */ /* 0x004fc40000000004 */
[----:B---3--:R-:W-:-:S04]  /*18410*/  @!P0 LOP3.LUT R3, R3, R2, RZ, 0x3c, !PT ;  /* 0x0000000203038212 */ /* 0x008fc800078e3cff */
[----:B------:R-:W-:-:S04]  /*18420*/  @!P0 LOP3.LUT R2, R3, R2, RZ, 0x3c, !PT ;  /* 0x0000000203028212 */ /* 0x000fc800078e3cff */
[----:B------:R-:W-:-:S05]  /*18430*/  @!P0 LOP3.LUT R3, R3, R2, RZ, 0x3c, !PT ;  /* 0x0000000203038212 */ /* 0x000fca00078e3cff */
[----:B------:R-:W2:Y:S04]  /*18440*/  @!P0 LDG.E.U8 R4, desc[UR32][R2.64] ;  /* 0x0000002002048981 */ /* 0x000ea8000c1e1100 */
[----:B--2---:R0:W-:Y:S04]  /*18450*/  STL [R1+0x924], R4 ;  /* 0x0009240401007387 */ /* 0x0041e80000100800 */
[----:B0-----:R-:W2:Y:S04]  /*18460*/  LDL.LU R4, [R1+0x1c50] ;  /* 0x001c500001047983 */ /* 0x001ea80000300800 */
[----:B------:R-:W3:Y:S04]  /*18470*/  LDL R2, [R1+0xe1c] ;  /* 0x000e1c0001027983 */ /* 0x000ee80000100800 */
[----:B------:R-:W3:Y:S01]  /*18480*/  LDL R3, [R1+0x119c] ;  /* 0x00119c0001037983 */ /* 0x000ee20000100800 */
[----:B----4-:R-:W-:-:S02]  /*18490*/  PRMT R0, RZ, 0x7610, R0 ;  /* 0x00007610ff007816 */ /* 0x010fc40000000000 */
[----:B---3--:R-:W-:-:S04]  /*184a0*/  @!P0 LOP3.LUT R3, R3, R2, RZ, 0x3c, !PT ;  /* 0x0000000203038212 */ /* 0x008fc800078e3cff */
[----:B------:R-:W-:-:S04]  /*184b0*/  @!P0 LOP3.LUT R2, R3, R2, RZ, 0x3c, !PT ;  /* 0x0000000203028212 */ /* 0x000fc800078e3cff */
[----:B------:R-:W-:-:S05]  /*184c0*/  @!P0 LOP3.LUT R3, R3, R2, RZ, 0x3c, !PT ;  /* 0x0000000203038212 */ /* 0x000fca00078e3cff */
[----:B------:R-:W3:Y:S04]  /*184d0*/  @!P0 LDG.E.U8 R0, desc[UR32][R2.64] ;  /* 0x0000002002008981 */ /* 0x000ee8000c1e1100 */
[----:B---3--:R0:W-:Y:S04]  /*184e0*/  STL [R1+0x920], R0 ;  /* 0x0009200001007387 */ /* 0x0081e80000100800 */
[----:B0-----:R-:W3:Y:S04]  /*184f0*/  LDL.LU R0, [R1+0x1c4c] ;  /* 0x001c4c0001007983 */ /* 0x001ee80000300800 */
[----:B------:R-:W4:Y:S04]  /*18500*/  LDL R2, [R1+0xe18] ;  /* 0x000e180001027983 */ /* 0x000f280000100800 */
[----:B------:R-:W4:Y:S01]  /*18510*/  LDL R3, [R1+0x1198] ;  /* 0x0011980001037983 */ /* 0x000f220000100800 */
[----:B--2---:R-:W-:-:S02]  /*18520*/  PRMT R4, RZ, 0x7610, R4 ;  /* 0x00007610ff047816 */ /* 0x004fc40000000004 */
[----:B----4-:R-:W-:-:S04]  /*18530*/  @!P0 LOP3.LUT R3, R3, R2, RZ, 0x3c, !PT ;  /* 0x0000000203038212 */ /* 0x010fc800078e3cff */
[----:B------:R-:W-:-:S04]  /*18540*/  @!P0 LOP3.LUT R2, R3, R2, RZ, 0x3c, !PT ;  /* 0x0000000203028212 */ /* 0x000fc800078e3cff */
[----:B------:R-:W-:-:S05]  /*18550*/  @!P0 LOP3.LUT R3, R3, R2, RZ, 0x3c, !PT ;  /* 0x0000000203038212 */ /* 0x000fca00078e3cff */
[----:B------:R-:W2:Y:S04]  /*18560*/  @!P0 LDG.E.U8 R4, desc[UR32][R2.64] ;  /* 0x0000002002048981 */ /* 0x000ea8000c1e1100 */
[----:B--2---:R0:W-:Y:S04]  /*18570*/  STL [R1+0x91c], R4 ;  /* 0x00091c0401007387 */ /* 0x0041e80000100800 */
[----:B0-----:R-:W2:Y:S04]  /*18580*/  LDL.LU R4, [R1+0x1c48] ;  /* 0x001c480001047983 */ /* 0x001ea80000300800 */
[----:B------:R-:W4:Y:S04]  /*18590*/  LDL R2, [R1+0xe14] ;  /* 0x000e140001027983 */ /* 0x000f280000100800 */
[----:B------:R-:W4:Y:S01]  /*185a0*/  LDL R3, [R1+0x1194] ;  /* 0x0011940001037983 */ /* 0x000f220000100800 */
[----:B---3--:R-:W-:-:S02]  /*185b0*/  PRMT R0, RZ, 0x7610, R0 ;  /* 0x00007610ff007816 */ /* 0x008fc40000000000 */
[----:B----4-:R-:W-:-:S04]  /*185c0*/  @!P0 LOP3.LUT R3, R3, R2, RZ, 0x3c, !PT ;  /* 0x0000000203038212 */ /* 0x010fc800078e3cff */
        /* <DEDUP_REMOVED lines=547> */
[----:B------:R-:W-:-:S02]  /*1a800*/  PRMT R61, RZ, 0x7610, R61 ;  /* 0x00007610ff3d7816 */ /* 0x000fc4000000003d */
[----:B----4-:R-:W-:-:S04]  /*1a810*/  @!P0 LOP3.LUT R3, R3, R2, RZ, 0x3c, !PT ;  /* 0x0000000203038212 */ /* 0x010fc800078e3cff */
[----:B------:R-:W-:-:S04]  /*1a820*/  @!P0 LOP3.LUT R2, R3, R2, RZ, 0x3c, !PT ;  /* 0x0000000203028212 */ /* 0x000fc800078e3cff */
[----:B------:R-:W-:-:S05]  /*1a830*/  @!P0 LOP3.LUT R3, R3, R2, RZ, 0x3c, !PT ;  /* 0x0000000203038212 */ /* 0x000fca00078e3cff */
[----:B------:R0:W4:Y:S04]  /*1a840*/  @!P0 LDG.E.U8 R61, desc[UR32][R2.64] ;  /* 0x00000020023d8981 */ /* 0x000128000c1e1100 */
[----:B------:R-:W0:Y:S04]  /*1a850*/  LDL R2, [R1+0xfa8] ;  /* 0x000fa80001027983 */ /* 0x000e280000100800 */
[----:B------:R-:W0:Y:S01]  /*1a860*/  LDL R3, [R1+0xfac] ;  /* 0x000fac0001037983 */ /* 0x000e220000100800 */
[----:B--2---:R-:W-:Y:S02]  /*1a870*/  PRMT R4, RZ, 0x7610, R4 ;  /* 0x00007610ff047816 */ /* 0x004fe40000000004 */
[----:B0-----:R-:W-:-:S04]  /*1a880*/  @!P0 LOP3.LUT R3, R3, R2, RZ, 0x3c, !PT ;  /* 0x0000000203038212 */ /* 0x001fc800078e3cff */
[----:B------:R-:W-:-:S04]  /*1a890*/  @!P0 LOP3.LUT R2, R3, R2, RZ, 0x3c, !PT ;  /* 0x0000000203028212 */ /* 0x000fc800078e3cff */
[----:B------:R-:W-:-:S05]  /*1a8a0*/  @!P0 LOP3.LUT R3, R3, R2, RZ, 0x3c, !PT ;  /* 0x0000000203038212 */ /* 0x000fca00078e3cff */
[----:B------:R-:W2:Y:S04]  /*1a8b0*/  @!P0 LDG.E.U8 R4, desc[UR32][R2.64] ;  /* 0x0000002002048981 */ /* 0x000ea8000c1e1100 */
[----:B----4-:R0:W-:Y:S04]  /*1a8c0*/  STL [R1+0x10], R61 ;  /* 0x0000103d01007387 */ /* 0x0101e80000100800 */
[----:B0-----:R-:W4:Y:S04]  /*1a8d0*/  LDL R61, [R1+0xf84] ;  /* 0x000f8400013d7983 */ /* 0x001f280000100800 */
        /* <DEDUP_REMOVED lines=20> */
[----:B------:R-:W2:Y:S04]  /*1aa20*/  LDL R2, [R1+0xf90] ;  /* 0x000f900001027983 */ /* 0x000ea80000100800 */
[----:B------:R-:W2:Y:S01]  /*1aa30*/  LDL R3, [R1+0xf94] ;  /* 0x000f940001037983 */ /* 0x000ea20000100800 */
[----:B---3--:R-:W-:-:S02]  /*1aa40*/  PRMT R0, RZ, 0x7610, R0 ;  /* 0x00007610ff007816 */ /* 0x008fc40000000000 */
[----:B--2---:R-:W-:-:S04]  /*1aa50*/  @!P0 LOP3.LUT R3, R3, R2, RZ, 0x3c, !PT ;  /* 0x0000000203038212 */ /* 0x004fc800078e3cff */
[----:B------:R-:W-:-:S04]  /*1aa60*/  @!P0 LOP3.LUT R2, R3, R2, RZ, 0x3c, !PT ;  /* 0x0000000203028212 */ /* 0x000fc800078e3cff */
[----:B------:R-:W-:-:S05]  /*1aa70*/  @!P0 LOP3.LUT R3, R3, R2, RZ, 0x3c, !PT ;  /* 0x0000000203038212 */ /* 0x000fca00078e3cff */
[----:B------:R-:W2:Y:S04]  /*1aa80*/  @!P0 LDG.E.U8 R0, desc[UR32][R2.64] ;  /* 0x0000002002008981 */ /* 0x000ea8000c1e1100 */
[----:B--2---:R0:W-:Y:S04]  /*1aa90*/  STL [R1], R0 ;  /* 0x0000000001007387 */ /* 0x0041e80000100800 */
[----:B0-----:R-:W2:Y:S04]  /*1aaa0*/  LDL.LU R0, [R1+0x1b44] ;  /* 0x001b440001007983 */ /* 0x001ea80000300800 */
[----:B------:R-:W3:Y:S04]  /*1aab0*/  LDL R2, [R1+0xf88] ;  /* 0x000f880001027983 */ /* 0x000ee80000100800 */
[----:B------:R-:W3:Y:S01]  /*1aac0*/  LDL R3, [R1+0xf8c] ;  /* 0x000f8c0001037983 */ /* 0x000ee20000100800 */
[----:B------:R-:W-:-:S02]  /*1aad0*/  PRMT R59, RZ, 0x7610, R59 ;  /* 0x00007610ff3b7816 */ /* 0x000fc4000000003b */
[----:B---3--:R-:W-:-:S04]  /*1aae0*/  @!P0 LOP3.LUT R3, R3, R2, RZ, 0x3c, !PT ;  /* 0x0000000203038212 */ /* 0x008fc800078e3cff */
[----:B------:R-:W-:-:S04]  /*1aaf0*/  @!P0 LOP3.LUT R2, R3, R2, RZ, 0x3c, !PT ;  /* 0x0000000203028212 */ /* 0x000fc800078e3cff */
[----:B------:R-:W-:-:S05]  /*1ab00*/  @!P0 LOP3.LUT R3, R3, R2, RZ, 0x3c, !PT ;  /* 0x0000000203038212 */ /* 0x000fca00078e3cff */
[----:B------:R0:W3:Y:S04]  /*1ab10*/  @!P0 LDG.E.U8 R59, desc[UR32][R2.64] ;  /* 0x00000020023b8981 */ /* 0x0000e8000c1e1100 */
[----:B------:R-:W4:Y:S01]  /*1ab20*/  LDL R3, [R1+0xf80] ;  /* 0x000f800001037983 */ /* 0x000f220000100800 */
[----:B------:R-:W-:Y:S01]  /*1ab30*/  PRMT R58, RZ, 0x7610, R58 ;  /* 0x00007610ff3a7816 */ /* 0x000fe2000000003a */
[----:B0-----:R-:W-:Y:S02]  /*1ab40*/  @!P0 IMAD.MOV.U32 R2, RZ, RZ, R61 ;  /* 0x000000ffff028224 */ /* 0x001fe400078e003d */
[----:B---3--:R0:W-:Y:S01]  /*1ab50*/  STL [R1+0x1ad4], R59 ;  /* 0x001ad43b01007387 */ /* 0x0081e20000100800 */
[----:B------:R-:W-:-:S03]  /*1ab60*/  PRMT R57, RZ, 0x7610, R57 ;  /* 0x00007610ff397816 */ /* 0x000fc60000000039 */
[----:B------:R-:W3:Y:S04]  /*1ab70*/  LDL R61, [R1+0xf60] ;  /* 0x000f6000013d7983 */ /* 0x000ee80000100800 */
[----:B----4-:R1:W4:Y:S04]  /*1ab80*/  @!P0 LDG.E.U8 R58, desc[UR32][R2.64] ;  /* 0x00000020023a8981 */ /* 0x010328000c1e1100 */
[----:B0-----:R-:W2:Y:S04]  /*1ab90*/  LDL R59, [R1+0xf64] ;  /* 0x000f6400013b7983 */ /* 0x001ea80000100800 */
[----:B------:R-:W1:Y:S04]  /*1aba0*/  LDL R2, [R1+0xf78] ;  /* 0x000f780001027983 */ /* 0x000e680000100800 */
[----:B------:R-:W1:Y:S02]  /*1abb0*/  LDL R3, [R1+0xf7c] ;  /* 0x000f7c0001037983 */ /* 0x000e640000100800 */
[----:B-1----:R-:W-:-:S04]  /*1abc0*/  @!P0 LOP3.LUT R3, R3, R2, RZ, 0x3c, !PT ;  /* 0x0000000203038212 */ /* 0x002fc800078e3cff */
[----:B------:R-:W-:-:S04]  /*1abd0*/  @!P0 LOP3.LUT R2, R3, R2, RZ, 0x3c, !PT ;  /* 0x0000000203028212 */ /* 0x000fc800078e3cff */
[----:B------:R-:W-:-:S05]  /*1abe0*/  @!P0 LOP3.LUT R3, R3, R2, RZ, 0x3c, !PT ;  /* 0x0000000203038212 */ /* 0x000fca00078e3cff */
[----:B------:R-:W3:Y:S04]  /*1abf0*/  @!P0 LDG.E.U8 R57, desc[UR32][R2.64] ;  /* 0x0000002002398981 */ /* 0x000ee8000c1e1100 */
[----:B----4-:R0:W-:Y:S04]  /*1ac00*/  STL [R1+0x1ad8], R58 ;  /* 0x001ad83a01007387 */ /* 0x0101e80000100800 */
[----:B------:R-:W4:Y:S04]  /*1ac10*/  LDL R2, [R1+0xf70] ;  /* 0x000f700001027983 */ /* 0x000f280000100800 */
[----:B------:R-:W4:Y:S04]  /*1ac20*/  LDL R3, [R1+0xf74] ;  /* 0x000f740001037983 */ /* 0x000f280000100800 */
[----:B0-----:R-:W2:Y:S04]  /*1ac30*/  LDL R58, [R1+0xf6c] ;  /* 0x000f6c00013a7983 */ /* 0x001ea80000100800 */
[----:B---3--:R0:W-:Y:S04]  /*1ac40*/  STL [R1+0x1adc], R57 ;  /* 0x001adc3901007387 */ /* 0x0081e80000100800 */
[----:B0-----:R-:W3:Y:S01]  /*1ac50*/  LDL R57, [R1+0xf68] ;  /* 0x000f680001397983 */ /* 0x001ee20000100800 */
[----:B----4-:R-:W-:-:S02]  /*1ac60*/  @!P0 LOP3.LUT R3, R3, R2, RZ, 0x3c, !PT ;  /* 0x0000000203038212 */ /* 0x010fc400078e3cff */
[----:B------:R-:W-:Y:S02]  /*1ac70*/  PRMT R56, RZ, 0x7610, R56 ;  /* 0x00007610ff387816 */ /* 0x000fe40000000038 */
[----:B------:R-:W-:-:S04]  /*1ac80*/  @!P0 LOP3.LUT R2, R3, R2, RZ, 0x3c, !PT ;  /* 0x0000000203028212 */ /* 0x000fc800078e3cff */
[----:B------:R-:W-:Y:S02]  /*1ac90*/  @!P0 LOP3.LUT R3, R3, R2, RZ, 0x3c, !PT ;  /* 0x0000000203038212 */ /* 0x000fe400078e3cff */
[----:B------:R-:W-:-:S03]  /*1aca0*/  PRMT R55, RZ, 0x7610, R55 ;  /* 0x00007610ff377816 */ /* 0x000fc60000000037 */
[----:B------:R2:W4:Y:S02]  /*1acb0*/  @!P0 LDG.E.U8 R56, desc[UR32][R2.64] ;  /* 0x0000002002388981 */ /* 0x000524000c1e1100 */
[----:B--2---:R-:W-:Y:S02]  /*1acc0*/  @!P0 IMAD.MOV.U32 R2, RZ, RZ, R58 ;  /* 0x000000ffff028224 */ /* 0x004fe400078e003a */
[----:B---3--:R-:W-:-:S05]  /*1acd0*/  @!P0 IMAD.MOV.U32 R3, RZ, RZ, R57 ;  /* 0x000000ffff038224 */ /* 0x008fca00078e0039 */
[----:B------:R0:W2:Y:S01]  /*1ace0*/  @!P0 LDG.E.U8 R55, desc[UR32][R2.64] ;  /* 0x0000002002378981 */ /* 0x0000a2000c1e1100 */
[----:B------:R-:W-:Y:S01]  /*1acf0*/  PRMT R54, RZ, 0x7610, R54 ;  /* 0x00007610ff367816 */ /* 0x000fe20000000036 */
[----:B0-----:R-:W-:Y:S02]  /*1ad00*/  @!P0 IMAD.MOV.U32 R2, RZ, RZ, R59 ;  /* 0x000000ffff028224 */ /* 0x001fe400078e003b */
[----:B------:R-:W-:Y:S01]  /*1ad10*/  @!P0 IMAD.MOV.U32 R3, RZ, RZ, R61 ;  /* 0x000000ffff038224 */ /* 0x000fe200078e003d */
[----:B----4-:R0:W-:Y:S04]  /*1ad20*/  STL [R1+0x1ae0], R56 ;  /* 0x001ae03801007387 */ /* 0x0101e80000100800 */
[----:B------:R-:W3:Y:S04]  /*1ad30*/  @!P0 LDG.E.U8 R54, desc[UR32][R2.64] ;  /* 0x0000002002368981 */ /* 0x000ee8000c1e1100 */
[----:B0-----:R-:W4:Y:S04]  /*1ad40*/  LDL R56, [R1+0xf5c] ;  /* 0x000f5c0001387983 */ /* 0x001f280000100800 */
[----:B--2---:R0:W-:Y:S01]  /*1ad50*/  STL [R1+0x1ac8], R55 ;  /* 0x001ac83701007387 */ /* 0x0041e20000100800 */
[----:B------:R-:W-:-:S03]  /*1ad60*/  PRMT R53, RZ, 0x7610, R53 ;  /* 0x00007610ff357816 */ /* 0x000fc60000000035 */
[----:B------:R-:W2:Y:S04]  /*1ad70*/  LDL R61, [R1+0xf48] ;  /* 0x000f4800013d7983 */ /* 0x000ea80000100800 */
[----:B------:R-:W2:Y:S04]  /*1ad80*/  LDL R59, [R1+0xf4c] ;  /* 0x000f4c00013b7983 */ /* 0x000ea80000100800 */
[----:B------:R-:W2:Y:S04]  /*1ad90*/  LDL R58, [R1+0xf40] ;  /* 0x000f4000013a7983 */ /* 0x000ea80000100800 */
[----:B------:R-:W2:Y:S04]  /*1ada0*/  LDL R57, [R1+0xf44] ;  /* 0x000f440001397983 */ /* 0x000ea80000100800 */
[----:B0-----:R-:W2:Y:S04]  /*1adb0*/  LDL R55, [R1+0xf58] ;  /* 0x000f580001377983 */ /* 0x001ea80000100800 */
[----:B---3--:R0:W-:Y:S01]  /*1adc0*/  STL [R1+0x1acc], R54 ;  /* 0x001acc3601007387 */ /* 0x0081e20000100800 */
[----:B----4-:R-:W-:-:S03]  /*1add0*/  @!P0 IMAD.MOV.U32 R2, RZ, RZ, R56 ;  /* 0x000000ffff028224 */ /* 0x010fc600078e0038 */
[----:B------:R-:W3:Y:S04]  /*1ade0*/  LDL R56, [R1+0xf38] ;  /* 0x000f380001387983 */ /* 0x000ee80000100800 */
[----:B0-----:R-:W4:Y:S01]  /*1adf0*/  LDL R54, [R1+0xf54] ;  /* 0x000f540001367983 */ /* 0x001f220000100800 */
[----:B--2---:R-:W-:-:S03]  /*1ae00*/  @!P0 IMAD.MOV.U32 R3, RZ, RZ, R55 ;  /* 0x000000ffff038224 */ /* 0x004fc600078e0037 */
[----:B------:R-:W2:Y:S04]  /*1ae10*/  LDL R55, [R1+0xf3c] ;  /* 0x000f3c0001377983 */ /* 0x000ea80000100800 */
[----:B------:R4:W3:Y:S04]  /*1ae20*/  @!P0 LDG.E.U8 R53, desc[UR32][R2.64] ;  /* 0x0000002002358981 */ /* 0x0008e8000c1e1100 */
[----:B------:R-:W2:Y:S01]  /*1ae30*/  LDL R3, [R1+0xf50] ;  /* 0x000f500001037983 */ /* 0x000ea20000100800 */
[----:B------:R-:W-:Y:S01]  /*1ae40*/  PRMT R52, RZ, 0x7610, R52 ;  /* 0x00007610ff347816 */ /* 0x000fe20000000034 */
[----:B----4-:R-:W-:Y:S01]  /*1ae50*/  @!P0 IMAD.MOV.U32 R2, RZ, RZ, R54 ;  /* 0x000000ffff028224 */ /* 0x010fe200078e0036 */
[----:B------:R-:W-:-:S02]  /*1ae60*/  PRMT R51, RZ, 0x7610, R51 ;  /* 0x00007610ff337816 */ /* 0x000fc40000000033 */
[----:B------:R-:W-:Y:S02]  /*1ae70*/  PRMT R50, RZ, 0x7610, R50 ;  /* 0x00007610ff327816 */ /* 0x000fe40000000032 */
[----:B------:R-:W-:Y:S01]  /*1ae80*/  PRMT R49, RZ, 0x7610, R49 ;  /* 0x00007610ff317816 */ /* 0x000fe20000000031 */
[----:B--2---:R0:W2:Y:S02]  /*1ae90*/  @!P0 LDG.E.U8 R52, desc[UR32][R2.64] ;  /* 0x0000002002348981 */ /* 0x0040a4000c1e1100 */
[----:B0-----:R-:W-:Y:S02]  /*1aea0*/  @!P0 IMAD.MOV.U32 R2, RZ, RZ, R59 ;  /* 0x000000ffff028224 */ /* 0x001fe400078e003b */
[----:B------:R-:W-:-:S05]  /*1aeb0*/  @!P0 IMAD.MOV.U32 R3, RZ, RZ, R61 ;  /* 0x000000ffff038224 */ /* 0x000fca00078e003d */
[----:B------:R0:W4:Y:S02]  /*1aec0*/  @!P0 LDG.E.U8 R51, desc[UR32][R2.64] ;  /* 0x0000002002338981 */ /* 0x000124000c1e1100 */
[----:B0-----:R-:W-:Y:S02]  /*1aed0*/  @!P0 IMAD.MOV.U32 R2, RZ, RZ, R57 ;  /* 0x000000ffff028224 */ /* 0x001fe400078e0039 */
[----:B------:R-:W-:-:S05]  /*1aee0*/  @!P0 IMAD.MOV.U32 R3, RZ, RZ, R58 ;  /* 0x000000ffff038224 */ /* 0x000fca00078e003a */
[----:B------:R0:W4:Y:S04]  /*1aef0*/  @!P0 LDG.E.U8 R50, desc[UR32][R2.64] ;  /* 0x0000002002328981 */ /* 0x000128000c1e1100 */
[----:B---3--:R1:W-:Y:S04]  /*1af00*/  STL [R1+0x1ad0], R53 ;  /* 0x001ad03501007387 */ /* 0x0083e80000100800 */
[----:B------:R-:W3:Y:S01]  /*1af10*/  LDL R54, [R1+0xf30] ;  /* 0x000f300001367983 */ /* 0x000ee20000100800 */
[----:B0-----:R-:W-:Y:S02]  /*1af20*/  @!P0 IMAD.MOV.U32 R2, RZ, RZ, R55 ;  /* 0x000000ffff028224 */ /* 0x001fe400078e0037 */
[----:B------:R-:W-:Y:S01]  /*1af30*/  @!P0 IMAD.MOV.U32 R3, RZ, RZ, R56 ;  /* 0x000000ffff038224 */ /* 0x000fe200078e0038 */
[----:B-1----:R-:W3:Y:S04]  /*1af40*/  LDL R53, [R1+0xf34] ;  /* 0x000f340001357983 */ /* 0x002ee80000100800 */
[----:B------:R3:W3:Y:S04]  /*1af50*/  @!P0 LDG.E.U8 R49, desc[UR32][R2.64] ;  /* 0x0000002002318981 */ /* 0x0006e8000c1e1100 */
[----:B--2---:R0:W-:Y:S04]  /*1af60*/  STL [R1+0x1ae4], R52 ;  /* 0x001ae43401007387 */ /* 0x0041e80000100800 */
[----:B----4-:R1:W-:Y:S04]  /*1af70*/  STL [R1+0x1ae8], R51 ;  /* 0x001ae83301007387 */ /* 0x0103e80000100800 */
[----:B------:R-:W2:Y:S04]  /*1af80*/  LDL R58, [R1+0xf28] ;  /* 0x000f2800013a7983 */ /* 0x000ea80000100800 */
[----:B------:R-:W4:Y:S04]  /*1af90*/  LDL R57, [R1+0xf2c] ;  /* 0x000f2c0001397983 */ /* 0x000f280000100800 */
[----:B------:R4:W-:Y:S04]  /*1afa0*/  STL [R1+0x1aec], R50 ;  /* 0x001aec3201007387 */ /* 0x0009e80000100800 */
[----:B------:R-:W4:Y:S04]  /*1afb0*/  LDL R56, [R1+0xf20] ;  /* 0x000f200001387983 */ /* 0x000f280000100800 */
[----:B------:R-:W4:Y:S01]  /*1afc0*/  LDL R55, [R1+0xf24] ;  /* 0x000f240001377983 */ /* 0x000f220000100800 */
[----:B---3--:R-:W-:-:S02]  /*1afd0*/  @!P0 IMAD.MOV.U32 R3, RZ, RZ, R54 ;  /* 0x000000ffff038224 */ /* 0x008fc400078e0036 */
[----:B------:R-:W-:Y:S01]  /*1afe0*/  @!P0 IMAD.MOV.U32 R2, RZ, RZ, R53 ;  /* 0x000000ffff028224 */ /* 0x000fe200078e0035 */
[----:B------:R3:W-:Y:S04]  /*1aff0*/  STL [R1+0x1af0], R49 ;  /* 0x001af03101007387 */ /* 0x0007e80000100800 */
[----:B------:R-:W3:Y:S04]  /*1b000*/  LDL R54, [R1+0xf08] ;  /* 0x000f080001367983 */ /* 0x000ee80000100800 */
[----:B------:R-:W3:Y:S01]  /*1b010*/  LDL R53, [R1+0xf0c] ;  /* 0x000f0c0001357983 */ /* 0x000ee20000100800 */
[----:B------:R-:W-:-:S03]  /*1b020*/  PRMT R48, RZ, 0x7610, R48 ;  /* 0x00007610ff307816 */ /* 0x000fc60000000030 */
[----:B0-----:R-:W3:Y:S04]  /*1b030*/  LDL R52, [R1+0xf00] ;  /* 0x000f000001347983 */ /* 0x001ee80000100800 */
[----:B-1----:R-:W3:Y:S01]  /*1b040*/  LDL R51, [R1+0xf04] ;  /* 0x000f040001337983 */ /* 0x002ee20000100800 */
[----:B------:R-:W-:-:S03]  /*1b050*/  PRMT R47, RZ, 0x7610, R47 ;  /* 0x00007610ff2f7816 */ /* 0x000fc6000000002f */
[----:B------:R2:W3:Y:S01]  /*1b060*/  @!P0 LDG.E.U8 R48, desc[UR32][R2.64] ;  /* 0x0000002002308981 */ /* 0x0004e2000c1e1100 */
[----:B------:R-:W-:Y:S02]  /*1b070*/  PRMT R46, RZ, 0x7610, R46 ;  /* 0x00007610ff2e7816 */ /* 0x000fe4000000002e */
[----:B------:R-:W-:Y:S01]  /*1b080*/  PRMT R45, RZ, 0x7610, R45 ;  /* 0x00007610ff2d7816 */ /* 0x000fe2000000002d */
[----:B--2---:R-:W-:Y:S02]  /*1b090*/  @!P0 IMAD.MOV.U32 R3, RZ, RZ, R58 ;  /* 0x000000ffff038224 */ /* 0x004fe400078e003a */
[----:B----4-:R-:W-:-:S05]  /*1b0a0*/  @!P0 IMAD.MOV.U32 R2, RZ, RZ, R57 ;  /* 0x000000ffff028224 */ /* 0x010fca00078e0039 */
[----:B------:R0:W2:Y:S02]  /*1b0b0*/  @!P0 LDG.E.U8 R47, desc[UR32][R2.64] ;  /* 0x00000020022f8981 */ /* 0x0000a4000c1e1100 */
[----:B0-----:R-:W-:Y:S02]  /*1b0c0*/  @!P0 IMAD.MOV.U32 R3, RZ, RZ, R56 ;  /* 0x000000ffff038224 */ /* 0x001fe400078e0038 */
[----:B------:R-:W-:-:S05]  /*1b0d0*/  @!P0 IMAD.MOV.U32 R2, RZ, RZ, R55 ;  /* 0x000000ffff028224 */ /* 0x000fca00078e0037 */
[----:B------:R3:W4:Y:S02]  /*1b0e0*/  @!P0 LDG.E.U8 R46, desc[UR32][R2.64] ;  /* 0x00000020022e8981 */ /* 0x000724000c1e1100 */
[----:B---3--:R-:W-:Y:S02]  /*1b0f0*/  @!P0 IMAD.MOV.U32 R3, RZ, RZ, R54 ;  /* 0x000000ffff038224 */ /* 0x008fe400078e0036 */
[----:B------:R-:W-:-:S05]  /*1b100*/  @!P0 IMAD.MOV.U32 R2, RZ, RZ, R53 ;  /* 0x000000ffff028224 */ /* 0x000fca00078e0035 */
[----:B------:R0:W3:Y:S01]  /*1b110*/  @!P0 LDG.E.U8 R45, desc[UR32][R2.64] ;  /* 0x00000020022d8981 */ /* 0x0000e2000c1e1100 */
[----:B------:R-:W-:-:S03]  /*1b120*/  PRMT R44, RZ, 0x7610, R44 ;  /* 0x00007610ff2c7816 */ /* 0x000fc6000000002c */
[----:B------:R1:W-:Y:S04]  /*1b130*/  STL [R1+0x1af4], R48 ;  /* 0x001af43001007387 */ /* 0x0003e80000100800 */
[----:B------:R-:W3:Y:S04]  /*1b140*/  LDL R50, [R1+0xef8] ;  /* 0x000ef80001327983 */ /* 0x000ee80000100800 */
[----:B------:R-:W3:Y:S01]  /*1b150*/  LDL R49, [R1+0xefc] ;  /* 0x000efc0001317983 */ /* 0x000ee20000100800 */
[----:B0-----:R-:W-:Y:S02]  /*1b160*/  @!P0 IMAD.MOV.U32 R2, RZ, RZ, R51 ;  /* 0x000000ffff028224 */ /* 0x001fe400078e0033 */
[----:B------:R-:W-:-:S05]  /*1b170*/  @!P0 IMAD.MOV.U32 R3, RZ, RZ, R52 ;  /* 0x000000ffff038224 */ /* 0x000fca00078e0034 */
[----:B------:R0:W3:Y:S04]  /*1b180*/  @!P0 LDG.E.U8 R44, desc[UR32][R2.64] ;  /* 0x00000020022c8981 */ /* 0x0000e8000c1e1100 */
[----:B--2---:R2:W-:Y:S04]  /*1b190*/  STL [R1+0x1af8], R47 ;  /* 0x001af82f01007387 */ /* 0x0045e80000100800 */
[----:B-1----:R-:W3:Y:S04]  /*1b1a0*/  LDL R48, [R1+0xef0] ;  /* 0x000ef00001307983 */ /* 0x002ee80000100800 */
[----:B--2---:R-:W2:Y:S04]  /*1b1b0*/  LDL R47, [R1+0xef4] ;  /* 0x000ef400012f7983 */ /* 0x004ea80000100800 */
[----:B----4-:R1:W-:Y:S04]  /*1b1c0*/  STL [R1+0x1afc], R46 ;  /* 0x001afc2e01007387 */ /* 0x0103e80000100800 */
[----:B---3--:R3:W-:Y:S04]  /*1b1d0*/  STL [R1+0x1b00], R45 ;  /* 0x001b002d01007387 */ /* 0x0087e80000100800 */
[----:B-1----:R-:W4:Y:S04]  /*1b1e0*/  LDL R46, [R1+0xec8] ;  /* 0x000ec800012e7983 */ /* 0x002f280000100800 */
[----:B---3--:R-:W3:Y:S01]  /*1b1f0*/  LDL R45, [R1+0xecc] ;  /* 0x000ecc00012d7983 */ /* 0x008ee20000100800 */
[----:B------:R-:W-:Y:S01]  /*1b200*/  PRMT R43, RZ, 0x7610, R43 ;  /* 0x00007610ff2b7816 */ /* 0x000fe2000000002b */
[----:B0-----:R-:W-:-:S02]  /*1b210*/  @!P0 IMAD.MOV.U32 R2, RZ, RZ, R49 ;  /* 0x000000ffff028224 */ /* 0x001fc400078e0031 */
[----:B------:R-:W-:Y:S01]  /*1b220*/  @!P0 IMAD.MOV.U32 R3, RZ, RZ, R50 ;  /* 0x000000ffff038224 */ /* 0x000fe200078e0032 */
[----:B------:R0:W-:Y:S04]  /*1b230*/  STL [R1+0x1b04], R44 ;  /* 0x001b042c01007387 */ /* 0x0001e80000100800 */
[----:B------:R-:W3:Y:S01]  /*1b240*/  LDL R51, [R1+0xec0] ;  /* 0x000ec00001337983 */ /* 0x000ee20000100800 */
[----:B------:R-:W-:-:S03]  /*1b250*/  PRMT R42, RZ, 0x7610, R42 ;  /* 0x00007610ff2a7816 */ /* 0x000fc6000000002a */
[----:B------:R1:W3:Y:S04]  /*1b260*/  @!P0 LDG.E.U8 R43, desc[UR32][R2.64] ;  /* 0x00000020022b8981 */ /* 0x0002e8000c1e1100 */
[----:B0-----:R-:W3:Y:S01]  /*1b270*/  LDL R44, [R1+0xec4] ;  /* 0x000ec400012c7983 */ /* 0x001ee20000100800 */
[----:B------:R-:W-:Y:S01]  /*1b280*/  PRMT R41, RZ, 0x7610, R41 ;  /* 0x00007610ff297816 */ /* 0x000fe20000000029 */
[----:B-1----:R-:W-:Y:S02]  /*1b290*/  @!P0 IMAD.MOV.U32 R3, RZ, RZ, R48 ;  /* 0x000000ffff038224 */ /* 0x002fe400078e0030 */
[----:B--2---:R-:W-:-:S05]  /*1b2a0*/  @!P0 IMAD.MOV.U32 R2, RZ, RZ, R47 ;  /* 0x000000ffff028224 */ /* 0x004fca00078e002f */
[----:B------:R4:W2:Y:S02]  /*1b2b0*/  @!P0 LDG.E.U8 R42, desc[UR32][R2.64] ;  /* 0x00000020022a8981 */ /* 0x0008a4000c1e1100 */
[----:B----4-:R-:W-:Y:S02]  /*1b2c0*/  @!P0 IMAD.MOV.U32 R3, RZ, RZ, R46 ;  /* 0x000000ffff038224 */ /* 0x010fe400078e002e */
[----:B---3--:R-:W-:-:S05]  /*1b2d0*/  @!P0 IMAD.MOV.U32 R2, RZ, RZ, R45 ;  /* 0x000000ffff028224 */ /* 0x008fca00078e002d */
[----:B------:R0:W3:Y:S01]  /*1b2e0*/  @!P0 LDG.E.U8 R41, desc[UR32][R2.64] ;  /* 0x0000002002298981 */ /* 0x0000e2000c1e1100 */
[----:B------:R-:W-:-:S03]  /*1b2f0*/  PRMT R40, RZ, 0x7610, R40 ;  /* 0x00007610ff287816 */ /* 0x000fc60000000028 */
[----:B------:R1:W-:Y:S04]  /*1b300*/  STL [R1+0x1b08], R43 ;  /* 0x001b082b01007387 */ /* 0x0003e80000100800 */
[----:B------:R-:W4:Y:S04]  /*1b310*/  LDL R50, [R1+0xeb8] ;  /* 0x000eb80001327983 */ /* 0x000f280000100800 */
[----:B------:R-:W4:Y:S04]  /*1b320*/  LDL R49, [R1+0xebc] ;  /* 0x000ebc0001317983 */ /* 0x000f280000100800 */
[----:B------:R-:W4:Y:S01]  /*1b330*/  LDL R47, [R1+0xeb4] ;  /* 0x000eb400012f7983 */ /* 0x000f220000100800 */
[----:B0-----:R-:W-:-:S02]  /*1b340*/  @!P0 IMAD.MOV.U32 R3, RZ, RZ, R51 ;  /* 0x000000ffff038224 */ /* 0x001fc400078e0033 */
[----:B------:R-:W-:-:S05]  /*1b350*/  @!P0 IMAD.MOV.U32 R2, RZ, RZ, R44 ;  /* 0x000000ffff028224 */ /* 0x000fca00078e002c */
[----:B------:R4:W4:Y:S04]  /*1b360*/  @!P0 LDG.E.U8 R40, desc[UR32][R2.64] ;  /* 0x0000002002288981 */ /* 0x000928000c1e1100 */
[----:B--2---:R0:W-:Y:S04]  /*1b370*/  STL [R1+0x1b0c], R42 ;  /* 0x001b0c2a01007387 */ /* 0x0041e80000100800 */
[----:B------:R-:W2:Y:S04]  /*1b380*/  LDL R48, [R1+0xeb0] ;  /* 0x000eb00001307983 */ /* 0x000ea80000100800 */
[----:B------:R-:W2:Y:S04]  /*1b390*/  LDL R46, [R1+0xe88] ;  /* 0x000e8800012e7983 */ /* 0x000ea80000100800 */
[----:B------:R-:W2:Y:S04]  /*1b3a0*/  LDL R45, [R1+0xe8c] ;  /* 0x000e8c00012d7983 */ /* 0x000ea80000100800 */
[----:B---3--:R3:W-:Y:S04]  /*1b3b0*/  STL [R1+0x1b10], R41 ;  /* 0x001b102901007387 */ /* 0x0087e80000100800 */
[----:B------:R-:W3:Y:S04]  /*1b3c0*/  LDL R44, [R1+0xe80] ;  /* 0x000e8000012c7983 */ /* 0x000ee80000100800 */
[----:B-1----:R-:W3:Y:S01]  /*1b3d0*/  LDL R43, [R1+0xe84] ;  /* 0x000e8400012b7983 */ /* 0x002ee20000100800 */
[----:B------:R-:W-:Y:S01]  /*1b3e0*/  PRMT R39, RZ, 0x7610, R39 ;  /* 0x00007610ff277816 */ /* 0x000fe20000000027 */
[----:B----4-:R-:W-:-:S02]  /*1b3f0*/  @!P0 IMAD.MOV.U32 R3, RZ, RZ, R50 ;  /* 0x000000ffff038224 */ /* 0x010fc400078e0032 */
[----:B------:R-:W-:Y:S01]  /*1b400*/  @!P0 IMAD.MOV.U32 R2, RZ, RZ, R49 ;  /* 0x000000ffff028224 */ /* 0x000fe200078e0031 */
[----:B------:R-:W-:-:S04]  /*1b410*/  PRMT R38, RZ, 0x7610, R38 ;  /* 0x00007610ff267816 */ /* 0x000fc80000000026 */
[----:B------:R1:W4:Y:S04]  /*1b420*/  @!P0 LDG.E.U8 R39, desc[UR32][R2.64] ;  /* 0x0000002002278981 */ /* 0x000328000c1e1100 */
[----:B------:R4:W-:Y:S04]  /*1b430*/  STL [R1+0x1b14], R40 ;  /* 0x001b142801007387 */ /* 0x0009e80000100800 */
[----:B------:R-:W4:Y:S04]  /*1b440*/  LDL R49, [R1+0xe78] ;  /* 0x000e780001317983 */ /* 0x000f280000100800 */
[----:B0-----:R-:W4:Y:S01]  /*1b450*/  LDL R42, [R1+0xe7c] ;  /* 0x000e7c00012a7983 */ /* 0x001f220000100800 */
[----:B-1----:R-:W-:Y:S01]  /*1b460*/  @!P0 IMAD.MOV.U32 R2, RZ, RZ, R47 ;  /* 0x000000ffff028224 */ /* 0x002fe200078e002f */
[----:B------:R-:W-:-:S02]  /*1b470*/  PRMT R37, RZ, 0x7610, R37 ;  /* 0x00007610ff257816 */ /* 0x000fc40000000025 */
[----:B------:R-:W-:Y:S01]  /*1b480*/  PRMT R36, RZ, 0x7610, R36 ;  /* 0x00007610ff247816 */ /* 0x000fe20000000024 */
[----:B--2---:R-:W-:-:S05]  /*1b490*/  @!P0 IMAD.MOV.U32 R3, RZ, RZ, R48 ;  /* 0x000000ffff038224 */ /* 0x004fca00078e0030 */
[----:B------:R0:W2:Y:S02]  /*1b4a0*/  @!P0 LDG.E.U8 R38, desc[UR32][R2.64] ;  /* 0x0000002002268981 */ /* 0x0000a4000c1e1100 */
[----:B0-----:R-:W-:Y:S02]  /*1b4b0*/  @!P0 IMAD.MOV.U32 R2, RZ, RZ, R45 ;  /* 0x000000ffff028224 */ /* 0x001fe400078e002d */
[----:B------:R-:W-:-:S05]  /*1b4c0*/  @!P0 IMAD.MOV.U32 R3, RZ, RZ, R46 ;  /* 0x000000ffff038224 */ /* 0x000fca00078e002e */
[----:B------:R3:W2:Y:S02]  /*1b4d0*/  @!P0 LDG.E.U8 R37, desc[UR32][R2.64] ;  /* 0x0000002002258981 */ /* 0x0006a4000c1e1100 */
[----:B---3--:R-:W-:Y:S02]  /*1b4e0*/  @!P0 IMAD.MOV.U32 R3, RZ, RZ, R44 ;  /* 0x000000ffff038224 */ /* 0x008fe400078e002c */
[----:B------:R-:W-:-:S05]  /*1b4f0*/  @!P0 IMAD.MOV.U32 R2, RZ, RZ, R43 ;  /* 0x000000ffff028224 */ /* 0x000fca00078e002b */
[----:B------:R0:W3:Y:S01]  /*1b500*/  @!P0 LDG.E.U8 R36, desc[UR32][R2.64] ;  /* 0x0000002002248981 */ /* 0x0000e2000c1e1100 */
[----:B------:R-:W-:-:S03]  /*1b510*/  PRMT R35, RZ, 0x7610, R35 ;  /* 0x00007610ff237816 */ /* 0x000fc60000000023 */
[----:B----4-:R1:W-:Y:S04]  /*1b520*/  STL [R1+0x1b18], R39 ;  /* 0x001b182701007387 */ /* 0x0103e80000100800 */
[----:B------:R-:W4:Y:S04]  /*1b530*/  LDL R48, [R1+0xe70] ;  /* 0x000e700001307983 */ /* 0x000f280000100800 */
[----:B------:R-:W4:Y:S01]  /*1b540*/  LDL R41, [R1+0xe74] ;  /* 0x000e740001297983 */ /* 0x000f220000100800 */
[----:B0-----:R-:W-:Y:S02]  /*1b550*/  @!P0 IMAD.MOV.U32 R3, RZ, RZ, R49 ;  /* 0x000000ffff038224 */ /* 0x001fe400078e0031 */
[----:B------:R-:W-:-:S05]  /*1b560*/  @!P0 IMAD.MOV.U32 R2, RZ, RZ, R42 ;  /* 0x000000ffff028224 */ /* 0x000fca00078e002a */
[----:B------:R4:W4:Y:S04]  /*1b570*/  @!P0 LDG.E.U8 R35, desc[UR32][R2.64] ;  /* 0x0000002002238981 */ /* 0x000928000c1e1100 */
[----:B--2---:R0:W-:Y:S04]  /*1b580*/  STL [R1+0x1b1c], R38 ;  /* 0x001b1c2601007387 */ /* 0x0041e80000100800 */
[----:B------:R-:W2:Y:S04]  /*1b590*/  LDL R47, [R1+0xe48] ;  /* 0x000e4800012f7983 */ /* 0x000ea80000100800 */
[----:B------:R-:W2:Y:S04]  /*1b5a0*/  LDL R46, [R1+0xe4c] ;  /* 0x000e4c00012e7983 */ /* 0x000ea80000100800 */
[----:B------:R-:W2:Y:S04]  /*1b5b0*/  LDL R40, [R1+0x11ac] ;  /* 0x0011ac0001287983 */ /* 0x000ea80000100800 */
[----:B------:R-:W-:Y:S04]  /*1b5c0*/  STL [R1+0x1b20], R37 ;  /* 0x001b202501007387 */ /* 0x000fe80000100800 */
[----:B------:R-:W2:Y:S04]  /*1b5d0*/  LDL R45, [R1+0xe44] ;  /* 0x000e4400012d7983 */ /* 0x000ea80000100800 */
[----:B------:R-:W2:Y:S04]  /*1b5e0*/  LDL R44, [R1+0xe40] ;  /* 0x000e4000012c7983 */ /* 0x000ea80000100800 */
[----:B------:R-:W2:Y:S04]  /*1b5f0*/  LDL R43, [R1+0x11b4] ;  /* 0x0011b400012b7983 */ /* 0x000ea80000100800 */
[----:B---3--:R3:W-:Y:S04]  /*1b600*/  STL [R1+0x1b24], R36 ;  /* 0x001b242401007387 */ /* 0x0087e80000100800 */
[----:B------:R-:W2:Y:S04]  /*1b610*/  LDL R42, [R1+0xe3c] ;  /* 0x000e3c00012a7983 */ /* 0x000ea80000100800 */
[----:B-1----:R-:W2:Y:S01]  /*1b620*/  LDL R39, [R1+0x11bc] ;  /* 0x0011bc0001277983 */ /* 0x002ea20000100800 */
[----:B------:R-:W-:-:S03]  /*1b630*/  PRMT R34, RZ, 0x7610, R34 ;  /* 0x00007610ff227816 */ /* 0x000fc60000000022 */
[----:B0-----:R-:W2:Y:S01]  /*1b640*/  LDL R38, [R1+0x11e4] ;  /* 0x0011e40001267983 */ /* 0x001ea20000100800 */
[----:B----4-:R-:W-:Y:S02]  /*1b650*/  @!P0 IMAD.MOV.U32 R3, RZ, RZ, R48 ;  /* 0x000000ffff038224 */ /* 0x010fe400078e0030 */
[----:B------:R-:W-:Y:S01]  /*1b660*/  @!P0 IMAD.MOV.U32 R2, RZ, RZ, R41 ;  /* 0x000000ffff028224 */ /* 0x000fe200078e0029 */
[----:B------:R-:W-:-:S04]  /*1b670*/  PRMT R33, RZ, 0x7610, R33 ;  /* 0x00007610ff217816 */ /* 0x000fc80000000021 */
[----:B------:R2:W4:Y:S04]  /*1b680*/  @!P0 LDG.E.U8 R34, desc[UR32][R2.64] ;  /* 0x0000002002228981 */ /* 0x000528000c1e1100 */
[----:B------:R-:W-:Y:S04]  /*1b690*/  STL [R1+0x1b28], R35 ;  /* 0x001b282301007387 */ /* 0x000fe80000100800 */
[----:B------:R-:W4:Y:S01]  /*1b6a0*/  LDL R41, [R1+0x11a8] ;  /* 0x0011a80001297983 */ /* 0x000f220000100800 */
[----:B------:R-:W-:Y:S02]  /*1b6b0*/  PRMT R32, RZ, 0x7610, R32 ;  /* 0x00007610ff207816 */ /* 0x000fe40000000020 */
[----:B------:R-:W-:-:S02]  /*1b6c0*/  PRMT R31, RZ, 0x7610, R31 ;  /* 0x00007610ff1f7816 */ /* 0x000fc4000000001f */
[----:B------:R-:W-:Y:S02]  /*1b6d0*/  PRMT R30, RZ, 0x7610, R30 ;  /* 0x00007610ff1e7816 */ /* 0x000fe4000000001e */
[----:B------:R-:W-:Y:S01]  /*1b6e0*/  PRMT R29, RZ, 0x7610, R29 ;  /* 0x00007610ff1d7816 */ /* 0x000fe2000000001d */
[----:B---3--:R-:W3:Y:S01]  /*1b6f0*/  LDL R36, [R1+0x1200] ;  /* 0x0012000001247983 */ /* 0x008ee20000100800 */
[----:B--2---:R-:W-:Y:S02]  /*1b700*/  @!P0 IMAD.MOV.U32 R3, RZ, RZ, R47 ;  /* 0x000000ffff038224 */ /* 0x004fe400078e002f */
[----:B------:R-:W-:-:S05]  /*1b710*/  @!P0 IMAD.MOV.U32 R2, RZ, RZ, R46 ;  /* 0x000000ffff028224 */ /* 0x000fca00078e002e */
[----:B------:R0:W2:Y:S02]  /*1b720*/  @!P0 LDG.E.U8 R33, desc[UR32][R2.64] ;  /* 0x0000002002218981 */ /* 0x0000a4000c1e1100 */
[----:B0-----:R-:W-:Y:S02]  /*1b730*/  @!P0 IMAD.MOV.U32 R2, RZ, RZ, R40 ;  /* 0x000000ffff028224 */ /* 0x001fe400078e0028 */
[----:B------:R-:W-:-:S05]  /*1b740*/  @!P0 IMAD.MOV.U32 R3, RZ, RZ, R45 ;  /* 0x000000ffff038224 */ /* 0x000fca00078e002d */
[----:B------:R0:W3:Y:S02]  /*1b750*/  @!P0 LDG.E.U8 R32, desc[UR32][R2.64] ;  /* 0x0000002002208981 */ /* 0x0000e4000c1e1100 */
[----:B0-----:R-:W-:Y:S02]  /*1b760*/  @!P0 IMAD.MOV.U32 R2, RZ, RZ, R43 ;  /* 0x000000ffff028224 */ /* 0x001fe400078e002b */
[----:B------:R-:W-:-:S05]  /*1b770*/  @!P0 IMAD.MOV.U32 R3, RZ, RZ, R44 ;  /* 0x000000ffff038224 */ /* 0x000fca00078e002c */
[----:B------:R0:W3:Y:S02]  /*1b780*/  @!P0 LDG.E.U8 R31, desc[UR32][R2.64] ;  /* 0x00000020021f8981 */ /* 0x0000e4000c1e1100 */
[----:B0-----:R-:W-:Y:S02]  /*1b790*/  @!P0 IMAD.MOV.U32 R2, RZ, RZ, R39 ;  /* 0x000000ffff028224 */ /* 0x001fe400078e0027 */
[----:B------:R-:W-:-:S05]  /*1b7a0*/  @!P0 IMAD.MOV.U32 R3, RZ, RZ, R42 ;  /* 0x000000ffff038224 */ /* 0x000fca00078e002a */
[----:B------:R0:W3:Y:S04]  /*1b7b0*/  @!P0 LDG.E.U8 R30, desc[UR32][R2.64] ;  /* 0x00000020021e8981 */ /* 0x0000e8000c1e1100 */
[----:B----4-:R1:W-:Y:S04]  /*1b7c0*/  STL [R1+0x1b2c], R34 ;  /* 0x001b2c2201007387 */ /* 0x0103e80000100800 */
[----:B------:R-:W4:Y:S01]  /*1b7d0*/  LDL R37, [R1+0x11b0] ;  /* 0x0011b00001257983 */ /* 0x000f220000100800 */
[----:B0-----:R-:W-:Y:S02]  /*1b7e0*/  @!P0 IMAD.MOV.U32 R2, RZ, RZ, R38 ;  /* 0x000000ffff028224 */ /* 0x001fe400078e0026 */
[----:B------:R-:W-:Y:S01]  /*1b7f0*/  @!P0 IMAD.MOV.U32 R3, RZ, RZ, R41 ;  /* 0x000000ffff038224 */ /* 0x000fe200078e0029 */
[----:B-1----:R-:W4:Y:S04]  /*1b800*/  LDL R34, [R1+0x11fc] ;  /* 0x0011fc0001227983 */ /* 0x002f280000100800 */
[----:B------:R0:W4:Y:S04]  /*1b810*/  @!P0 LDG.E.U8 R29, desc[UR32][R2.64] ;  /* 0x00000020021d8981 */ /* 0x000128000c1e1100 */
[----:B--2---:R1:W-:Y:S04]  /*1b820*/  STL [R1+0x1b30], R33 ;  /* 0x001b302101007387 */ /* 0x0043e80000100800 */
[----:B------:R-:W2:Y:S04]  /*1b830*/  LDL R35, [R1+0x11b8] ;  /* 0x0011b80001237983 */ /* 0x000ea80000100800 */
[----:B------:R-:W2:Y:S04]  /*1b840*/  LDL R40, [R1+0x11f8] ;  /* 0x0011f80001287983 */ /* 0x000ea80000100800 */
[----:B---3--:R3:W-:Y:S04]  /*1b850*/  STL [R1+0x1b34], R32 ;  /* 0x001b342001007387 */ /* 0x0087e80000100800 */
[----:B-1----:R-:W2:Y:S04]  /*1b860*/  LDL R33, [R1+0xf1c] ;  /* 0x000f1c0001217983 */ /* 0x002ea80000100800 */
[----:B---3--:R-:W3:Y:S04]  /*1b870*/  LDL R32, [R1+0x11c0] ;  /* 0x0011c00001207983 */ /* 0x008ee80000100800 */
[----:B------:R1:W-:Y:S04]  /*1b880*/  STL [R1+0x1b38], R31 ;  /* 0x001b381f01007387 */ /* 0x0003e80000100800 */
[----:B------:R-:W3:Y:S04]  /*1b890*/  LDL R39, [R1+0xf18] ;  /* 0x000f180001277983 */ /* 0x000ee80000100800 */
[----:B-1----:R-:W3:Y:S04]  /*1b8a0*/  LDL R31, [R1+0xf14] ;  /* 0x000f1400011f7983 */ /* 0x002ee80000100800 */
[----:B------:R1:W-:Y:S04]  /*1b8b0*/  STL [R1+0x1b3c], R30 ;  /* 0x001b3c1e01007387 */ /* 0x0003e80000100800 */
[----:B------:R-:W3:Y:S04]  /*1b8c0*/  LDL R41, [R1+0xee8] ;  /* 0x000ee80001297983 */ /* 0x000ee80000100800 */
[----:B------:R-:W3:Y:S04]  /*1b8d0*/  LDL R38, [R1+0xeec] ;  /* 0x000eec0001267983 */ /* 0x000ee80000100800 */
[----:B-1----:R-:W3:Y:S01]  /*1b8e0*/  LDL R30, [R1+0xf10] ;  /* 0x000f1000011e7983 */ /* 0x002ee20000100800 */
[----:B------:R-:W-:Y:S01]  /*1b8f0*/  PRMT R28, RZ, 0x7610, R28 ;  /* 0x00007610ff1c7816 */ /* 0x000fe2000000001c */
[----:B0-----:R-:W-:-:S02]  /*1b900*/  @!P0 IMAD.MOV.U32 R2, RZ, RZ, R36 ;  /* 0x000000ffff028224 */ /* 0x001fc400078e0024 */
[----:B----4-:R-:W-:Y:S01]  /*1b910*/  @!P0 IMAD.MOV.U32 R3, RZ, RZ, R37 ;  /* 0x000000ffff038224 */ /* 0x010fe200078e0025 */
[----:B------:R0:W-:Y:S04]  /*1b920*/  STL [R1+0x1b40], R29 ;  /* 0x001b401d01007387 */ /* 0x0001e80000100800 */
[----:B------:R-:W4:Y:S04]  /*1b930*/  LDL R37, [R1+0xee0] ;  /* 0x000ee00001257983 */ /* 0x000f280000100800 */
[----:B------:R-:W4:Y:S01]  /*1b940*/  LDL R36, [R1+0xee4] ;  /* 0x000ee40001247983 */ /* 0x000f220000100800 */
[----:B------:R-:W-:-:S03]  /*1b950*/  PRMT R27, RZ, 0x7610, R27 ;  /* 0x00007610ff1b7816 */ /* 0x000fc6000000001b */
[----:B------:R1:W4:Y:S01]  /*1b960*/  @!P0 LDG.E.U8 R28, desc[UR32][R2.64] ;  /* 0x00000020021c8981 */ /* 0x000322000c1e1100 */
[----:B------:R-:W-:Y:S02]  /*1b970*/  PRMT R26, RZ, 0x7610, R26 ;  /* 0x00007610ff1a7816 */ /* 0x000fe4000000001a */
[----:B------:R-:W-:Y:S02]  /*1b980*/  PRMT R25, RZ, 0x7610, R25 ;  /* 0x00007610ff197816 */ /* 0x000fe40000000019 */
[----:B------:R-:W-:Y:S02]  /*1b990*/  PRMT R24, RZ, 0x7610, R24 ;  /* 0x00007610ff187816 */ /* 0x000fe40000000018 */
[----:B------:R-:W-:Y:S02]  /*1b9a0*/  PRMT R23, RZ, 0x7610, R23 ;  /* 0x00007610ff177816 */ /* 0x000fe40000000017 */
[----:B------:R-:W-:Y:S01]  /*1b9b0*/  PRMT R22, RZ, 0x7610, R22 ;  /* 0x00007610ff167816 */ /* 0x000fe20000000016 */
[----:B0-----:R-:W4:Y:S01]  /*1b9c0*/  LDL R29, [R1+0xe9c] ;  /* 0x000e9c00011d7983 */ /* 0x001f220000100800 */
[----:B------:R-:W-:-:S02]  /*1b9d0*/  PRMT R21, RZ, 0x7610, R21 ;  /* 0x00007610ff157816 */ /* 0x000fc40000000015 */
[----:B------:R-:W-:Y:S02]  /*1b9e0*/  PRMT R20, RZ, 0x7610, R20 ;  /* 0x00007610ff147816 */ /* 0x000fe40000000014 */
[----:B------:R-:W-:Y:S01]  /*1b9f0*/  PRMT R19, RZ, 0x7610, R19 ;  /* 0x00007610ff137816 */ /* 0x000fe20000000013 */
[----:B-1----:R-:W-:Y:S01]  /*1ba00*/  @!P0 IMAD.MOV.U32 R2, RZ, RZ, R34 ;  /* 0x000000ffff028224 */ /* 0x002fe200078e0022 */
[----:B------:R-:W-:Y:S01]  /*1ba10*/  PRMT R18, RZ, 0x7610, R18 ;  /* 0x00007610ff127816 */ /* 0x000fe20000000012 */
[----:B------:R-:W4:Y:S04]  /*1ba20*/  LDL R34, [R1+0xedc] ;  /* 0x000edc0001227983 */ /* 0x000f280000100800 */
[----:B------:R-:W4:Y:S04]  /*1ba30*/  LDL R44, [R1+0xe50] ;  /* 0x000e5000012c7983 */ /* 0x000f280000100800 */
[----:B------:R-:W4:Y:S04]  /*1ba40*/  LDL R43, [R1+0xe38] ;  /* 0x000e3800012b7983 */ /* 0x000f280000100800 */
[----:B------:R-:W4:Y:S01]  /*1ba50*/  LDL R42, [R1+0x11c4] ;  /* 0x0011c400012a7983 */ /* 0x000f220000100800 */
[----:B--2---:R-:W-:-:S03]  /*1ba60*/  @!P0 IMAD.MOV.U32 R3, RZ, RZ, R35 ;  /* 0x000000ffff038224 */ /* 0x004fc600078e0023 */
[----:B------:R-:W2:Y:S04]  /*1ba70*/  LDL R35, [R1+0xed8] ;  /* 0x000ed80001237983 */ /* 0x000ea80000100800 */
[----:B------:R0:W2:Y:S02]  /*1ba80*/  @!P0 LDG.E.U8 R27, desc[UR32][R2.64] ;  /* 0x00000020021b8981 */ /* 0x0000a4000c1e1100 */
[----:B0-----:R-:W-:Y:S02]  /*1ba90*/  @!P0 IMAD.MOV.U32 R2, RZ, RZ, R40 ;  /* 0x000000ffff028224 */ /* 0x001fe400078e0028 */
[----:B------:R-:W2:Y:S01]  /*1baa0*/  LDL R40, [R1+0xed0] ;  /* 0x000ed00001287983 */ /* 0x000ea20000100800 */
[----:B---3--:R-:W-:-:S03]  /*1bab0*/  @!P0 IMAD.MOV.U32 R3, RZ, RZ, R32 ;  /* 0x000000ffff038224 */ /* 0x008fc600078e0020 */
[----:B------:R-:W3:Y:S04]  /*1bac0*/  LDL R32, [R1+0xed4] ;  /* 0x000ed40001207983 */ /* 0x000ee80000100800 */
[----:B------:R0:W3:Y:S02]  /*1bad0*/  @!P0 LDG.E.U8 R26, desc[UR32][R2.64] ;  /* 0x00000020021a8981 */ /* 0x0000e4000c1e1100 */
[----:B0-----:R-:W-:Y:S02]  /*1bae0*/  @!P0 IMAD.MOV.U32 R2, RZ, RZ, R33 ;  /* 0x000000ffff028224 */ /* 0x001fe400078e0021 */
[----:B------:R-:W-:Y:S01]  /*1baf0*/  @!P0 IMAD.MOV.U32 R3, RZ, RZ, R39 ;  /* 0x000000ffff038224 */ /* 0x000fe200078e0027 */
[----:B------:R-:W3:Y:S04]  /*1bb00*/  LDL R33, [R1+0xeac] ;  /* 0x000eac0001217983 */ /* 0x000ee80000100800 */
[----:B------:R-:W3:Y:S04]  /*1bb10*/  LDL R39, [R1+0xea8] ;  /* 0x000ea80001277983 */ /* 0x000ee80000100800 */
[----:B------:R0:W3:Y:S02]  /*1bb20*/  @!P0 LDG.E.U8 R25, desc[UR32][R2.64] ;  /* 0x0000002002198981 */ /* 0x0000e4000c1e1100 */
[----:B0-----:R-:W-:-:S02]  /*1bb30*/  @!P0 IMAD.MOV.U32 R3, RZ, RZ, R30 ;  /* 0x000000ffff038224 */ /* 0x001fc400078e001e */
[----:B------:R-:W3:Y:S01]  /*1bb40*/  LDL R30, [R1+0xea4] ;  /* 0x000ea400011e7983 */ /* 0x000ee20000100800 */
[----:B------:R-:W-:-:S03]  /*1bb50*/  @!P0 IMAD.MOV.U32 R2, RZ, RZ, R31 ;  /* 0x000000ffff028224 */ /* 0x000fc600078e001f */
[----:B------:R-:W3:Y:S04]  /*1bb60*/  LDL R31, [R1+0xea0] ;  /* 0x000ea000011f7983 */ /* 0x000ee80000100800 */
[----:B------:R0:W3:Y:S02]  /*1bb70*/  @!P0 LDG.E.U8 R24, desc[UR32][R2.64] ;  /* 0x0000002002188981 */ /* 0x0000e4000c1e1100 */
[----:B0-----:R-:W-:Y:S02]  /*1bb80*/  @!P0 IMAD.MOV.U32 R2, RZ, RZ, R38 ;  /* 0x000000ffff028224 */ /* 0x001fe400078e0026 */
[----:B------:R-:W-:Y:S01]  /*1bb90*/  @!P0 IMAD.MOV.U32 R3, RZ, RZ, R41 ;  /* 0x000000ffff038224 */ /* 0x000fe200078e0029 */
[----:B------:R-:W3:Y:S04]  /*1bba0*/  LDL R38, [R1+0xe98] ;  /* 0x000e980001267983 */ /* 0x000ee80000100800 */
[----:B------:R-:W3:Y:S04]  /*1bbb0*/  LDL R41, [R1+0xe34] ;  /* 0x000e340001297983 */ /* 0x000ee80000100800 */
[----:B------:R4:W3:Y:S02]  /*1bbc0*/  @!P0 LDG.E.U8 R23, desc[UR32][R2.64] ;  /* 0x0000002002178981 */ /* 0x0008e4000c1e1100 */
[----:B----4-:R-:W-:-:S02]  /*1bbd0*/  @!P0 IMAD.MOV.U32 R2, RZ, RZ, R36 ;  /* 0x000000ffff028224 */ /* 0x010fc400078e0024 */
[----:B------:R-:W-:Y:S01]  /*1bbe0*/  @!P0 IMAD.MOV.U32 R3, RZ, RZ, R37 ;  /* 0x000000ffff038224 */ /* 0x000fe200078e0025 */
[----:B------:R-:W4:Y:S04]  /*1bbf0*/  LDL R36, [R1+0xe94] ;  /* 0x000e940001247983 */ /* 0x000f280000100800 */
[----:B------:R-:W4:Y:S04]  /*1bc00*/  LDL R37, [R1+0xe90] ;  /* 0x000e900001257983 */ /* 0x000f280000100800 */
[----:B------:R0:W4:Y:S02]  /*1bc10*/  @!P0 LDG.E.U8 R22, desc[UR32][R2.64] ;  /* 0x0000002002168981 */ /* 0x000124000c1e1100 */
[----:B0-----:R-:W-:-:S02]  /*1bc20*/  @!P0 IMAD.MOV.U32 R2, RZ, RZ, R34 ;  /* 0x000000ffff028224 */ /* 0x001fc400078e0022 */
        /* <DEDUP_REMOVED lines=11> */
[----:B------:R-:W3:Y:S01]  /*1bce0*/  LDL R33, [R1+0xe60] ;  /* 0x000e600001217983 */ /* 0x000ee20000100800 */
[----:B------:R-:W-:-:S03]  /*1bcf0*/  PRMT R17, RZ, 0x7610, R17 ;  /* 0x00007610ff117816 */ /* 0x000fc60000000011 */
[----:B------:R-:W3:Y:S04]  /*1bd00*/  LDL R39, [R1+0xe30] ;  /* 0x000e300001277983 */ /* 0x000ee80000100800 */
[----:B------:R0:W3:Y:S02]  /*1bd10*/  @!P0 LDG.E.U8 R19, desc[UR32][R2.64] ;  /* 0x0000002002138981 */ /* 0x0000e4000c1e1100 */
[----:B0-----:R-:W-:Y:S02]  /*1bd20*/  @!P0 IMAD.MOV.U32 R2, RZ, RZ, R30 ;  /* 0x000000ffff028224 */ /* 0x001fe400078e001e */
[----:B------:R-:W3:Y:S01]  /*1bd30*/  LDL R30, [R1+0xe5c] ;  /* 0x000e5c00011e7983 */ /* 0x000ee20000100800 */
[----:B------:R-:W-:-:S03]  /*1bd40*/  @!P0 IMAD.MOV.U32 R3, RZ, RZ, R31 ;  /* 0x000000ffff038224 */ /* 0x000fc600078e001f */
[----:B------:R-:W3:Y:S04]  /*1bd50*/  LDL R31, [R1+0xe58] ;  /* 0x000e5800011f7983 */ /* 0x000ee80000100800 */
[----:B------:R0:W3:Y:S02]  /*1bd60*/  @!P0 LDG.E.U8 R18, desc[UR32][R2.64] ;  /* 0x0000002002128981 */ /* 0x0000e4000c1e1100 */
[----:B0-----:R-:W-:Y:S02]  /*1bd70*/  @!P0 IMAD.MOV.U32 R2, RZ, RZ, R29 ;  /* 0x000000ffff028224 */ /* 0x001fe400078e001d */
[----:B------:R-:W3:Y:S01]  /*1bd80*/  LDL R29, [R1+0xe54] ;  /* 0x000e5400011d7983 */ /* 0x000ee20000100800 */
[----:B------:R-:W-:-:S03]  /*1bd90*/  @!P0 IMAD.MOV.U32 R3, RZ, RZ, R38 ;  /* 0x000000ffff038224 */ /* 0x000fc600078e0026 */
[----:B------:R-:W3:Y:S01]  /*1bda0*/  LDL R38, [R1+0x11d4] ;  /* 0x0011d40001267983 */ /* 0x000ee20000100800 */
[----:B------:R-:W-:-:S03]  /*1bdb0*/  PRMT R16, RZ, 0x7610, R16 ;  /* 0x00007610ff107816 */ /* 0x000fc60000000010 */
[----:B------:R4:W3:Y:S01]  /*1bdc0*/  @!P0 LDG.E.U8 R17, desc[UR32][R2.64] ;  /* 0x0000002002118981 */ /* 0x0008e2000c1e1100 */
[----:B------:R-:W-:Y:S01]  /*1bdd0*/  PRMT R15, RZ, 0x7610, R15 ;  /* 0x00007610ff0f7816 */ /* 0x000fe2000000000f */
[----:B----4-:R-:W-:Y:S02]  /*1bde0*/  @!P0 IMAD.MOV.U32 R2, RZ, RZ, R36 ;  /* 0x000000ffff028224 */ /* 0x010fe400078e0024 */
[----:B------:R-:W-:Y:S01]  /*1bdf0*/  @!P0 IMAD.MOV.U32 R3, RZ, RZ, R37 ;  /* 0x000000ffff038224 */ /* 0x000fe200078e0025 */
[----:B------:R-:W4:Y:S04]  /*1be00*/  LDL R36, [R1+0x11dc] ;  /* 0x0011dc0001247983 */ /* 0x000f280000100800 */
[----:B------:R-:W4:Y:S04]  /*1be10*/  LDL R37, [R1+0xe2c] ;  /* 0x000e2c0001257983 */ /* 0x000f280000100800 */
[----:B------:R0:W4:Y:S01]  /*1be20*/  @!P0 LDG.E.U8 R16, desc[UR32][R2.64] ;  /* 0x0000002002108981 */ /* 0x000122000c1e1100 */
[----:B------:R-:W-:Y:S01]  /*1be30*/  PRMT R14, RZ, 0x7610, R14 ;  /* 0x00007610ff0e7816 */ /* 0x000fe2000000000e */
[----:B0-----:R-:W-:-:S02]  /*1be40*/  @!P0 IMAD.MOV.U32 R2, RZ, RZ, R34 ;  /* 0x000000ffff028224 */ /* 0x001fc400078e0022 */
[----:B------:R-:W4:Y:S01]  /*1be50*/  LDL R34, [R1+0x11f4] ;  /* 0x0011f40001227983 */ /* 0x000f220000100800 */
[----:B------:R-:W-:Y:S01]  /*1be60*/  PRMT R13, RZ, 0x7610, R13 ;  /* 0x00007610ff0d7816 */ /* 0x000fe2000000000d */
[----:B--2---:R-:W-:Y:S02]  /*1be70*/  @!P0 IMAD.MOV.U32 R3, RZ, RZ, R35 ;  /* 0x000000ffff038224 */ /* 0x004fe400078e0023 */
[----:B------:R-:W2:Y:S04]  /*1be80*/  LDL R35, [R1+0x11c8] ;  /* 0x0011c80001237983 */ /* 0x000ea80000100800 */
[----:B------:R3:W2:Y:S02]  /*1be90*/  @!P0 LDG.E.U8 R15, desc[UR32][R2.64] ;  /* 0x00000020020f8981 */ /* 0x0006a4000c1e1100 */
[----:B---3--:R-:W-:-:S02]  /*1bea0*/  @!P0 IMAD.MOV.U32 R2, RZ, RZ, R32 ;  /* 0x000000ffff028224 */ /* 0x008fc400078e0020 */
[----:B------:R-:W3:Y:S01]  /*1beb0*/  LDL R32, [R1+0x11f0] ;  /* 0x0011f00001207983 */ /* 0x000ee20000100800 */
[----:B------:R-:W-:-:S03]  /*1bec0*/  @!P0 IMAD.MOV.U32 R3, RZ, RZ, R33 ;  /* 0x000000ffff038224 */ /* 0x000fc600078e0021 */
        /* <DEDUP_REMOVED lines=9> */
[----:B------:R-:W-:Y:S01]  /*1bf60*/  PRMT R12, RZ, 0x7610, R12 ;  /* 0x00007610ff0c7816 */ /* 0x000fe2000000000c */
[----:B------:R-:W-:Y:S01]  /*1bf70*/  @!P0 IMAD.MOV.U32 R3, RZ, RZ, R44 ;  /* 0x000000ffff038224 */ /* 0x000fe200078e002c */
[----:B------:R-:W-:-:S04]  /*1bf80*/  PRMT R11, RZ, 0x7610, R11 ;  /* 0x00007610ff0b7816 */ /* 0x000fc8000000000b */
[----:B------:R0:W3:Y:S01]  /*1bf90*/  @!P0 LDG.E.U8 R12, desc[UR32][R2.64] ;  /* 0x00000020020c8981 */ /* 0x0000e2000c1e1100 */
[----:B------:R-:W-:Y:S01]  /*1bfa0*/  PRMT R10, RZ, 0x7610, R10 ;  /* 0x00007610ff0a7816 */ /* 0x000fe2000000000a */
[----:B0-----:R-:W-:Y:S02]  /*1bfb0*/  @!P0 IMAD.MOV.U32 R2, RZ, RZ, R42 ;  /* 0x000000ffff028224 */ /* 0x001fe400078e002a */
[----:B------:R-:W-:-:S05]  /*1bfc0*/  @!P0 IMAD.MOV.U32 R3, RZ, RZ, R43 ;  /* 0x000000ffff038224 */ /* 0x000fca00078e002b */
        /* <DEDUP_REMOVED lines=10> */
[----:B----4-:R-:W-:Y:S02]  /*1c070*/  @!P0 IMAD.MOV.U32 R2, RZ, RZ, R36 ;  /* 0x000000ffff028224 */ /* 0x010fe400078e0024 */
[----:B------:R-:W-:-:S05]  /*1c080*/  @!P0 IMAD.MOV.U32 R3, RZ, RZ, R37 ;  /* 0x000000ffff038224 */ /* 0x000fca00078e0025 */
[----:B------:R0:W4:Y:S01]  /*1c090*/  @!P0 LDG.E.U8 R8, desc[UR32][R2.64] ;  /* 0x0000002002088981 */ /* 0x000122000c1e1100 */
[----:B------:R-:W-:Y:S01]  /*1c0a0*/  PRMT R6, RZ, 0x7610, R6 ;  /* 0x00007610ff067816 */ /* 0x000fe20000000006 */
[----:B0-----:R-:W-:Y:S01]  /*1c0b0*/  @!P0 IMAD.MOV.U32 R2, RZ, RZ, R34 ;  /* 0x000000ffff028224 */ /* 0x001fe200078e0022 */
[----:B------:R-:W-:Y:S01]  /*1c0c0*/  PRMT R5, RZ, 0x7610, R5 ;  /* 0x00007610ff057816 */ /* 0x000fe20000000005 */
[----:B------:R-:W-:Y:S01]  /*1c0d0*/  STL [R1+0x1498], R60 ;  /* 0x0014983c01007387 */ /* 0x000fe20000100800 */
[----:B--2---:R-:W-:-:S05]  /*1c0e0*/  @!P0 IMAD.MOV.U32 R3, RZ, RZ, R35 ;  /* 0x000000ffff038224 */ /* 0x004fca00078e0023 */
[----:B------:R3:W2:Y:S02]  /*1c0f0*/  @!P0 LDG.E.U8 R7, desc[UR32][R2.64] ;  /* 0x0000002002078981 */ /* 0x0006a4000c1e1100 */
[----:B---3--:R-:W-:Y:S02]  /*1c100*/  @!P0 IMAD.MOV.U32 R2, RZ, RZ, R32 ;  /* 0x000000ffff028224 */ /* 0x008fe400078e0020 */
[----:B------:R-:W-:-:S05]  /*1c110*/  @!P0 IMAD.MOV.U32 R3, RZ, RZ, R33 ;  /* 0x000000ffff038224 */ /* 0x000fca00078e0021 */
[----:B------:R0:W3:Y:S02]  /*1c120*/  @!P0 LDG.E.U8 R6, desc[UR32][R2.64] ;  /* 0x0000002002068981 */ /* 0x0000e4000c1e1100 */
[----:B0-----:R-:W-:Y:S02]  /*1c130*/  @!P0 IMAD.MOV.U32 R2, RZ, RZ, R30 ;  /* 0x000000ffff028224 */ /* 0x001fe400078e001e */
[----:B------:R-:W0:Y:S01]  /*1c140*/  LDS.U8 R30, [R0+UR4+0x110] ;  /* 0x00011004001e7984 */ /* 0x000e220008000000 */
[----:B------:R-:W-:-:S03]  /*1c150*/  @!P0 IMAD.MOV.U32 R3, RZ, RZ, R31 ;  /* 0x000000ffff038224 */ /* 0x000fc600078e001f */
[----:B------:R-:W-:Y:S04]  /*1c160*/  LDS.U8 R31, [R0+UR4+0x8] ;  /* 0x00000804001f7984 */ /* 0x000fe80008000000 */
[----:B------:R1:W3:Y:S02]  /*1c170*/  @!P0 LDG.E.U8 R5, desc[UR32][R2.64] ;  /* 0x0000002002058981 */ /* 0x0002e4000c1e1100 */
[----:B-1----:R-:W-:Y:S02]  /*1c180*/  @!P0 IMAD.MOV.U32 R2, RZ, RZ, R29 ;  /* 0x000000ffff028224 */ /* 0x002fe400078e001d */
[----:B------:R-:W1:Y:S04]  /*1c190*/  LDS.U8 R29, [R0+UR4+0x198] ;  /* 0x00019804001d7984 */ /* 0x000e680008000000 */
[----:B0-----:R-:W-:Y:S04]  /*1c1a0*/  STL [R1+0x1240], R30 ;  /* 0x0012401e01007387 */ /* 0x001fe80000100800 */
[----:B------:R-:W0:Y:S04]  /*1c1b0*/  LDS.U8 R30, [R0+UR4+0x80] ;  /* 0x00008004001e7984 */ /* 0x000e280008000000 */
[----:B-1----:R-:W-:Y:S04]  /*1c1c0*/  STL [R1+0x123c], R29 ;  /* 0x00123c1d01007387 */ /* 0x002fe80000100800 */
[----:B------:R-:W1:Y:S04]  /*1c1d0*/  LDS.U8 R29, [R0+UR4+0x118] ;  /* 0x00011804001d7984 */ /* 0x000e680008000000 */
[----:B------:R-:W-:Y:S04]  /*1c1e0*/  STL [R1+0x93c], R31 ;  /* 0x00093c1f01007387 */ /* 0x000fe80000100800 */
[----:B------:R-:W4:Y:S04]  /*1c1f0*/  LDS.U8 R31, [R0+UR4+0x190] ;  /* 0x00019004001f7984 */ /* 0x000f280008000000 */
[----:B0-----:R-:W-:Y:S04]  /*1c200*/  STL [R1+0x934], R30 ;  /* 0x0009341e01007387 */ /* 0x001fe80000100800 */
[----:B------:R-:W0:Y:S04]  /*1c210*/  LDS.U8 R30, [R0+UR4+0x800] ;  /* 0x00080004001e7984 */ /* 0x000e280008000000 */
[----:B-1----:R-:W-:Y:S04]  /*1c220*/  STL [R1+0x1248], R29 ;  /* 0x0012481d01007387 */ /* 0x002fe80000100800 */
[----:B------:R-:W1:Y:S04]  /*1c230*/  LDS.U8 R29, [R0+UR4+0x888] ;  /* 0x00088804001d7984 */ /* 0x000e680008000000 */
[----:B----4-:R-:W-:Y:S04]  /*1c240*/  STL [R1+0x1244], R31 ;  /* 0x0012441f01007387 */ /* 0x010fe80000100800 */
        /* <DEDUP_REMOVED lines=39> */
[----:B-1----:R1:W-:Y:S04]  /*1c4c0*/  STL [R1+0x126c], R29 ;  /* 0x00126c1d01007387 */ /* 0x0023e80000100800 */
[----:B----4-:R-:W-:Y:S04]  /*1c4d0*/  STL [R1+0x96c], R31 ;  /* 0x00096c1f01007387 */ /* 0x010fe80000100800 */
[----:B------:R-:W4:Y:S04]  /*1c4e0*/  LDS.U8 R31, [R0+UR4+0x908] ;  /* 0x00090804001f7984 */ /* 0x000f280008000000 */
[----:B0-----:R-:W-:Y:S04]  /*1c4f0*/  STL [R1+0x968], R30 ;  /* 0x0009681e01007387 */ /* 0x001fe80000100800 */
[----:B------:R-:W0:Y:S01]  /*1c500*/  LDS.U8 R30, [R0+UR4+0x980] ;  /* 0x00098004001e7984 */ /* 0x000e220008000000 */
[----:B------:R-:W-:Y:S01]  /*1c510*/  PRMT R4, RZ, 0x7610, R4 ;  /* 0x00007610ff047816 */ /* 0x000fe20000000004 */
[----:B------:R-:W-:Y:S01]  /*1c520*/  @!P0 IMAD.MOV.U32 R3, RZ, RZ, R60 ;  /* 0x000000ffff038224 */ /* 0x000fe200078e003c */
[----:B-1----:R-:W-:Y:S01]  /*1c530*/  LOP3.LUT R29, R0, 0x20, RZ, 0x3c, !PT ;  /* 0x00000020001d7812 */ /* 0x002fe200078e3cff */
[----:B------:R-:W-:Y:S04]  /*1c540*/  STL [R1+0x149c], R0 ;  /* 0x00149c0001007387 */ /* 0x000fe80000100800 */
[----:B------:R1:W3:Y:S04]  /*1c550*/  @!P0 LDG.E.U8 R4, desc[UR32][R2.64] ;  /* 0x0000002002048981 */ /* 0x0002e8000c1e1100 */
[----:B-1----:R-:W-:Y:S04]  /*1c560*/  LDS.U8 R3, [R0+UR4] ;  /* 0x0000000400037984 */ /* 0x002fe80008000000 */
[----:B----4-:R-:W-:Y:S04]  /*1c570*/  STL [R1+0x1278], R31 ;  /* 0x0012781f01007387 */ /* 0x010fe80000100800 */
[----:B------:R-:W1:Y:S04]  /*1c580*/  LDS.U8 R31, [R29+UR4] ;  /* 0x000000041d1f7984 */ /* 0x000e680008000000 */
[----:B------:R-:W-:Y:S04]  /*1c590*/  LDS.U8 R2, [R0+UR4+0x88] ;  /* 0x0000880400027984 */ /* 0x000fe80008000000 */
[----:B------:R-:W-:Y:S04]  /*1c5a0*/  LDS.U8 R0, [R29+UR4+0x110] ;  /* 0x000110041d007984 */ /* 0x000fe80008000000 */
[----:B0-----:R-:W-:Y:S04]  /*1c5b0*/  STL [R1+0x1274], R30 ;  /* 0x0012741e01007387 */ /* 0x001fe80000100800 */
[----:B------:R-:W0:Y:S04]  /*1c5c0*/  LDS.U8 R30, [R29+UR4+0x88] ;  /* 0x000088041d1e7984 */ /* 0x000e280008000000 */
[----:B-1----:R-:W-:Y:S04]  /*1c5d0*/  STL [R1+0x994], R31 ;  /* 0x0009941f01007387 */ /* 0x002fe80000100800 */
[----:B------:R-:W1:Y:S04]  /*1c5e0*/  LDS.U8 R31, [R29+UR4+0x198] ;  /* 0x000198041d1f7984 */ /* 0x000e680008000000 */
[----:B0-----:R-:W-:Y:S04]  /*1c5f0*/  STL [R1+0x990], R30 ;  /* 0x0009901e01007387 */ /* 0x001fe80000100800 */
[----:B------:R-:W0:Y:S04]  /*1c600*/  LDS.U8 R30, [R29+UR4+0x8] ;  /* 0x000008041d1e7984 */ /* 0x000e280008000000 */
[----:B------:R-:W-:Y:S04]  /*1c610*/  STL [R1+0x1280], R0 ;  /* 0x0012800001007387 */ /* 0x000fe80000100800 */
[----:B------:R-:W4:Y:S04]  /*1c620*/  LDS.U8 R0, [R29+UR4+0x80] ;  /* 0x000080041d007984 */ /* 0x000f280008000000 */
[----:B-1----:R-:W-:Y:S04]  /*1c630*/  STL [R1+0x127c], R31 ;  /* 0x00127c1f01007387 */ /* 0x002fe80000100800 */
[----:B------:R-:W1:Y:S04]  /*1c640*/  LDS.U8 R31, [R29+UR4+0x118] ;  /* 0x000118041d1f7984 */ /* 0x000e680008000000 */
[----:B0-----:R-:W-:Y:S04]  /*1c650*/  STL [R1+0x99c], R30 ;  /* 0x00099c1e01007387 */ /* 0x001fe80000100800 */
[----:B------:R-:W0:Y:S04]  /*1c660*/  LDS.U8 R30, [R29+UR4+0x190] ;  /* 0x000190041d1e7984 */ /* 0x000e280008000000 */
[----:B----4-:R-:W-:Y:S04]  /*1c670*/  STL [R1+0x998], R0 ;  /* 0x0009980001007387 */ /* 0x010fe80000100800 */
        /* <DEDUP_REMOVED lines=28> */
[----:B----4-:R-:W-:Y:S04]  /*1c840*/  STL [R1+0x9bc], R0 ;  /* 0x0009bc0001007387 */ /* 0x010fe80000100800 */
[----:B------:R-:W0:Y:S04]  /*1c850*/  LDS.U8 R30, [R29+UR4+0x108] ;  /* 0x000108041d1e7984 */ /* 0x000e280008000000 */
[----:B------:R-:W4:Y:S04]  /*1c860*/  LDS.U8 R0, [R29+UR4+0x180] ;  /* 0x000180041d007984 */ /* 0x000f280008000000 */
[----:B-1----:R-:W-:Y:S04]  /*1c870*/  STL [R1+0x9b8], R31 ;  /* 0x0009b81f01007387 */ /* 0x002fe80000100800 */
[----:B------:R-:W-:Y:S04]  /*1c880*/  LDS.U8 R31, [R29+UR4+0x988] ;  /* 0x000988041d1f7984 */ /* 0x000fe80008000000 */
[----:B0-----:R-:W-:Y:S04]  /*1c890*/  STL [R1+0x12a8], R30 ;  /* 0x0012a81e01007387 */ /* 0x001fe80000100800 */
[----:B------:R-:W0:Y:S04]  /*1c8a0*/  LDS.U8 R30, [R29+UR4+0x810] ;  /* 0x000810041d1e7984 */ /* 0x000e280008000000 */
[----:B----4-:R-:W-:Y:S04]  /*1c8b0*/  STL [R1+0x12a4], R0 ;  /* 0x0012a40001007387 */ /* 0x010fe80000100800 */
[----:B------:R-:W1:Y:S01]  /*1c8c0*/  LDS.U8 R0, [R29+UR4+0x898] ;  /* 0x000898041d007984 */ /* 0x000e620008000000 */
[----:B------:R-:W4:Y:S03]  /*1c8d0*/  S2R R61, SR_TID.X ;  /* 0x00000000003d7919 */ /* 0x000f260000002100 */
[----:B0-----:R-:W-:Y:S04]  /*1c8e0*/  STL [R1+0x9c4], R30 ;  /* 0x0009c41e01007387 */ /* 0x001fe80000100800 */
[----:B-1----:R-:W-:Y:S04]  /*1c8f0*/  STL [R1+0x9c0], R0 ;  /* 0x0009c00001007387 */ /* 0x002fe80000100800 */
[----:B------:R-:W0:Y:S04]  /*1c900*/  LDS.U8 R0, [R29+UR4+0x900] ;  /* 0x000900041d007984 */ /* 0x000e280008000000 */
[----:B------:R-:W1:Y:S01]  /*1c910*/  LDS.U8 R30, [R29+UR4+0x818] ;  /* 0x000818041d1e7984 */ /* 0x000e620008000000 */
[----:B----4-:R-:W-:-:S02]  /*1c920*/  LOP3.LUT R59, R61, 0x3, RZ, 0xc0, !PT ;  /* 0x000000033d3b7812 */ /* 0x010fc400078ec0ff */
[----:B------:R-:W-:-:S03]  /*1c930*/  SHF.R.U32.HI R58, RZ, 0x2, R61 ;  /* 0x00000002ff3a7819 */ /* 0x000fc6000001163d */
[C---:B------:R-:W-:Y:S02]  /*1c940*/  IMAD.SHL.U32 R61, R59.reuse, 0x20, RZ ;  /* 0x000000203b3d7824 */ /* 0x040fe400078e00ff */
[----:B------:R-:W-:Y:S01]  /*1c950*/  IMAD.SHL.U32 R59, R59, 0x200, RZ ;  /* 0x000002003b3b7824 */ /* 0x000fe200078e00ff */
[----:B------:R-:W-:Y:S01]  /*1c960*/  SGXT.U32 R58, R58, 0x3 ;  /* 0x000000033a3a781a */ /* 0x000fe20000000000 */
[----:B0-----:R0:W-:Y:S04]  /*1c970*/  STL [R1+0x12b0], R0 ;  /* 0x0012b00001007387 */ /* 0x0011e80000100800 */
[----:B------:R-:W-:Y:S04]  /*1c980*/  STL [R1+0x12ac], R31 ;  /* 0x0012ac1f01007387 */ /* 0x000fe80000100800 */
[----:B-1----:R-:W-:Y:S04]  /*1c990*/  STL [R1+0x9cc], R30 ;  /* 0x0009cc1e01007387 */ /* 0x002fe80000100800 */
[----:B------:R-:W1:Y:S04]  /*1c9a0*/  LDS.U8 R31, [R29+UR4+0x890] ;  /* 0x000890041d1f7984 */ /* 0x000e680008000000 */
[----:B------:R-:W4:Y:S04]  /*1c9b0*/  LDS.U8 R30, [R29+UR4+0x908] ;  /* 0x000908041d1e7984 */ /* 0x000f280008000000 */
[----:B------:R-:W2:Y:S01]  /*1c9c0*/  LDS.U8 R29, [R29+UR4+0x980] ;  /* 0x000980041d1d7984 */ /* 0x000ea20008000000 */
[----:B0-----:R-:W-:-:S04]  /*1c9d0*/  LOP3.LUT R0, R61, R59, R58, 0xfe, !PT ;  /* 0x0000003b3d007212 */ /* 0x001fc800078efe3a */
[----:B------:R-:W-:-:S05]  /*1c9e0*/  LOP3.LUT R0, R0, 0x40, RZ, 0x3c, !PT ;  /* 0x0000004000007812 */ /* 0x000fca00078e3cff */
[----:B------:R-:W-:Y:S04]  /*1c9f0*/  LDS.U8 R32, [R0+UR4+0x908] ;  /* 0x0009080400207984 */ /* 0x000fe80008000000 */
[----:B-1----:R-:W-:Y:S04]  /*1ca00*/  STL [R1+0x9c8], R31 ;  /* 0x0009c81f01007387 */ /* 0x002fe80000100800 */
[----:B------:R-:W0:Y:S04]  /*1ca10*/  LDS.U8 R31, [R0+UR4] ;  /* 0x00000004001f7984 */ /* 0x000e280008000000 */
[----:B----4-:R-:W-:Y:S04]  /*1ca20*/  STL [R1+0x12b8], R30 ;  /* 0x0012b81e01007387 */ /* 0x010fe80000100800 */
[----:B------:R-:W1:Y:S04]  /*1ca30*/  LDS.U8 R30, [R0+UR4+0x88] ;  /* 0x00008804001e7984 */ /* 0x000e680008000000 */
[----:B--2---:R-:W-:Y:S04]  /*1ca40*/  STL [R1+0x12b4], R29 ;  /* 0x0012b41d01007387 */ /* 0x004fe80000100800 */
[----:B------:R-:W2:Y:S04]  /*1ca50*/  LDS.U8 R29, [R0+UR4+0x110] ;  /* 0x00011004001d7984 */ /* 0x000ea80008000000 */
[----:B0-----:R-:W-:Y:S04]  /*1ca60*/  STL [R1+0x9d8], R31 ;  /* 0x0009d81f01007387 */ /* 0x001fe80000100800 */
[----:B------:R-:W0:Y:S04]  /*1ca70*/  LDS.U8 R31, [R0+UR4+0x198] ;  /* 0x00019804001f7984 */ /* 0x000e280008000000 */
[----:B-1----:R-:W-:Y:S04]  /*1ca80*/  STL [R1+0x9d4], R30 ;  /* 0x0009d41e01007387 */ /* 0x002fe80000100800 */
        /* <DEDUP_REMOVED lines=49> */
[----:B--2---:R2:W-:Y:S04]  /*1cda0*/  STL [R1+0x12f0], R29 ;  /* 0x0012f01d01007387 */ /* 0x0045e80000100800 */
[----:B0-----:R-:W-:Y:S04]  /*1cdb0*/  STL [R1+0x12ec], R31 ;  /* 0x0012ec1f01007387 */ /* 0x001fe80000100800 */
[----:B-1----:R-:W-:Y:S04]  /*1cdc0*/  STL [R1+0xa10], R30 ;  /* 0x000a101e01007387 */ /* 0x002fe80000100800 */
[----:B------:R-:W0:Y:S01]  /*1cdd0*/  LDS.U8 R30, [R0+UR4+0x890] ;  /* 0x00089004001e7984 */ /* 0x000e220008000000 */
[----:B--2---:R-:W-:-:S03]  /*1cde0*/  LOP3.LUT R29, R61, R59, R58, 0xfe, !PT ;  /* 0x0000003b3d1d7212 */ /* 0x004fc600078efe3a */
[----:B------:R-:W1:Y:S01]  /*1cdf0*/  LDS.U8 R31, [R0+UR4+0x980] ;  /* 0x00098004001f7984 */ /* 0x000e620008000000 */
[----:B------:R-:W-:-:S05]  /*1ce00*/  LOP3.LUT R29, R29, 0x60, RZ, 0x3c, !PT ;  /* 0x000000601d1d7812 */ /* 0x000fca00078e3cff */
[----:B------:R-:W-:Y:S04]  /*1ce10*/  LDS.U8 R0, [R29+UR4+0x88] ;  /* 0x000088041d007984 */ /* 0x000fe80008000000 */
[----:B------:R-:W-:Y:S04]  /*1ce20*/  LDS.U8 R60, [R29+UR4+0x818] ;  /* 0x000818041d3c7984 */ /* 0x000fe80008000000 */
[----:B0-----:R-:W-:Y:S04]  /*1ce30*/  STL [R1+0xa0c], R30 ;  /* 0x000a0c1e01007387 */ /* 0x001fe80000100800 */
[----:B------:R-:W0:Y:S04]  /*1ce40*/  LDS.U8 R30, [R29+UR4] ;  /* 0x000000041d1e7984 */ /* 0x000e280008000000 */
[----:B------:R-:W-:Y:S04]  /*1ce50*/  STL [R1+0x12f8], R32 ;  /* 0x0012f82001007387 */ /* 0x000fe80000100800 */
[----:B-1----:R-:W-:Y:S04]  /*1ce60*/  STL [R1+0x12f4], R31 ;  /* 0x0012f41f01007387 */ /* 0x002fe80000100800 */
[----:B------:R-:W1:Y:S04]  /*1ce70*/  LDS.U8 R31, [R29+UR4+0x110] ;  /* 0x000110041d1f7984 */ /* 0x000e680008000000 */
[----:B0-----:R-:W-:Y:S04]  /*1ce80*/  STL [R1+0xa18], R30 ;  /* 0x000a181e01007387 */ /* 0x001fe80000100800 */
[----:B------:R-:W0:Y:S04]  /*1ce90*/  LDS.U8 R30, [R29+UR4+0x198] ;  /* 0x000198041d1e7984 */ /* 0x000e280008000000 */
[----:B------:R-:W-:Y:S04]  /*1cea0*/  STL [R1+0xa14], R0 ;  /* 0x000a140001007387 */ /* 0x000fe80000100800 */
[----:B------:R-:W2:Y:S04]  /*1ceb0*/  LDS.U8 R0, [R29+UR4+0x8] ;  /* 0x000008041d007984 */ /* 0x000ea80008000000 */
[----:B-1----:R-:W-:Y:S04]  /*1cec0*/  STL [R1+0x1300], R31 ;  /* 0x0013001f01007387 */ /* 0x002fe80000100800 */
[----:B------:R-:W1:Y:S04]  /*1ced0*/  LDS.U8 R31, [R29+UR4+0x80] ;  /* 0x000080041d1f7984 */ /* 0x000e680008000000 */
[----:B0-----:R-:W-:Y:S04]  /*1cee0*/  STL [R1+0x12fc], R30 ;  /* 0x0012fc1e01007387 */ /* 0x001fe80000100800 */
[----:B------:R-:W0:Y:S04]  /*1cef0*/  LDS.U8 R30, [R29+UR4+0x118] ;  /* 0x000118041d1e7984 */ /* 0x000e280008000000 */
[----:B--2---:R-:W-:Y:S04]  /*1cf00*/  STL [R1+0xa20], R0 ;  /* 0x000a200001007387 */ /* 0x004fe80000100800 */
[----:B------:R-:W2:Y:S04]  /*1cf10*/  LDS.U8 R0, [R29+UR4+0x190] ;  /* 0x000190041d007984 */ /* 0x000ea80008000000 */
[----:B-1----:R-:W-:Y:S04]  /*1cf20*/  STL [R1+0xa1c], R31 ;  /* 0x000a1c1f01007387 */ /* 0x002fe80000100800 */
[----:B------:R-:W4:Y:S04]  /*1cf30*/  LDL.LU R55, [R1+0x930] ;  /* 0x0009300001377983 */ /* 0x000f280000300800 */
[----:B------:R-:W-:Y:S04]  /*1cf40*/  LDS.U8 R31, [R29+UR4+0x888] ;  /* 0x000888041d1f7984 */ /* 0x000fe80008000000 */
[----:B0-----:R-:W-:Y:S04]  /*1cf50*/  STL [R1+0x1308], R30 ;  /* 0x0013081e01007387 */ /* 0x001fe80000100800 */
[----:B------:R-:W3:Y:S04]  /*1cf60*/  LDL.LU R56, [R1+0x92c] ;  /* 0x00092c0001387983 */ /* 0x000ee80000300800 */
[----:B--2---:R-:W-:Y:S04]  /*1cf70*/  STL [R1+0x1304], R0 ;  /* 0x0013040001007387 */ /* 0x004fe80000100800 */
[----:B------:R-:W0:Y:S04]  /*1cf80*/  LDS.U8 R0, [R29+UR4+0x800] ;  /* 0x000800041d007984 */ /* 0x000e280008000000 */
[----:B------:R-:W1:Y:S04]  /*1cf90*/  LDS.U8 R30, [R29+UR4+0x910] ;  /* 0x000910041d1e7984 */ /* 0x000e680008000000 */
[----:B------:R-:W2:Y:S04]  /*1cfa0*/  LDL.LU R57, [R1+0x928] ;  /* 0x0009280001397983 */ /* 0x000ea80000300800 */
[----:B------:R-:W2:Y:S04]  /*1cfb0*/  LDL.LU R58, [R1+0x924] ;  /* 0x00092400013a7983 */ /* 0x000ea80000300800 */
[----:B------:R-:W2:Y:S04]  /*1cfc0*/  LDL.LU R59, [R1+0x910] ;  /* 0x00091000013b7983 */ /* 0x000ea80000300800 */
[----:B0-----:R-:W-:Y:S04]  /*1cfd0*/  STL [R1+0x1210], R0 ;  /* 0x0012100001007387 */ /* 0x001fe80000100800 */
[----:B------:R-:W0:Y:S04]  /*1cfe0*/  LDS.U8 R0, [R29+UR4+0x998] ;  /* 0x000998041d007984 */ /* 0x000e280008000000 */
[----:B------:R-:W-:Y:S04]  /*1cff0*/  STL [R1+0x120c], R31 ;  /* 0x00120c1f01007387 */ /* 0x000fe80000100800 */
[----:B------:R-:W0:Y:S04]  /*1d000*/  LDS.U8 R31, [R29+UR4+0x808] ;  /* 0x000808041d1f7984 */ /* 0x000e280008000000 */
[----:B-1----:R-:W-:Y:S04]  /*1d010*/  STL [R1+0x1310], R30 ;  /* 0x0013101e01007387 */ /* 0x002fe80000100800 */
[----:B------:R-:W1:Y:S04]  /*1d020*/  LDS.U8 R30, [R29+UR4+0x880] ;  /* 0x000880041d1e7984 */ /* 0x000e680008000000 */
        /* <DEDUP_REMOVED lines=25> */
[----:B----4-:R-:W-:Y:S04]  /*1d1c0*/  STL [R1+0x1230], R31 ;  /* 0x0012301f01007387 */ /* 0x010fe80000100800 */
[----:B------:R-:W0:Y:S04]  /*1d1d0*/  LDS.U8 R0, [R29+UR4+0x900] ;  /* 0x000900041d007984 */ /* 0x000e280008000000 */
[----:B-1----:R-:W-:Y:S04]  /*1d1e0*/  STL [R1+0x122c], R30 ;  /* 0x00122c1e01007387 */ /* 0x002fe80000100800 */
[----:B------:R-:W1:Y:S01]  /*1d1f0*/  LDS.U8 R30, [R29+UR4+0x988] ;  /* 0x000988041d1e7984 */ /* 0x000e620008000000 */
[----:B------:R-:W4:Y:S03]  /*1d200*/  S2R R61, SR_TID.X ;  /* 0x00000000003d7919 */ /* 0x000f260000002100 */
[----:B0-----:R-:W-:Y:S04]  /*1d210*/  STL [R1+0x1330], R0 ;  /* 0x0013300001007387 */ /* 0x001fe80000100800 */
[----:B-1----:R-:W-:Y:S04]  /*1d220*/  STL [R1+0x132c], R30 ;  /* 0x00132c1e01007387 */ /* 0x002fe80000100800 */
[----:B------:R-:W-:Y:S04]  /*1d230*/  LDS.U8 R0, [R29+UR4+0x890] ;  /* 0x000890041d007984 */ /* 0x000fe80008000000 */
[----:B------:R-:W0:Y:S04]  /*1d240*/  LDS.U8 R30, [R29+UR4+0x908] ;  /* 0x000908041d1e7984 */ /* 0x000e280008000000 */
[----:B------:R-:W1:Y:S01]  /*1d250*/  LDS.U8 R29, [R29+UR4+0x980] ;  /* 0x000980041d1d7984 */ /* 0x000e620008000000 */
[----:B------:R-:W-:Y:S01]  /*1d260*/  BAR.SYNC.DEFER_BLOCKING 0x0 ;  /* 0x0000000000007b1d */ /* 0x000fe20000010000 */
[----:B----4-:R-:W-:-:S05]  /*1d270*/  LOP3.LUT R61, R61, 0x1f, RZ, 0xc0, !PT ;  /* 0x0000001f3d3d7812 */ /* 0x010fca00078ec0ff */
[----:B0-----:R-:W-:Y:S04]  /*1d280*/  STL [R1+0x1338], R30 ;  /* 0x0013381e01007387 */ /* 0x001fe80000100800 */
[----:B-1----:R0:W-:Y:S04]  /*1d290*/  STL [R1+0x1334], R29 ;  /* 0x0013341d01007387 */ /* 0x0021e80000100800 */
        /* <DEDUP_REMOVED lines=22> */
[----:B------:R-:W-:Y:S04]  /*1d400*/  STS.U8 [R61+UR4], R55 ;  /* 0x000000373d007988 */ /* 0x000fe80008000004 */
[----:B------:R-:W4:Y:S04]  /*1d410*/  LDL.LU R51, [R1+0x864] ;  /* 0x0008640001337983 */ /* 0x000f280000300800 */
[----:B---3--:R0:W-:Y:S04]  /*1d420*/  STS.U8 [R61+UR4+0x20], R56 ;  /* 0x000020383d007988 */ /* 0x0081e80008000004 */
[----:B------:R-:W3:Y:S04]  /*1d430*/  LDL.LU R52, [R1+0x4c] ;  /* 0x00004c0001347983 */ /* 0x000ee80000300800 */
[----:B--2---:R1:W-:Y:S04]  /*1d440*/  STS.U8 [R61+UR4+0x40], R57 ;  /* 0x000040393d007988 */ /* 0x0043e80008000004 */
[----:B------:R2:W-:Y:S04]  /*1d450*/  STS.U8 [R61+UR4+0x60], R58 ;  /* 0x0000603a3d007988 */ /* 0x0005e80008000004 */
[----:B------:R2:W-:Y:S04]  /*1d460*/  STS.U8 [R61+UR4+0x100], R59 ;  /* 0x0001003b3d007988 */ /* 0x0005e80008000004 */
[----:B0-----:R-:W3:Y:S04]  /*1d470*/  LDL.LU R56, [R1+0x48] ;  /* 0x0000480001387983 */ /* 0x001ee80000300800 */
[----:B-1----:R-:W3:Y:S04]  /*1d480*/  LDL.LU R57, [R1+0x44] ;  /* 0x0000440001397983 */ /* 0x002ee80000300800 */
[----:B--2---:R-:W2:Y:S04]  /*1d490*/  LDL.LU R58, [R1+0x40] ;  /* 0x00004000013a7983 */ /* 0x004ea80000300800 */
[----:B------:R-:W2:Y:S04]  /*1d4a0*/  LDL.LU R59, [R1+0x1c] ;  /* 0x00001c00013b7983 */ /* 0x000ea80000300800 */
[----:B------:R-:W2:Y:S04]  /*1d4b0*/  LDL.LU R53, [R1+0x18] ;  /* 0x0000180001357983 */ /* 0x000ea80000300800 */
[----:B------:R-:W2:Y:S04]  /*1d4c0*/  LDL.LU R54, [R1+0x14] ;  /* 0x0000140001367983 */ /* 0x000ea80000300800 */
[----:B------:R-:W2:Y:S04]  /*1d4d0*/  LDL.LU R55, [R1+0x10] ;  /* 0x0000100001377983 */ /* 0x000ea80000300800 */
[----:B----4-:R0:W-:Y:S04]  /*1d4e0*/  STS.U8 [R61+UR4+0x120], R29 ;  /* 0x0001201d3d007988 */ /* 0x0101e80008000004 */
[----:B------:R1:W-:Y:S04]  /*1d4f0*/  STS.U8 [R61+UR4+0x140], R30 ;  /* 0x0001401e3d007988 */ /* 0x0003e80008000004 */
[----:B------:R4:W-:Y:S04]  /*1d500*/  STS.U8 [R61+UR4+0x160], R31 ;  /* 0x0001601f3d007988 */ /* 0x0009e80008000004 */
[----:B------:R4:W-:Y:S04]  /*1d510*/  STS.U8 [R61+UR4+0x200], R32 ;  /* 0x000200203d007988 */ /* 0x0009e80008000004 */
[----:B------:R4:W-:Y:S04]  /*1d520*/  STS.U8 [R61+UR4+0x220], R33 ;  /* 0x000220213d007988 */ /* 0x0009e80008000004 */
[----:B------:R4:W-:Y:S04]  /*1d530*/  STS.U8 [R61+UR4+0x240], R34 ;  /* 0x000240223d007988 */ /* 0x0009e80008000004 */
[----:B0-----:R-:W2:Y:S04]  /*1d540*/  LDL.LU R29, [R1+0x1b40] ;  /* 0x001b4000011d7983 */ /* 0x001ea80000300800 */
[----:B-1----:R-:W2:Y:S04]  /*1d550*/  LDL.LU R30, [R1+0x1b3c] ;  /* 0x001b3c00011e7983 */ /* 0x002ea80000300800 */
[----:B----4-:R-:W4:Y:S04]  /*1d560*/  LDL.LU R31, [R1+0x1b38] ;  /* 0x001b3800011f7983 */ /* 0x010f280000300800 */
[----:B------:R-:W4:Y:S04]  /*1d570*/  LDL.LU R32, [R1+0x1b34] ;  /* 0x001b340001207983 */ /* 0x000f280000300800 */
[----:B------:R-:W4:Y:S04]  /*1d580*/  LDL.LU R33, [R1+0x1b30] ;  /* 0x001b300001217983 */ /* 0x000f280000300800 */
[----:B------:R-:W4:Y:S04]  /*1d590*/  LDL.LU R34, [R1+0x1b2c] ;  /* 0x001b2c0001227983 */ /* 0x000f280000300800 */
[----:B------:R0:W-:Y:S04]  /*1d5a0*/  STS.U8 [R61+UR4+0x260], R35 ;  /* 0x000260233d007988 */ /* 0x0001e80008000004 */
[----:B------:R1:W-:Y:S04]  /*1d5b0*/  STS.U8 [R61+UR4+0x300], R36 ;  /* 0x000300243d007988 */ /* 0x0003e80008000004 */
[----:B------:R1:W-:Y:S04]  /*1d5c0*/  STS.U8 [R61+UR4+0x320], R37 ;  /* 0x000320253d007988 */ /* 0x0003e80008000004 */
[----:B------:R1:W-:Y:S04]  /*1d5d0*/  STS.U8 [R61+UR4+0x340], R38 ;  /* 0x000340263d007988 */ /* 0x0003e80008000004 */
        /* <DEDUP_REMOVED lines=17> */
[----:B---3--:R-:W3:Y:S04]  /*1d6f0*/  LDL.LU R44, [R1+0x1b04] ;  /* 0x001b0400012c7983 */ /* 0x008ee80000300800 */
[----:B------:R-:W4:Y:S04]  /*1d700*/  LDL.LU R45, [R1+0x1b00] ;  /* 0x001b0000012d7983 */ /* 0x000f280000300800 */
[----:B------:R-:W3:Y:S04]  /*1d710*/  LDL.LU R46, [R1+0x1afc] ;  /* 0x001afc00012e7983 */ /* 0x000ee80000300800 */
[----:B------:R0:W-:Y:S04]  /*1d720*/  STS.U8 [R61+UR4+0x560], R47 ;  /* 0x0005602f3d007988 */ /* 0x0001e80008000004 */
[----:B------:R1:W-:Y:S04]  /*1d730*/  STS.U8 [R61+UR4+0x600], R48 ;  /* 0x000600303d007988 */ /* 0x0003e80008000004 */
[----:B------:R1:W-:Y:S04]  /*1d740*/  STS.U8 [R61+UR4+0x620], R49 ;  /* 0x000620313d007988 */ /* 0x0003e80008000004 */
[----:B------:R1:W-:Y:S04]  /*1d750*/  STS.U8 [R61+UR4+0x640], R50 ;  /* 0x000640323d007988 */ /* 0x0003e80008000004 */
[----:B------:R1:W-:Y:S04]  /*1d760*/  STS.U8 [R61+UR4+0x660], R51 ;  /* 0x000660333d007988 */ /* 0x0003e80008000004 */
[----:B------:R1:W-:Y:S04]  /*1d770*/  STS.U8 [R61+UR4+0x700], R52 ;  /* 0x000700343d007988 */ /* 0x0003e80008000004 */
[----:B0-----:R-:W3:Y:S04]  /*1d780*/  LDL.LU R47, [R1+0x1af8] ;  /* 0x001af800012f7983 */ /* 0x001ee80000300800 */
[----:B-1----:R-:W4:Y:S04]  /*1d790*/  LDL.LU R48, [R1+0x1af4] ;  /* 0x001af40001307983 */ /* 0x002f280000300800 */
[----:B------:R-:W3:Y:S04]  /*1d7a0*/  LDL.LU R49, [R1+0x1af0] ;  /* 0x001af00001317983 */ /* 0x000ee80000300800 */
[----:B------:R-:W4:Y:S04]  /*1d7b0*/  LDL.LU R50, [R1+0x1aec] ;  /* 0x001aec0001327983 */ /* 0x000f280000300800 */
[----:B------:R-:W3:Y:S04]  /*1d7c0*/  LDL.LU R51, [R1+0x1ae8] ;  /* 0x001ae80001337983 */ /* 0x000ee80000300800 */
[----:B------:R-:W4:Y:S04]  /*1d7d0*/  LDL.LU R52, [R1+0x1ae4] ;  /* 0x001ae40001347983 */ /* 0x000f280000300800 */
[----:B------:R0:W-:Y:S04]  /*1d7e0*/  STS.U8 [R61+UR4+0x720], R56 ;  /* 0x000720383d007988 */ /* 0x0001e80008000004 */
[----:B------:R1:W-:Y:S04]  /*1d7f0*/  STS.U8 [R61+UR4+0x740], R57 ;  /* 0x000740393d007988 */ /* 0x0003e80008000004 */
[----:B--2---:R2:W-:Y:S04]  /*1d800*/  STS.U8 [R61+UR4+0x760], R58 ;  /* 0x0007603a3d007988 */ /* 0x0045e80008000004 */
[----:B------:R2:W-:Y:S04]  /*1d810*/  STS.U8 [R61+UR4+0x800], R59 ;  /* 0x0008003b3d007988 */ /* 0x0005e80008000004 */
[----:B0-----:R-:W3:Y:S04]  /*1d820*/  LDL.LU R56, [R1+0x1ae0] ;  /* 0x001ae00001387983 */ /* 0x001ee80000300800 */
[----:B-1----:R-:W4:Y:S04]  /*1d830*/  LDL.LU R57, [R1+0x1adc] ;  /* 0x001adc0001397983 */ /* 0x002f280000300800 */
[----:B--2---:R-:W2:Y:S04]  /*1d840*/  LDL.LU R58, [R1+0x1ad8] ;  /* 0x001ad800013a7983 */ /* 0x004ea80000300800 */
[----:B------:R-:W3:Y:S04]  /*1d850*/  LDL.LU R59, [R1+0x1ad4] ;  /* 0x001ad400013b7983 */ /* 0x000ee80000300800 */
[----:B------:R0:W-:Y:S04]  /*1d860*/  STS.U8 [R61+UR4+0x820], R53 ;  /* 0x000820353d007988 */ /* 0x0001e80008000004 */
[----:B------:R1:W-:Y:S04]  /*1d870*/  STS.U8 [R61+UR4+0x840], R54 ;  /* 0x000840363d007988 */ /* 0x0003e80008000004 */
[----:B------:R1:W-:Y:S04]  /*1d880*/  STS.U8 [R61+UR4+0x860], R55 ;  /* 0x000860373d007988 */ /* 0x0003e80008000004 */
[----:B0-----:R-:W4:Y:S04]  /*1d890*/  LDL.LU R53, [R1+0x918] ;  /* 0x0009180001357983 */ /* 0x001f280000300800 */
[----:B-1----:R-:W4:Y:S04]  /*1d8a0*/  LDL.LU R54, [R1+0x914] ;  /* 0x0009140001367983 */ /* 0x002f280000300800 */
[----:B------:R-:W4:Y:S04]  /*1d8b0*/  LDL.LU R55, [R1+0x900] ;  /* 0x0009000001377983 */ /* 0x000f280000300800 */
[----:B---3--:R0:W-:Y:S04]  /*1d8c0*/  STS.U8 [R61+UR4+0x900], R59 ;  /* 0x0009003b3d007988 */ /* 0x0081e80008000004 */
[----:B--2---:R-:W-:Y:S04]  /*1d8d0*/  STS.U8 [R61+UR4+0x920], R58 ;  /* 0x0009203a3d007988 */ /* 0x004fe80008000004 */
[----:B----4-:R1:W-:Y:S04]  /*1d8e0*/  STS.U8 [R61+UR4+0x940], R57 ;  /* 0x000940393d007988 */ /* 0x0103e80008000004 */
[----:B0-----:R-:W2:Y:S01]  /*1d8f0*/  LDL.LU R59, [R1+0x91c] ;  /* 0x00091c00013b7983 */ /* 0x001ea20000300800 */
[----:B-1----:R-:W0:Y:S01]  /*1d900*/  S2R R57, SR_TID.X ;  /* 0x0000000000397919 */ /* 0x002e220000002100 */
[----:B------:R-:W1:Y:S02]  /*1d910*/  S2R R61, SR_TID.X ;  /* 0x00000000003d7919 */ /* 0x000e640000002100 */
[----:B------:R-:W3:Y:S01]  /*1d920*/  LDL.LU R58, [R1+0x920] ;  /* 0x00092000013a7983 */ /* 0x000ee20000300800 */
[----:B0-----:R-:W-:-:S05]  /*1d930*/  LOP3.LUT R57, R57, 0x1f, RZ, 0xc0, !PT ;  /* 0x0000001f39397812 */ /* 0x001fca00078ec0ff */
        /* <DEDUP_REMOVED lines=15> */
[----:B------:R-:W-:Y:S01]  /*1da30*/  STS.U8 [R57+UR4+0xd40], R35 ;  /* 0x000d402339007988 */ /* 0x000fe20008000004 */
[----:B-1----:R-:W-:-:S03]  /*1da40*/  LOP3.LUT R61, R61, 0x1f, RZ, 0xc0, !PT ;  /* 0x0000001f3d3d7812 */ /* 0x002fc600078ec0ff */
[----:B------:R-:W-:Y:S04]  /*1da50*/  STS.U8 [R57+UR4+0xd60], R34 ;  /* 0x000d602239007988 */ /* 0x000fe80008000004 */
        /* <DEDUP_REMOVED lines=9> */
[----:B------:R0:W-:Y:S04]  /*1daf0*/  STS.U8 [R61+UR4+0xc0], R53 ;  /* 0x0000c0353d007988 */ /* 0x0001e80008000004 */
[----:B------:R1:W-:Y:S04]  /*1db00*/  STS.U8 [R61+UR4+0xe0], R54 ;  /* 0x0000e0363d007988 */ /* 0x0003e80008000004 */
[----:B------:R4:W-:Y:S04]  /*1db10*/  STS.U8 [R61+UR4+0x180], R55 ;  /* 0x000180373d007988 */ /* 0x0009e80008000004 */
[----:B0-----:R-:W3:Y:S04]  /*1db20*/  LDL.LU R53, [R1+0x8fc] ;  /* 0x0008fc0001357983 */ /* 0x001ee80000300800 */
[----:B-1----:R-:W3:Y:S04]  /*1db30*/  LDL.LU R54, [R1+0x8f8] ;  /* 0x0008f80001367983 */ /* 0x002ee80000300800 */
[----:B----4-:R-:W4:Y:S04]  /*1db40*/  LDL.LU R55, [R1+0x8f4] ;  /* 0x0008f40001377983 */ /* 0x010f280000300800 */
        /* <DEDUP_REMOVED lines=26> */
[----:B--2---:R-:W-:Y:S04]  /*1dcf0*/  STS.U8 [R61+UR4+0xa0], R59 ;  /* 0x0000a03b3d007988 */ /* 0x004fe80008000004 */
[----:B---3--:R0:W-:Y:S04]  /*1dd00*/  STS.U8 [R61+UR4+0x80], R58 ;  /* 0x0000803a3d007988 */ /* 0x0081e80008000004 */
[----:B0-----:R-:W2:Y:S04]  /*1dd10*/  LDL.LU R58, [R1+0x4] ;  /* 0x00000400013a7983 */ /* 0x001ea80000300800 */
[----:B------:R-:W3:Y:S04]  /*1dd20*/  LDL.LU R59, [R1] ;  /* 0x00000000013b7983 */ /* 0x000ee80000300800 */
[----:B------:R0:W-:Y:S04]  /*1dd30*/  STS.U8 [R61+UR4+0x1a0], R53 ;  /* 0x0001a0353d007988 */ /* 0x0001e80008000004 */
[----:B------:R1:W-:Y:S04]  /*1dd40*/  STS.U8 [R61+UR4+0x1c0], R54 ;  /* 0x0001c0363d007988 */ /* 0x0003e80008000004 */
[----:B----4-:R4:W-:Y:S04]  /*1dd50*/  STS.U8 [R61+UR4+0x1e0], R55 ;  /* 0x0001e0373d007988 */ /* 0x0109e80008000004 */
[----:B0-----:R-:W3:Y:S04]  /*1dd60*/  LDL.LU R53, [R1+0x1ad0] ;  /* 0x001ad00001357983 */ /* 0x001ee80000300800 */
[----:B-1----:R-:W3:Y:S04]  /*1dd70*/  LDL.LU R54, [R1+0x1acc] ;  /* 0x001acc0001367983 */ /* 0x002ee80000300800 */
[----:B----4-:R-:W4:Y:S04]  /*1dd80*/  LDL.LU R55, [R1+0x1ac8] ;  /* 0x001ac80001377983 */ /* 0x010f280000300800 */
        /* <DEDUP_REMOVED lines=11> */
[----:B------:R0:W-:Y:S04]  /*1de40*/  STS.U8 [R61+UR4+0x2c0], R28 ;  /* 0x0002c01c3d007988 */ /* 0x0001e80008000004 */
[----:B------:R-:W4:Y:S04]  /*1de50*/  LDL.LU R43, [R1+0x948] ;  /* 0x00094800012b7983 */ /* 0x000f280000300800 */
[----:B0-----:R-:W4:Y:S04]  /*1de60*/  LDL R28, [R1+0x840] ;  /* 0x00084000011c7983 */ /* 0x001f280000100800 */
        /* <DEDUP_REMOVED lines=43> */
[----:B------:R0:W-:Y:S04]  /*1e120*/  STS.U8 [R61+UR4+0xfe0], R4 ;  /* 0x000fe0043d007988 */ /* 0x0001e80008000004 */
[----:B--2---:R-:W-:Y:S04]  /*1e130*/  STS.U8 [R61+UR4+0x8c0], R58 ;  /* 0x0008c03a3d007988 */ /* 0x004fe80008000004 */
[----:B---3--:R-:W-:Y:S04]  /*1e140*/  STS.U8 [R61+UR4+0x8e0], R59 ;  /* 0x0008e03b3d007988 */ /* 0x008fe80008000004 */
[----:B------:R-:W-:Y:S04]  /*1e150*/  STS.U8 [R61+UR4+0x9c0], R53 ;  /* 0x0009c0353d007988 */ /* 0x000fe80008000004 */
[----:B----4-:R-:W-:Y:S04]  /*1e160*/  STS.U8 [R61+UR4+0x980], R55 ;  /* 0x000980373d007988 */ /* 0x010fe80008000004 */
[----:B------:R-:W-:Y:S01]  /*1e170*/  STS.U8 [R61+UR4+0x9a0], R54 ;  /* 0x0009a0363d007988 */ /* 0x000fe20008000004 */
[----:B------:R-:W-:Y:S06]  /*1e180*/  BAR.SYNC.DEFER_BLOCKING 0x0 ;  /* 0x0000000000007b1d */ /* 0x000fec0000010000 */
[----:B------:R-:W1:Y:S04]  /*1e190*/  LDSM.16.M88.4 R52, [R28+0x400] ;  /* 0x000400001c34783b */ /* 0x000e680000000200 */
[----:B------:R-:W2:Y:S04]  /*1e1a0*/  LDSM.16.M88.4 R44, [R28] ;  /* 0x000000001c2c783b */ /* 0x000ea80000000200 */
[----:B------:R-:W3:Y:S04]  /*1e1b0*/  LDSM.16.M88.4 R24, [R28+0x800] ;  /* 0x000800001c18783b */ /* 0x000ee80000000200 */
[----:B------:R-:W4:Y:S01]  /*1e1c0*/  LDSM.16.M88.4 R32, [R28+0xa00] ;  /* 0x000a00001c20783b */ /* 0x000f220000000200 */
[----:B0-----:R-:W-:-:S02]  /*1e1d0*/  IMAD R4, R2, 0x100, R3 ;  /* 0x0000010002047824 */ /* 0x001fc400078e0203 */
[----:B------:R-:W-:Y:S02]  /*1e1e0*/  IMAD R5, R39, 0x100, R38 ;  /* 0x0000010027057824 */ /* 0x000fe400078e0226 */
[----:B------:R-:W-:Y:S02]  /*1e1f0*/  IMAD R6, R41, 0x100, R40 ;  /* 0x0000010029067824 */ /* 0x000fe400078e0228 */
[----:B------:R-:W-:Y:S01]  /*1e200*/  IMAD R7, R43, 0x100, R42 ;  /* 0x000001002b077824 */ /* 0x000fe200078e022a */
[----:B------:R-:W0:Y:S04]  /*1e210*/  LDSM.16.M88.4 R48, [R28+0x200] ;  /* 0x000200001c30783b */ /* 0x000e280000000200 */
[----:B------:R-:W-:Y:S04]  /*1e220*/  LDSM.16.M88.4 R56, [R28+0x600] ;  /* 0x000600001c38783b */ /* 0x000fe80000000200 */
[----:B-1----:R-:W-:Y:S04]  /*1e230*/  STL.64 [R1+0x1ac0], R54 ;  /* 0x001ac03601007387 */ /* 0x002fe80000100a00 */
[----:B------:R1:W-:Y:S04]  /*1e240*/  STL.64 [R1+0x1ab8], R52 ;  /* 0x001ab83401007387 */ /* 0x0003e80000100a00 */
[----:B------:R-:W4:Y:S04]  /*1e250*/  LDL.LU.64 R12, [R1+0x70] ;  /* 0x00007000010c7983 */ /* 0x000f280000300a00 */
[----:B------:R-:W4:Y:S04]  /*1e260*/  LDL.LU.64 R14, [R1+0x78] ;  /* 0x00007800010e7983 */ /* 0x000f280000300a00 */
[----:B------:R-:W4:Y:S04]  /*1e270*/  LDL.LU.64 R8, [R1+0x90] ;  /* 0x0000900001087983 */ /* 0x000f280000300a00 */
[----:B------:R-:W4:Y:S01]  /*1e280*/  LDL.LU.64 R10, [R1+0x98] ;  /* 0x00009800010a7983 */ /* 0x000f220000300a00 */
[----:B------:R-:W-:-:S02]  /*1e290*/  F2FP.F16.E4M3.UNPACK_B R4, R4 ;  /* 0x00000004ff04723e */ /* 0x000fc400020006ff */
[----:B------:R-:W-:Y:S02]  /*1e2a0*/  F2FP.F16.E4M3.UNPACK_B R5, R5 ;  /* 0x00000005ff05723e */ /* 0x000fe400020006ff */
[----:B------:R-:W-:Y:S02]  /*1e2b0*/  F2FP.F16.E4M3.UNPACK_B R6, R6 ;  /* 0x00000006ff06723e */ /* 0x000fe400020006ff */
[----:B------:R-:W-:Y:S02]  /*1e2c0*/  F2FP.F16.E4M3.UNPACK_B R7, R7 ;  /* 0x00000007ff07723e */ /* 0x000fe400020006ff */
[----:B--2---:R-:W-:Y:S02]  /*1e2d0*/  F2FP.F16.E4M3.UNPACK_B R38, R44 ;  /* 0x0000002cff26723e */ /* 0x004fe400020006ff */
[----:B------:R-:W-:Y:S01]  /*1e2e0*/  F2FP.F16.E4M3.UNPACK_B R39, R45 ;  /* 0x0000002dff27723e */ /* 0x000fe200020006ff */
[----:B---3--:R-:W-:Y:S04]  /*1e2f0*/  STL.64 [R1], R24 ;  /* 0x0000001801007387 */ /* 0x008fe80000100a00 */
[----:B------:R-:W-:Y:S04]  /*1e300*/  STL.64 [R1+0x8], R26 ;  /* 0x0000081a01007387 */ /* 0x000fe80000100a00 */
[----:B------:R-:W-:Y:S04]  /*1e310*/  STL [R1+0x1868], R44 ;  /* 0x0018682c01007387 */ /* 0x000fe80000100800 */
[----:B------:R-:W-:Y:S04]  /*1e320*/  STL [R1+0x186c], R45 ;  /* 0x00186c2d01007387 */ /* 0x000fe80000100800 */
[----:B------:R-:W-:Y:S04]  /*1e330*/  STL [R1+0x1870], R46 ;  /* 0x0018702e01007387 */ /* 0x000fe80000100800 */
[----:B------:R-:W-:Y:S04]  /*1e340*/  STL [R1+0x1874], R47 ;  /* 0x0018742f01007387 */ /* 0x000fe80000100800 */
[----:B----4-:R-:W-:Y:S04]  /*1e350*/  STL.64 [R1+0x10], R32 ;  /* 0x0000102001007387 */ /* 0x010fe80000100a00 */
[----:B------:R-:W-:Y:S01]  /*1e360*/  STL.64 [R1+0x18], R34 ;  /* 0x0000182201007387 */ /* 0x000fe20000100a00 */
[----:B------:R-:W-:-:S02]  /*1e370*/  F2FP.F16.E4M3.UNPACK_B R36, R46 ;  /* 0x0000002eff24723e */ /* 0x000fc400020006ff */
[----:B------:R-:W-:Y:S01]  /*1e380*/  F2FP.F16.E4M3.UNPACK_B R37, R47 ;  /* 0x0000002fff25723e */ /* 0x000fe200020006ff */
[----:B------:R-:W-:-:S15]  /*1e390*/  HMMA.16816.F32 R12, R4, R38, R12 ;  /* 0x00000026040c723c */ /* 0x000fde000000180c */
[----:B------:R-:W-:-:S08]  /*1e3a0*/  NOP ;  /* 0x0000000000007918 */ /* 0x000fd00000000000 */
[----:B------:R2:W-:Y:S04]  /*1e3b0*/  STL.64 [R1+0x70], R12 ;  /* 0x0000700c01007387 */ /* 0x0005e80000100a00 */
[----:B------:R3:W-:Y:S04]  /*1e3c0*/  STL.64 [R1+0x78], R14 ;  /* 0x0000780e01007387 */ /* 0x0007e80000100a00 */
[----:B-1----:R-:W4:Y:S04]  /*1e3d0*/  LDL.LU.64 R52, [R1+0xb0] ;  /* 0x0000b00001347983 */ /* 0x002f280000300a00 */
[----:B------:R-:W4:Y:S01]  /*1e3e0*/  LDL.LU.64 R54, [R1+0xb8] ;  /* 0x0000b80001367983 */ /* 0x000f220000300a00 */
[----:B------:R-:W-:Y:S01]  /*1e3f0*/  HMMA.16816.F32 R8, R4, R36, R8 ;  /* 0x000000240408723c */ /* 0x000fe20000001808 */
[----:B0-----:R-:W-:-:S02]  /*1e400*/  F2FP.F16.E4M3.UNPACK_B R2, R48 ;  /* 0x00000030ff02723e */ /* 0x001fc400020006ff */
[----:B------:R-:W-:Y:S01]  /*1e410*/  F2FP.F16.E4M3.UNPACK_B R3, R49 ;  /* 0x00000031ff03723e */ /* 0x000fe200020006ff */
[----:B--2---:R-:W2:Y:S04]  /*1e420*/  LDL.LU.64 R12, [R1+0xd0] ;  /* 0x0000d000010c7983 */ /* 0x004ea80000300a00 */
[----:B---3--:R-:W2:-:S15]  /*1e430*/  LDL.LU.64 R14, [R1+0xd8] ;  /* 0x0000d800010e7983 */ /* 0x008e9e0000300a00 */
[----:B------:R-:W-:-:S01]  /*1e440*/  NOP ;  /* 0x0000000000007918 */ /* 0x000fc20000000000 */
[----:B------:R-:W-:Y:S02]  /*1e450*/  IMAD.MOV.U32 R47, RZ, RZ, R8 ;  /* 0x000000ffff2f7224 */ /* 0x000fe400078e0008 */
[----:B------:R-:W-:Y:S02]  /*1e460*/  IMAD.MOV.U32 R46, RZ, RZ, R9 ;  /* 0x000000ffff2e7224 */ /* 0x000fe400078e0009 */
[----:B------:R-:W-:Y:S02]  /*1e470*/  IMAD.MOV.U32 R45, RZ, RZ, R10 ;  /* 0x000000ffff2d7224 */ /* 0x000fe400078e000a */
[----:B------:R-:W-:Y:S02]  /*1e480*/  IMAD.MOV.U32 R44, RZ, RZ, R11 ;  /* 0x000000ffff2c7224 */ /* 0x000fe400078e000b */
[----:B------:R-:W0:Y:S04]  /*1e490*/  LDSM.16.M88.4 R8, [R28+0xc00] ;  /* 0x000c00001c08783b */ /* 0x000e280000000200 */
[----:B------:R-:W-:Y:S04]  /*1e4a0*/  STL.64 [R1+0x1880], R46 ;  /* 0x0018802e01007387 */ /* 0x000fe80000100a00 */
[----:B------:R1:W-:Y:S01]  /*1e4b0*/  STL.64 [R1+0x1878], R44 ;  /* 0x0018782c01007387 */ /* 0x0003e20000100a00 */
[----:B------:R-:W-:-:S02]  /*1e4c0*/  IMAD.MOV.U32 R20, RZ, RZ, R26 ;  /* 0x000000ffff147224 */ /* 0x000fc400078e001a */
[----:B------:R-:W-:Y:S02]  /*1e4d0*/  IMAD.MOV.U32 R21, RZ, RZ, R27 ;  /* 0x000000ffff157224 */ /* 0x000fe400078e001b */
[----:B------:R-:W-:Y:S02]  /*1e4e0*/  IMAD.MOV.U32 R22, RZ, RZ, R32 ;  /* 0x000000ffff167224 */ /* 0x000fe400078e0020 */
[----:B------:R-:W-:Y:S01]  /*1e4f0*/  IMAD.MOV.U32 R23, RZ, RZ, R33 ;  /* 0x000000ffff177224 */ /* 0x000fe200078e0021 */
[----:B------:R-:W3:Y:S04]  /*1e500*/  LDSM.16.M88.4 R28, [R28+0xe00] ;  /* 0x000e00001c1c783b */ /* 0x000ee80000000200 */
[----:B-1----:R-:W3:Y:S04]  /*1e510*/  LDL.LU.64 R44, [R1+0xf0] ;  /* 0x0000f000012c7983 */ /* 0x002ee80000300a00 */
[----:B------:R-:W3:Y:S04]  /*1e520*/  LDL.LU.64 R46, [R1+0xf8] ;  /* 0x0000f800012e7983 */ /* 0x000ee80000300a00 */
[----:B0-----:R-:W-:Y:S04]  /*1e530*/  STL.64 [R1+0x20], R8 ;  /* 0x0000200801007387 */ /* 0x001fe80000100a00 */
[----:B------:R-:W-:Y:S04]  /*1e540*/  STL.64 [R1+0x28], R10 ;  /* 0x0000280a01007387 */ /* 0x000fe80000100a00 */
[----:B------:R-:W3:Y:S04]  /*1e550*/  LDL.LU.64 R40, [R1+0x110] ;  /* 0x0001100001287983 */ /* 0x000ee80000300a00 */
[----:B------:R-:W3:Y:S04]  /*1e560*/  LDL.LU.64 R42, [R1+0x118] ;  /* 0x00011800012a7983 */ /* 0x000ee80000300a00 */
[----:B------:R-:W-:Y:S04]  /*1e570*/  STL [R1+0x1854], R50 ;  /* 0x0018543201007387 */ /* 0x000fe80000100800 */
[----:B------:R-:W-:Y:S01]  /*1e580*/  STL [R1+0x1850], R51 ;  /* 0x0018503301007387 */ /* 0x000fe20000100800 */
[----:B----4-:R-:W-:-:S15]  /*1e590*/  HMMA.16816.F32 R52, R4, R2, R52 ;  /* 0x000000020434723c */ /* 0x010fde0000001834 */
[----:B------:R-:W-:-:S08]  /*1e5a0*/  NOP ;  /* 0x0000000000007918 */ /* 0x000fd00000000000 */
[----:B------:R-:W-:Y:S04]  /*1e5b0*/  STL.64 [R1+0xb0], R52 ;  /* 0x0000b03401007387 */ /* 0x000fe80000100a00 */
[----:B------:R0:W-:Y:S04]  /*1e5c0*/  STL.64 [R1+0xb8], R54 ;  /* 0x0000b83601007387 */ /* 0x0001e80000100a00 */
[----:B0-----:R-:W4:Y:S04]  /*1e5d0*/  LDL.LU.64 R54, [R1+0x1ac0] ;  /* 0x001ac00001367983 */ /* 0x001f280000300a00 */
[----:B------:R-:W3:Y:S01]  /*1e5e0*/  LDL.LU.64 R52, [R1+0x1ab8] ;  /* 0x001ab80001347983 */ /* 0x000ee20000300a00 */
[----:B------:R-:W-:-:S02]  /*1e5f0*/  IMAD.MOV.U32 R26, RZ, RZ, R8 ;  /* 0x000000ffff1a7224 */ /* 0x000fc400078e0008 */
[----:B------:R-:W-:Y:S01]  /*1e600*/  IMAD.MOV.U32 R27, RZ, RZ, R9 ;  /* 0x000000ffff1b7224 */ /* 0x000fe200078e0009 */
[----:B------:R-:W-:Y:S02]  /*1e610*/  F2FP.F16.E4M3.UNPACK_B R8, R50 ;  /* 0x00000032ff08723e */ /* 0x000fe400020006ff */
[----:B------:R-:W-:Y:S01]  /*1e620*/  F2FP.F16.E4M3.UNPACK_B R9, R51 ;  /* 0x00000033ff09723e */ /* 0x000fe200020006ff */
[----:B------:R-:W-:Y:S02]  /*1e630*/  IMAD.MOV.U32 R32, RZ, RZ, R10 ;  /* 0x000000ffff207224 */ /* 0x000fe400078e000a */
[----:B------:R-:W-:-:S04]  /*1e640*/  IMAD.MOV.U32 R33, RZ, RZ, R11 ;  /* 0x000000ffff217224 */ /* 0x000fc800078e000b */
[----:B--2---:R-:W-:-:S15]  /*1e650*/  HMMA.16816.F32 R12, R4, R8, R12 ;  /* 0x00000008040c723c */ /* 0x004fde000000180c */
[----:B------:R-:W-:-:S08]  /*1e660*/  NOP ;  /* 0x0000000000007918 */ /* 0x000fd00000000000 */
[----:B------:R0:W-:Y:S04]  /*1e670*/  STL.64 [R1+0xd0], R12 ;  /* 0x0000d00c01007387 */ /* 0x0001e80000100a00 */
[----:B------:R-:W-:Y:S01]  /*1e680*/  STL.64 [R1+0xd8], R14 ;  /* 0x0000d80e01007387 */ /* 0x000fe20000100a00 */
[----:B---3--:R-:W-:Y:S02]  /*1e690*/  F2FP.F16.E4M3.UNPACK_B R10, R52 ;  /* 0x00000034ff0a723e */ /* 0x008fe400020006ff */
[----:B------:R-:W-:-:S07]  /*1e6a0*/  F2FP.F16.E4M3.UNPACK_B R11, R53 ;  /* 0x00000035ff0b723e */ /* 0x000fce00020006ff */
[C---:B------:R-:W-:Y:S01]  /*1e6b0*/  HMMA.16816.F32 R44, R4.reuse, R10, R44 ;  /* 0x0000000a042c723c */ /* 0x040fe2000000182c */
[----:B----4-:R-:W-:Y:S04]  /*1e6c0*/  STL.64 [R1+0x1840], R54 ;  /* 0x0018403601007387 */ /* 0x010fe80000100a00 */
[----:B------:R1:W-:Y:S01]  /*1e6d0*/  STL.64 [R1+0x1838], R52 ;  /* 0x0018383401007387 */ /* 0x0003e20000100a00 */
[----:B0-----:R-:W-:Y:S02]  /*1e6e0*/  F2FP.F16.E4M3.UNPACK_B R12, R54 ;  /* 0x00000036ff0c723e */ /* 0x001fe400020006ff */
[----:B------:R-:W-:Y:S01]  /*1e6f0*/  F2FP.F16.E4M3.UNPACK_B R13, R55 ;  /* 0x00000037ff0d723e */ /* 0x000fe200020006ff */
[----:B-1----:R-:W2:Y:S04]  /*1e700*/  LDL.LU.64 R52, [R1+0x130] ;  /* 0x0001300001347983 */ /* 0x002ea80000300a00 */
[----:B------:R-:W2:Y:S10]  /*1e710*/  LDL.LU.64 R54, [R1+0x138] ;  /* 0x0001380001367983 */ /* 0x000eb40000300a00 */
[----:B------:R0:W-:Y:S04]  /*1e720*/  STL.64 [R1+0xf0], R44 ;  /* 0x0000f02c01007387 */ /* 0x0001e80000100a00 */
[----:B------:R1:W-:Y:S04]  /*1e730*/  STL.64 [R1+0xf8], R46 ;  /* 0x0000f82e01007387 */ /* 0x0003e80000100a00 */
[----:B------:R-:W-:Y:S04]  /*1e740*/  STL [R1+0x1848], R56 ;  /* 0x0018483801007387 */ /* 0x000fe80000100800 */
[----:B------:R-:W-:Y:S04]  /*1e750*/  STL [R1+0x184c], R57 ;  /* 0x00184c3901007387 */ /* 0x000fe80000100800 */
[----:B0-----:R-:W3:Y:S04]  /*1e760*/  LDL.LU.64 R44, [R1+0x150] ;  /* 0x00015000012c7983 */ /* 0x001ee80000300a00 */
[----:B-1----:R-:W3:Y:S01]  /*1e770*/  LDL.LU.64 R46, [R1+0x158] ;  /* 0x00015800012e7983 */ /* 0x002ee20000300a00 */
[----:B------:R-:W-:Y:S01]  /*1e780*/  HMMA.16816.F32 R40, R4, R12, R40 ;  /* 0x0000000c0428723c */ /* 0x000fe20000001828 */
[----:B------:R-:W-:-:S02]  /*1e790*/  IMAD.MOV.U32 R18, RZ, RZ, R24 ;  /* 0x000000ffff127224 */ /* 0x000fc400078e0018 */
[----:B------:R-:W-:Y:S01]  /*1e7a0*/  IMAD.MOV.U32 R19, RZ, RZ, R25 ;  /* 0x000000ffff137224 */ /* 0x000fe200078e0019 */
[----:B------:R-:W-:Y:S02]  /*1e7b0*/  F2FP.F16.E4M3.UNPACK_B R14, R56 ;  /* 0x00000038ff0e723e */ /* 0x000fe400020006ff */
[----:B------:R-:W-:Y:S01]  /*1e7c0*/  F2FP.F16.E4M3.UNPACK_B R15, R57 ;  /* 0x00000039ff0f723e */ /* 0x000fe200020006ff */
[----:B------:R-:W-:Y:S02]  /*1e7d0*/  IMAD.MOV.U32 R24, RZ, RZ, R34 ;  /* 0x000000ffff187224 */ /* 0x000fe400078e0022 */
[----:B------:R-:W-:Y:S02]  /*1e7e0*/  IMAD.MOV.U32 R25, RZ, RZ, R35 ;  /* 0x000000ffff197224 */ /* 0x000fe400078e0023 */
[----:B------:R-:W-:Y:S02]  /*1e7f0*/  IMAD.MOV.U32 R34, RZ, RZ, R28 ;  /* 0x000000ffff227224 */ /* 0x000fe400078e001c */
[----:B------:R-:W-:Y:S01]  /*1e800*/  IMAD.MOV.U32 R35, RZ, RZ, R29 ;  /* 0x000000ffff237224 */ /* 0x000fe200078e001d */
[----:B------:R-:W-:-:S02]  /*1e810*/  F2FP.F16.E4M3.UNPACK_B R16, R58 ;  /* 0x0000003aff10723e */ /* 0x000fc400020006ff */
[----:B------:R-:W-:-:S07]  /*1e820*/  F2FP.F16.E4M3.UNPACK_B R17, R59 ;  /* 0x0000003bff11723e */ /* 0x000fce00020006ff */
[----:B------:R0:W-:Y:S04]  /*1e830*/  STL.64 [R1+0x110], R40 ;  /* 0x0001102801007387 */ /* 0x0001e80000100a00 */
[----:B------:R-:W-:Y:S04]  /*1e840*/  STL.64 [R1+0x118], R42 ;  /* 0x0001182a01007387 */ /* 0x000fe80000100a00 */
[----:B------:R1:W-:Y:S04]  /*1e850*/  STL.64 [R1+0x40], R28 ;  /* 0x0000401c01007387 */ /* 0x0003e80000100a00 */
[----:B------:R4:W-:Y:S01]  /*1e860*/  STL.64 [R1+0x48], R30 ;  /* 0x0000481e01007387 */ /* 0x0009e20000100a00 */
[----:B0-----:R-:W-:-:S02]  /*1e870*/  IMAD.MOV.U32 R40, RZ, RZ, R30 ;  /* 0x000000ffff287224 */ /* 0x001fc400078e001e */
[----:B------:R-:W-:Y:S01]  /*1e880*/  IMAD.MOV.U32 R41, RZ, RZ, R31 ;  /* 0x000000ffff297224 */ /* 0x000fe200078e001f */
[----:B-1----:R-:W3:Y:S04]  /*1e890*/  LDL.LU.64 R28, [R1+0x170] ;  /* 0x00017000011c7983 */ /* 0x002ee80000300a00 */
[----:B----4-:R-:W4:Y:S04]  /*1e8a0*/  LDL.LU.64 R30, [R1+0x178] ;  /* 0x00017800011e7983 */ /* 0x010f280000300a00 */
[----:B------:R-:W-:Y:S04]  /*1e8b0*/  STL [R1+0x1858], R58 ;  /* 0x0018583a01007387 */ /* 0x000fe80000100800 */
[----:B------:R-:W-:Y:S04]  /*1e8c0*/  STL [R1+0x185c], R59 ;  /* 0x00185c3b01007387 */ /* 0x000fe80000100800 */
[----:B------:R-:W-:Y:S04]  /*1e8d0*/  STL.64 [R1+0x1ab0], R14 ;  /* 0x001ab00e01007387 */ /* 0x000fe80000100a00 */
[----:B------:R3:W-:Y:S01]  /*1e8e0*/  STL.64 [R1+0x1aa8], R12 ;  /* 0x001aa80c01007387 */ /* 0x0007e20000100a00 */
[C---:B--2---:R-:W-:Y:S06]  /*1e8f0*/  HMMA.16816.F32 R52, R4.reuse, R14, R52 ;  /* 0x0000000e0434723c */ /* 0x044fec0000001834 */
[----:B---3--:R-:W-:-:S15]  /*1e900*/  HMMA.16816.F32 R12, R4, R16, R44 ;  /* 0x00000010040c723c */ /* 0x008fde000000182c */
[----:B------:R-:W-:-:S02]  /*1e910*/  NOP ;  /* 0x0000000000007918 */ /* 0x000fc40000000000 */
[----:B------:R-:W-:Y:S04]  /*1e920*/  STL.64 [R1+0x130], R52 ;  /* 0x0001303401007387 */ /* 0x000fe80000100a00 */
[----:B------:R-:W-:Y:S04]  /*1e930*/  STL.64 [R1+0x138], R54 ;  /* 0x0001383601007387 */ /* 0x000fe80000100a00 */
[----:B------:R0:W-:Y:S01]  /*1e940*/  STL.64 [R1+0x150], R12 ;  /* 0x0001500c01007387 */ /* 0x0001e20000100a00 */
[----:B------:R-:W-:Y:S02]  /*1e950*/  IMAD.MOV.U32 R59, RZ, RZ, R14 ;  /* 0x000000ffff3b7224 */ /* 0x000fe400078e000e */
[----:B------:R-:W-:Y:S01]  /*1e960*/  IMAD.MOV.U32 R58, RZ, RZ, R15 ;  /* 0x000000ffff3a7224 */ /* 0x000fe200078e000f */
[----:B0-----:R-:W2:Y:S04]  /*1e970*/  LDL.LU.64 R12, [R1+0x190] ;  /* 0x00019000010c7983 */ /* 0x001ea80000300a00 */
[----:B------:R-:W2:Y:S01]  /*1e980*/  LDL.LU.64 R14, [R1+0x198] ;  /* 0x00019800010e7983 */ /* 0x000ea20000300a00 */
[----:B------:R-:W-:-:S02]  /*1e990*/  F2FP.F16.E4M3.UNPACK_B R18, R18 ;  /* 0x00000012ff12723e */ /* 0x000fc400020006ff */
[----:B------:R-:W-:Y:S02]  /*1e9a0*/  F2FP.F16.E4M3.UNPACK_B R19, R19 ;  /* 0x00000013ff13723e */ /* 0x000fe400020006ff */
[----:B------:R-:W-:Y:S02]  /*1e9b0*/  F2FP.F16.E4M3.UNPACK_B R20, R20 ;  /* 0x00000014ff14723e */ /* 0x000fe400020006ff */
[----:B------:R-:W-:-:S03]  /*1e9c0*/  F2FP.F16.E4M3.UNPACK_B R21, R21 ;  /* 0x00000015ff15723e */ /* 0x000fc600020006ff */
[----:B----4-:R-:W-:Y:S01]  /*1e9d0*/  HMMA.16816.F32 R28, R4, R18, R28 ;  /* 0x00000012041c723c */ /* 0x010fe2000000181c */
[----:B------:R-:W-:Y:S04]  /*1e9e0*/  STL [R1+0x1864], R58 ;  /* 0x0018643a01007387 */ /* 0x000fe80000100800 */
[----:B------:R-:W-:Y:S04]  /*1e9f0*/  STL [R1+0x1860], R59 ;  /* 0x0018603b01007387 */ /* 0x000fe80000100800 */
[----:B------:R-:W-:Y:S04]  /*1ea00*/  STL.64 [R1+0x1a90], R18 ;  /* 0x001a901201007387 */ /* 0x000fe80000100a00 */
[----:B------:R-:W-:Y:S11]  /*1ea10*/  STL.64 [R1+0x1a88], R16 ;  /* 0x001a881001007387 */ /* 0x000ff60000100a00 */
[----:B------:R-:W-:-:S02]  /*1ea20*/  IMAD.MOV.U32 R55, RZ, RZ, R28 ;  /* 0x000000ffff377224 */ /* 0x000fc400078e001c */
[----:B------:R-:W-:Y:S02]  /*1ea30*/  IMAD.MOV.U32 R54, RZ, RZ, R29 ;  /* 0x000000ffff367224 */ /* 0x000fe400078e001d */
[----:B------:R-:W-:Y:S02]  /*1ea40*/  IMAD.MOV.U32 R53, RZ, RZ, R30 ;  /* 0x000000ffff357224 */ /* 0x000fe400078e001e */
[----:B------:R-:W-:Y:S01]  /*1ea50*/  IMAD.MOV.U32 R52, RZ, RZ, R31 ;  /* 0x000000ffff347224 */ /* 0x000fe200078e001f */
[----:B------:R-:W-:Y:S04]  /*1ea60*/  STL.64 [R1+0x1890], R54 ;  /* 0x0018903601007387 */ /* 0x000fe80000100a00 */
[----:B------:R0:W-:Y:S01]  /*1ea70*/  STL.64 [R1+0x1888], R52 ;  /* 0x0018883401007387 */ /* 0x0001e20000100a00 */
[----:B--2---:R-:W-:-:S15]  /*1ea80*/  HMMA.16816.F32 R12, R4, R20, R12 ;  /* 0x00000014040c723c */ /* 0x004fde000000180c */
[----:B------:R-:W-:-:S09]  /*1ea90*/  NOP ;  /* 0x0000000000007918 */ /* 0x000fd20000000000 */
[----:B------:R-:W-:Y:S02]  /*1eaa0*/  IMAD.MOV.U32 R50, RZ, RZ, R12 ;  /* 0x000000ffff327224 */ /* 0x000fe400078e000c */
[----:B------:R-:W-:Y:S02]  /*1eab0*/  IMAD.MOV.U32 R51, RZ, RZ, R13 ;  /* 0x000000ffff337224 */ /* 0x000fe400078e000d */
[----:B------:R-:W-:Y:S02]  /*1eac0*/  IMAD.MOV.U32 R57, RZ, RZ, R14 ;  /* 0x000000ffff397224 */ /* 0x000fe400078e000e */
[----:B------:R-:W-:Y:S01]  /*1ead0*/  IMAD.MOV.U32 R56, RZ, RZ, R15 ;  /* 0x000000ffff387224 */ /* 0x000fe200078e000f */
[----:B------:R-:W2:Y:S04]  /*1eae0*/  LDL.LU.64 R12, [R1+0x1e0] ;  /* 0x0001e000010c7983 */ /* 0x000ea80000300a00 */
[----:B------:R-:W2:Y:S01]  /*1eaf0*/  LDL.LU.64 R14, [R1+0x1e8] ;  /* 0x0001e800010e7983 */ /* 0x000ea20000300a00 */
[----:B------:R-:W-:-:S02]  /*1eb00*/  F2FP.F16.E4M3.UNPACK_B R22, R22 ;  /* 0x00000016ff16723e */ /* 0x000fc400020006ff */
[----:B------:R-:W-:Y:S01]  /*1eb10*/  F2FP.F16.E4M3.UNPACK_B R23, R23 ;  /* 0x00000017ff17723e */ /* 0x000fe200020006ff */
[----:B------:R-:W3:Y:S04]  /*1eb20*/  LDL.LU R47, [R1+0x954] ;  /* 0x00095400012f7983 */ /* 0x000ee80000300800 */
[----:B------:R-:W3:Y:S04]  /*1eb30*/  LDL.LU R61, [R1+0x950] ;  /* 0x00095000013d7983 */ /* 0x000ee80000300800 */
[----:B------:R-:W4:Y:S04]  /*1eb40*/  LDL.LU R28, [R1+0x95c] ;  /* 0x00095c00011c7983 */ /* 0x000f280000300800 */
[----:B------:R-:W4:Y:S04]  /*1eb50*/  LDL.LU R29, [R1+0x958] ;  /* 0x00095800011d7983 */ /* 0x000f280000300800 */
[----:B------:R-:W-:Y:S04]  /*1eb60*/  STL.64 [R1+0x18a0], R50 ;  /* 0x0018a03201007387 */ /* 0x000fe80000100a00 */
[----:B------:R1:W-:Y:S04]  /*1eb70*/  STL.64 [R1+0x1898], R48 ;  /* 0x0018983001007387 */ /* 0x0003e80000100a00 */
[----:B0-----:R-:W3:Y:S04]  /*1eb80*/  LDL.LU.64 R52, [R1+0x1c0] ;  /* 0x0001c00001347983 */ /* 0x001ee80000300a00 */
[----:B------:R-:W3:Y:S04]  /*1eb90*/  LDL.LU.64 R54, [R1+0x1c8] ;  /* 0x0001c80001367983 */ /* 0x000ee80000300a00 */
[----:B------:R-:W4:Y:S04]  /*1eba0*/  LDL.LU R30, [R1+0x964] ;  /* 0x00096400011e7983 */ /* 0x000f280000300800 */
[----:B------:R-:W4:Y:S04]  /*1ebb0*/  LDL.LU R31, [R1+0x960] ;  /* 0x00096000011f7983 */ /* 0x000f280000300800 */
[----:B------:R-:W4:Y:S04]  /*1ebc0*/  LDL.LU R42, [R1+0x96c] ;  /* 0x00096c00012a7983 */ /* 0x000f280000300800 */
[----:B------:R-:W4:Y:S01]  /*1ebd0*/  LDL.LU R43, [R1+0x968] ;  /* 0x00096800012b7983 */ /* 0x000f220000300800 */
[----:B--2---:R-:W-:-:S15]  /*1ebe0*/  HMMA.16816.F32 R12, R4, R22, R12 ;  /* 0x00000016040c723c */ /* 0x004fde000000180c */
[----:B------:R-:W-:-:S08]  /*1ebf0*/  NOP ;  /* 0x0000000000007918 */ /* 0x000fd00000000000 */
[----:B------:R0:W-:Y:S04]  /*1ec00*/  STL.64 [R1+0x1e0], R12 ;  /* 0x0001e00c01007387 */ /* 0x0001e80000100a00 */
[----:B-1----:R-:W2:Y:S04]  /*1ec10*/  LDL.LU.64 R48, [R1+0x200] ;  /* 0x0002000001307983 */ /* 0x002ea80000300a00 */
[----:B------:R-:W2:Y:S04]  /*1ec20*/  LDL.LU.64 R50, [R1+0x208] ;  /* 0x0002080001327983 */ /* 0x000ea80000300a00 */
[----:B------:R-:W4:Y:S04]  /*1ec30*/  LDL.LU.64 R16, [R1+0x230] ;  /* 0x0002300001107983 */ /* 0x000f280000300a00 */
[----:B------:R-:W4:Y:S01]  /*1ec40*/  LDL.LU.64 R18, [R1+0x238] ;  /* 0x0002380001127983 */ /* 0x000f220000300a00 */
[----:B------:R-:W-:-:S02]  /*1ec50*/  IMAD.MOV.U32 R58, RZ, RZ, R14 ;  /* 0x000000ffff3a7224 */ /* 0x000fc400078e000e */
[----:B------:R-:W-:Y:S01]  /*1ec60*/  IMAD.MOV.U32 R59, RZ, RZ, R15 ;  /* 0x000000ffff3b7224 */ /* 0x000fe200078e000f */
[----:B0-----:R-:W2:Y:S04]  /*1ec70*/  LDL.LU.64 R12, [R1+0x220] ;  /* 0x00022000010c7983 */ /* 0x001ea80000300a00 */
[----:B------:R-:W2:Y:S04]  /*1ec80*/  LDL.LU.64 R14, [R1+0x228] ;  /* 0x00022800010e7983 */ /* 0x000ea80000300a00 */
[----:B------:R-:W-:Y:S04]  /*1ec90*/  STL.64 [R1+0x1a70], R22 ;  /* 0x001a701601007387 */ /* 0x000fe80000100a00 */
[----:B------:R0:W-:Y:S04]  /*1eca0*/  STL.64 [R1+0x1a68], R20 ;  /* 0x001a681401007387 */ /* 0x0001e80000100a00 */
[----:B0-----:R-:W3:Y:S04]  /*1ecb0*/  LDL.LU.64 R20, [R1+0x1d0] ;  /* 0x0001d00001147983 */ /* 0x001ee80000300a00 */
[----:B------:R-:W3:Y:S01]  /*1ecc0*/  LDL.LU.64 R22, [R1+0x1d8] ;  /* 0x0001d80001167983 */ /* 0x000ee20000300a00 */
[----:B------:R-:W-:-:S02]  /*1ecd0*/  F2FP.F16.E4M3.UNPACK_B R24, R24 ;  /* 0x00000018ff18723e */ /* 0x000fc400020006ff */
[----:B------:R-:W-:Y:S02]  /*1ece0*/  F2FP.F16.E4M3.UNPACK_B R25, R25 ;  /* 0x00000019ff19723e */ /* 0x000fe400020006ff */
[----:B------:R-:W-:Y:S02]  /*1ecf0*/  F2FP.F16.E4M3.UNPACK_B R26, R26 ;  /* 0x0000001aff1a723e */ /* 0x000fe400020006ff */
[----:B------:R-:W-:Y:S01]  /*1ed00*/  F2FP.F16.E4M3.UNPACK_B R27, R27 ;  /* 0x0000001bff1b723e */ /* 0x000fe200020006ff */
[----:B------:R-:W-:Y:S04]  /*1ed10*/  STL.64 [R1+0x18b0], R58 ;  /* 0x0018b03a01007387 */ /* 0x000fe80000100a00 */
[----:B------:R3:W-:Y:S01]  /*1ed20*/  STL.64 [R1+0x18a8], R56 ;  /* 0x0018a83801007387 */ /* 0x0007e20000100a00 */
[----:B------:R-:W-:-:S02]  /*1ed30*/  F2FP.F16.E4M3.UNPACK_B R32, R32 ;  /* 0x00000020ff20723e */ /* 0x000fc400020006ff */
[----:B------:R-:W-:Y:S01]  /*1ed40*/  F2FP.F16.E4M3.UNPACK_B R33, R33 ;  /* 0x00000021ff21723e */ /* 0x000fe200020006ff */
[----:B------:R-:W-:Y:S01]  /*1ed50*/  STL.64 [R1+0x1a80], R26 ;  /* 0x001a801a01007387 */ /* 0x000fe20000100a00 */
[----:B------:R-:W-:Y:S02]  /*1ed60*/  F2FP.F16.E4M3.UNPACK_B R34, R34 ;  /* 0x00000022ff22723e */ /* 0x000fe400020006ff */
[----:B------:R-:W-:Y:S02]  /*1ed70*/  F2FP.F16.E4M3.UNPACK_B R35, R35 ;  /* 0x00000023ff23723e */ /* 0x000fe400020006ff */
[----:B------:R-:W-:Y:S02]  /*1ed80*/  F2FP.F16.E4M3.UNPACK_B R40, R40 ;  /* 0x00000028ff28723e */ /* 0x000fe400020006ff */
[----:B------:R-:W-:Y:S01]  /*1ed90*/  F2FP.F16.E4M3.UNPACK_B R41, R41 ;  /* 0x00000029ff29723e */ /* 0x000fe200020006ff */
[C---:B---3--:R-:W-:Y:S06]  /*1eda0*/  HMMA.16816.F32 R56, R4.reuse, R24, R20 ;  /* 0x000000180438723c */ /* 0x048fec0000001814 */
[C---:B------:R-:W-:Y:S06]  /*1edb0*/  HMMA.16816.F32 R20, R4.reuse, R26, R52 ;  /* 0x0000001a0414723c */ /* 0x040fec0000001834 */
[C---:B----4-:R-:W-:Y:S06]  /*1edc0*/  HMMA.16816.F32 R16, R4.reuse, R34, R16 ;  /* 0x000000220410723c */ /* 0x050fec0000001810 */
[C---:B--2---:R-:W-:Y:S05]  /*1edd0*/  HMMA.16816.F32 R12, R4.reuse, R40, R12 ;  /* 0x00000028040c723c */ /* 0x044fea000000180c */
[----:B------:R-:W-:Y:S04]  /*1ede0*/  STL.64 [R1+0x1d0], R56 ;  /* 0x0001d03801007387 */ /* 0x000fe80000100a00 */
[----:B------:R-:W-:Y:S04]  /*1edf0*/  STL.64 [R1+0x1d8], R58 ;  /* 0x0001d83a01007387 */ /* 0x000fe80000100a00 */
[----:B------:R-:W-:Y:S04]  /*1ee00*/  STL.64 [R1+0x1a78], R24 ;  /* 0x001a781801007387 */ /* 0x000fe80000100a00 */
[----:B------:R-:W-:Y:S04]  /*1ee10*/  STL.64 [R1+0x1c0], R20 ;  /* 0x0001c01401007387 */ /* 0x000fe80000100a00 */
[----:B------:R0:W-:Y:S02]  /*1ee20*/  STL.64 [R1+0x1c8], R22 ;  /* 0x0001c81601007387 */ /* 0x0001e40000100a00 */
[----:B0-----:R-:W-:Y:S07]  /*1ee30*/  HMMA.16816.F32 R20, R4, R32, R48 ;  /* 0x000000200414723c */ /* 0x001fee0000001830 */
[----:B------:R-:W-:-:S02]  /*1ee40*/  IMAD R5, R29, 0x100, R28 ;  /* 0x000001001d057824 */ /* 0x000fc400078e021c */
[----:B------:R-:W-:-:S14]  /*1ee50*/  IMAD R4, R61, 0x100, R47 ;  /* 0x000001003d047824 */ /* 0x000fdc00078e022f */
[----:B------:R0:W-:Y:S04]  /*1ee60*/  STL.64 [R1+0x200], R20 ;  /* 0x0002001401007387 */ /* 0x0001e80000100a00 */
[----:B------:R1:W-:Y:S04]  /*1ee70*/  STL.64 [R1+0x208], R22 ;  /* 0x0002081601007387 */ /* 0x0003e80000100a00 */
[----:B------:R-:W-:Y:S04]  /*1ee80*/  STL.64 [R1+0x1aa0], R34 ;  /* 0x001aa02201007387 */ /* 0x000fe80000100a00 */
[----:B------:R-:W-:Y:S04]  /*1ee90*/  STL.64 [R1+0x1a98], R32 ;  /* 0x001a982001007387 */ /* 0x000fe80000100a00 */
[----:B------:R-:W-:Y:S04]  /*1eea0*/  STL.64 [R1+0x230], R16 ;  /* 0x0002301001007387 */ /* 0x000fe80000100a00 */
[----:B------:R-:W-:Y:S04]  /*1eeb0*/  STL.64 [R1+0x238], R18 ;  /* 0x0002381201007387 */ /* 0x000fe80000100a00 */
[----:B------:R2:W-:Y:S04]  /*1eec0*/  STL.64 [R1+0x220], R12 ;  /* 0x0002200c01007387 */ /* 0x0005e80000100a00 */
[----:B------:R3:W-:Y:S04]  /*1eed0*/  STL.64 [R1+0x228], R14 ;  /* 0x0002280e01007387 */ /* 0x0007e80000100a00 */
[----:B------:R-:W4:Y:S04]  /*1eee0*/  LDL.LU.64 R24, [R1+0x770] ;  /* 0x0007700001187983 */ /* 0x000f280000300a00 */
[----:B------:R-:W4:Y:S04]  /*1eef0*/  LDL.LU.64 R26, [R1+0x778] ;  /* 0x00077800011a7983 */ /* 0x000f280000300a00 */
[----:B------:R-:W4:Y:S04]  /*1ef00*/  LDL.LU R55, [R1+0x994] ;  /* 0x0009940001377983 */ /* 0x000f280000300800 */
[----:B------:R-:W4:Y:S04]  /*1ef10*/  LDL.LU R28, [R1+0x990] ;  /* 0x00099000011c7983 */ /* 0x000f280000300800 */
[----:B------:R-:W4:Y:S04]  /*1ef20*/  LDL.LU R61, [R1+0x99c] ;  /* 0x00099c00013d7983 */ /* 0x000f280000300800 */
[----:B------:R-:W4:Y:S04]  /*1ef30*/  LDL.LU R29, [R1+0x998] ;  /* 0x00099800011d7983 */ /* 0x000f280000300800 */
[----:B0-----:R-:W4:Y:S04]  /*1ef40*/  LDL.LU.64 R20, [R1+0x760] ;  /* 0x0007600001147983 */ /* 0x001f280000300a00 */
[----:B-1----:R-:W4:Y:S04]  /*1ef50*/  LDL.LU.64 R22, [R1+0x768] ;  /* 0x0007680001167983 */ /* 0x002f280000300a00 */
[----:B------:R-:W4:Y:S04]  /*1ef60*/  LDL.LU.64 R48, [R1+0x750] ;  /* 0x0007500001307983 */ /* 0x000f280000300a00 */
[----:B------:R-:W4:Y:S04]  /*1ef70*/  LDL.LU.64 R50, [R1+0x758] ;  /* 0x0007580001327983 */ /* 0x000f280000300a00 */
[----:B------:R-:W4:Y:S04]  /*1ef80*/  LDL.LU.64 R44, [R1+0x740] ;  /* 0x00074000012c7983 */ /* 0x000f280000300a00 */
[----:B------:R-:W4:Y:S04]  /*1ef90*/  LDL.LU.64 R46, [R1+0x748] ;  /* 0x00074800012e7983 */ /* 0x000f280000300a00 */
[----:B--2---:R-:W2:Y:S04]  /*1efa0*/  LDL.LU.64 R12, [R1+0x730] ;  /* 0x00073000010c7983 */ /* 0x004ea80000300a00 */
[----:B---3--:R-:W2:Y:S01]  /*1efb0*/  LDL.LU.64 R14, [R1+0x738] ;  /* 0x00073800010e7983 */ /* 0x008ea20000300a00 */
[----:B------:R-:W-:-:S02]  /*1efc0*/  IMAD R6, R31, 0x100, R30 ;  /* 0x000001001f067824 */ /* 0x000fc400078e021e */
[----:B------:R-:W-:Y:S01]  /*1efd0*/  IMAD R7, R43, 0x100, R42 ;  /* 0x000001002b077824 */ /* 0x000fe200078e022a */
[----:B------:R-:W-:Y:S02]  /*1efe0*/  F2FP.F16.E4M3.UNPACK_B R4, R4 ;  /* 0x00000004ff04723e */ /* 0x000fe400020006ff */
[----:B------:R-:W-:Y:S01]  /*1eff0*/  F2FP.F16.E4M3.UNPACK_B R5, R5 ;  /* 0x00000005ff05723e */ /* 0x000fe200020006ff */
[----:B------:R-:W3:Y:S01]  /*1f000*/  LDL.LU.64 R32, [R1+0x720] ;  /* 0x0007200001207983 */ /* 0x000ee20000300a00 */
[----:B------:R-:W-:Y:S02]  /*1f010*/  F2FP.F16.E4M3.UNPACK_B R6, R6 ;  /* 0x00000006ff06723e */ /* 0x000fe400020006ff */
[----:B------:R-:W-:Y:S01]  /*1f020*/  F2FP.F16.E4M3.UNPACK_B R7, R7 ;  /* 0x00000007ff07723e */ /* 0x000fe200020006ff */
[----:B------:R-:W3:Y:S04]  /*1f030*/  LDL.LU.64 R34, [R1+0x728] ;  /* 0x0007280001227983 */ /* 0x000ee80000300a00 */
[----:B------:R-:W3:Y:S04]  /*1f040*/  LDL.LU.64 R16, [R1+0x710] ;  /* 0x0007100001107983 */ /* 0x000ee80000300a00 */
[----:B------:R-:W3:Y:S04]  /*1f050*/  LDL.LU.64 R18, [R1+0x718] ;  /* 0x0007180001127983 */ /* 0x000ee80000300a00 */
[----:B------:R-:W3:Y:S04]  /*1f060*/  LDL.LU R30, [R1+0x9a4] ;  /* 0x0009a400011e7983 */ /* 0x000ee80000300800 */
[----:B------:R-:W3:Y:S04]  /*1f070*/  LDL.LU R31, [R1+0x9a0] ;  /* 0x0009a000011f7983 */ /* 0x000ee80000300800 */
[----:B------:R-:W3:Y:S04]  /*1f080*/  LDL.LU R42, [R1+0x9ac] ;  /* 0x0009ac00012a7983 */ /* 0x000ee80000300800 */
[----:B------:R-:W3:Y:S01]  /*1f090*/  LDL.LU R43, [R1+0x9a8] ;  /* 0x0009a800012b7983 */ /* 0x000ee20000300800 */
[C---:B----4-:R-:W-:Y:S03]  /*1f0a0*/  HMMA.16816.F32 R56, R4.reuse, R38, R24 ;  /* 0x000000260438723c */ /* 0x050fe60000001818 */
[----:B------:R-:W4:Y:S03]  /*1f0b0*/  LDL.LU.64 R24, [R1+0x700] ;  /* 0x0007000001187983 */ /* 0x000f260000300a00 */
[C---:B------:R-:W-:Y:S06]  /*1f0c0*/  HMMA.16816.F32 R20, R4.reuse, R36, R20 ;  /* 0x000000240414723c */ /* 0x040fec0000001814 */
[C---:B------:R-:W-:Y:S06]  /*1f0d0*/  HMMA.16816.F32 R48, R4.reuse, R2, R48 ;  /* 0x000000020430723c */ /* 0x040fec0000001830 */
[C---:B------:R-:W-:Y:S06]  /*1f0e0*/  HMMA.16816.F32 R44, R4.reuse, R8, R44 ;  /* 0x00000008042c723c */ /* 0x040fec000000182c */
[C---:B--2---:R-:W-:Y:S01]  /*1f0f0*/  HMMA.16816.F32 R12, R4.reuse, R10, R12 ;  /* 0x0000000a040c723c */ /* 0x044fe2000000180c */
[----:B------:R-:W-:Y:S04]  /*1f100*/  STL.64 [R1+0x770], R56 ;  /* 0x0007703801007387 */ /* 0x000fe80000100a00 */
[----:B------:R-:W-:Y:S04]  /*1f110*/  STL.64 [R1+0x778], R58 ;  /* 0x0007783a01007387 */ /* 0x000fe80000100a00 */
[----:B------:R-:W4:Y:S04]  /*1f120*/  LDL.LU.64 R26, [R1+0x708] ;  /* 0x00070800011a7983 */ /* 0x000f280000300a00 */
[----:B------:R0:W-:Y:S04]  /*1f130*/  STL.64 [R1+0x760], R20 ;  /* 0x0007601401007387 */ /* 0x0001e80000100a00 */
[----:B------:R1:W-:Y:S04]  /*1f140*/  STL.64 [R1+0x768], R22 ;  /* 0x0007681601007387 */ /* 0x0003e80000100a00 */
[----:B0-----:R-:W2:Y:S04]  /*1f150*/  LDL.LU.64 R20, [R1+0x6f0] ;  /* 0x0006f00001147983 */ /* 0x001ea80000300a00 */
[----:B-1----:R-:W2:Y:S04]  /*1f160*/  LDL.LU.64 R22, [R1+0x6f8] ;  /* 0x0006f80001167983 */ /* 0x002ea80000300a00 */
[----:B------:R-:W2:Y:S04]  /*1f170*/  LDL.LU.64 R56, [R1+0x6d0] ;  /* 0x0006d00001387983 */ /* 0x000ea80000300a00 */
[----:B------:R-:W2:Y:S04]  /*1f180*/  LDL.LU.64 R58, [R1+0x6d8] ;  /* 0x0006d800013a7983 */ /* 0x000ea80000300a00 */
[----:B------:R0:W-:Y:S04]  /*1f190*/  STL.64 [R1+0x750], R48 ;  /* 0x0007503001007387 */ /* 0x0001e80000100a00 */
[----:B------:R1:W-:Y:S04]  /*1f1a0*/  STL.64 [R1+0x758], R50 ;  /* 0x0007583201007387 */ /* 0x0003e80000100a00 */
[----:B0-----:R-:W2:Y:S04]  /*1f1b0*/  LDL.LU.64 R48, [R1+0x6c0] ;  /* 0x0006c00001307983 */ /* 0x001ea80000300a00 */
[----:B-1----:R-:W2:Y:S04]  /*1f1c0*/  LDL.LU.64 R50, [R1+0x6c8] ;  /* 0x0006c80001327983 */ /* 0x002ea80000300a00 */
[----:B------:R0:W-:Y:S04]  /*1f1d0*/  STL.64 [R1+0x740], R44 ;  /* 0x0007402c01007387 */ /* 0x0001e80000100a00 */
[----:B------:R1:W-:Y:S04]  /*1f1e0*/  STL.64 [R1+0x748], R46 ;  /* 0x0007482e01007387 */ /* 0x0003e80000100a00 */
[----:B0-----:R-:W2:Y:S04]  /*1f1f0*/  LDL.LU.64 R44, [R1+0x6b0] ;  /* 0x0006b000012c7983 */ /* 0x001ea80000300a00 */
[----:B-1----:R-:W2:Y:S04]  /*1f200*/  LDL.LU.64 R46, [R1+0x6b8] ;  /* 0x0006b800012e7983 */ /* 0x002ea80000300a00 */
[----:B------:R-:W-:Y:S04]  /*1f210*/  STL.64 [R1+0x730], R12 ;  /* 0x0007300c01007387 */ /* 0x000fe80000100a00 */
[----:B------:R0:W-:Y:S04]  /*1f220*/  STL.64 [R1+0x738], R14 ;  /* 0x0007380e01007387 */ /* 0x0001e80000100a00 */
[----:B0-----:R-:W4:Y:S04]  /*1f230*/  LDL.LU.64 R14, [R1+0x1ab0] ;  /* 0x001ab000010e7983 */ /* 0x001f280000300a00 */
[----:B------:R-:W3:Y:S02]  /*1f240*/  LDL.LU.64 R12, [R1+0x1aa8] ;  /* 0x001aa800010c7983 */ /* 0x000ee40000300a00 */
[C---:B---3--:R-:W-:Y:S06]  /*1f250*/  HMMA.16816.F32 R32, R4.reuse, R12, R32 ;  /* 0x0000000c0420723c */ /* 0x048fec0000001820 */
[----:B----4-:R-:W-:-:S15]  /*1f260*/  HMMA.16816.F32 R16, R4, R14, R16 ;  /* 0x0000000e0410723c */ /* 0x010fde0000001810 */
[----:B------:R-:W-:-:S02]  /*1f270*/  NOP ;  /* 0x0000000000007918 */ /* 0x000fc40000000000 */
[----:B------:R-:W-:Y:S04]  /*1f280*/  STL.64 [R1+0x720], R32 ;  /* 0x0007202001007387 */ /* 0x000fe80000100a00 */
[----:B------:R0:W-:Y:S04]  /*1f290*/  STL.64 [R1+0x728], R34 ;  /* 0x0007282201007387 */ /* 0x0001e80000100a00 */
[----:B0-----:R-:W3:Y:S04]  /*1f2a0*/  LDL.LU.64 R34, [R1+0x1aa0] ;  /* 0x001aa00001227983 */ /* 0x001ee80000300a00 */
[----:B------:R-:W4:Y:S04]  /*1f2b0*/  LDL.LU.64 R32, [R1+0x1a98] ;  /* 0x001a980001207983 */ /* 0x000f280000300a00 */
[----:B------:R-:W-:Y:S04]  /*1f2c0*/  STL.64 [R1+0x710], R16 ;  /* 0x0007101001007387 */ /* 0x000fe80000100a00 */
[----:B------:R0:W-:Y:S04]  /*1f2d0*/  STL.64 [R1+0x718], R18 ;  /* 0x0007181201007387 */ /* 0x0001e80000100a00 */
[----:B0-----:R-:W2:Y:S04]  /*1f2e0*/  LDL.LU.64 R18, [R1+0x1a90] ;  /* 0x001a900001127983 */ /* 0x001ea80000300a00 */
[----:B------:R-:W3:Y:S04]  /*1f2f0*/  LDL.LU.64 R16, [R1+0x1a88] ;  /* 0x001a880001107983 */ /* 0x000ee80000300a00 */
[----:B------:R-:W-:Y:S04]  /*1f300*/  STL.64 [R1+0x1a50], R14 ;  /* 0x001a500e01007387 */ /* 0x000fe80000100a00 */
[----:B------:R0:W-:Y:S04]  /*1f310*/  STL.64 [R1+0x1a48], R12 ;  /* 0x001a480c01007387 */ /* 0x0001e80000100a00 */
[----:B0-----:R-:W4:Y:S04]  /*1f320*/  LDL.LU.64 R12, [R1+0x6e0] ;  /* 0x0006e000010c7983 */ /* 0x001f280000300a00 */
[----:B------:R-:W4:Y:S01]  /*1f330*/  LDL.LU.64 R14, [R1+0x6e8] ;  /* 0x0006e800010e7983 */ /* 0x000f220000300a00 */
[C---:B---3--:R-:W-:Y:S06]  /*1f340*/  HMMA.16816.F32 R24, R4.reuse, R16, R24 ;  /* 0x000000100418723c */ /* 0x048fec0000001818 */
[----:B--2---:R-:W-:-:S15]  /*1f350*/  HMMA.16816.F32 R20, R4, R18, R20 ;  /* 0x000000120414723c */ /* 0x004fde0000001814 */
[----:B------:R-:W-:-:S02]  /*1f360*/  NOP ;  /* 0x0000000000007918 */ /* 0x000fc40000000000 */
[----:B------:R-:W-:Y:S04]  /*1f370*/  STL.64 [R1+0x700], R24 ;  /* 0x0007001801007387 */ /* 0x000fe80000100a00 */
[----:B------:R0:W-:Y:S04]  /*1f380*/  STL.64 [R1+0x708], R26 ;  /* 0x0007081a01007387 */ /* 0x0001e80000100a00 */
[----:B0-----:R-:W2:Y:S04]  /*1f390*/  LDL.LU.64 R26, [R1+0x1a80] ;  /* 0x001a8000011a7983 */ /* 0x001ea80000300a00 */
[----:B------:R-:W3:Y:S04]  /*1f3a0*/  LDL.LU.64 R24, [R1+0x1a78] ;  /* 0x001a780001187983 */ /* 0x000ee80000300a00 */
[----:B------:R-:W-:Y:S04]  /*1f3b0*/  STL.64 [R1+0x6f0], R20 ;  /* 0x0006f01401007387 */ /* 0x000fe80000100a00 */
[----:B------:R0:W-:Y:S04]  /*1f3c0*/  STL.64 [R1+0x6f8], R22 ;  /* 0x0006f81601007387 */ /* 0x0001e80000100a00 */
[----:B0-----:R-:W2:Y:S04]  /*1f3d0*/  LDL.LU.64 R22, [R1+0x1a70] ;  /* 0x001a700001167983 */ /* 0x001ea80000300a00 */
[----:B------:R-:W4:Y:S04]  /*1f3e0*/  LDL.LU.64 R20, [R1+0x1a68] ;  /* 0x001a680001147983 */ /* 0x000f280000300a00 */
[----:B------:R-:W-:Y:S04]  /*1f3f0*/  STL.64 [R1+0x1a40], R18 ;  /* 0x001a401201007387 */ /* 0x000fe80000100a00 */
[----:B------:R4:W-:Y:S02]  /*1f400*/  STL.64 [R1+0x1a38], R16 ;  /* 0x001a381001007387 */ /* 0x0009e40000100a00 */
[C---:B----4-:R-:W-:Y:S06]  /*1f410*/  HMMA.16816.F32 R16, R4.reuse, R20, R12 ;  /* 0x000000140410723c */ /* 0x050fec000000180c */
[C---:B--2---:R-:W-:Y:S06]  /*1f420*/  HMMA.16816.F32 R12, R4.reuse, R22, R56 ;  /* 0x00000016040c723c */ /* 0x044fec0000001838 */
[----:B------:R-:W-:Y:S11]  /*1f430*/  STL.64 [R1+0x1a20], R22 ;  /* 0x001a201601007387 */ /* 0x000ff60000100a00 */
[----:B------:R-:W-:Y:S04]  /*1f440*/  STL.64 [R1+0x6e0], R16 ;  /* 0x0006e01001007387 */ /* 0x000fe80000100a00 */
[----:B------:R-:W-:Y:S04]  /*1f450*/  STL.64 [R1+0x6e8], R18 ;  /* 0x0006e81201007387 */ /* 0x000fe80000100a00 */
[----:B------:R-:W-:Y:S04]  /*1f460*/  STL.64 [R1+0x1a18], R20 ;  /* 0x001a181401007387 */ /* 0x000fe80000100a00 */
[----:B------:R-:W-:Y:S04]  /*1f470*/  STL.64 [R1+0x6d0], R12 ;  /* 0x0006d00c01007387 */ /* 0x000fe80000100a00 */
[----:B------:R3:W-:Y:S02]  /*1f480*/  STL.64 [R1+0x6d8], R14 ;  /* 0x0006d80e01007387 */ /* 0x0007e40000100a00 */
[----:B---3--:R-:W-:-:S15]  /*1f490*/  HMMA.16816.F32 R12, R4, R24, R48 ;  /* 0x00000018040c723c */ /* 0x008fde0000001830 */
[----:B------:R-:W-:-:S08]  /*1f4a0*/  NOP ;  /* 0x0000000000007918 */ /* 0x000fd00000000000 */
[----:B------:R-:W-:Y:S04]  /*1f4b0*/  STL.64 [R1+0x6c0], R12 ;  /* 0x0006c00c01007387 */ /* 0x000fe80000100a00 */
[----:B------:R0:W-:Y:S04]  /*1f4c0*/  STL.64 [R1+0x6c8], R14 ;  /* 0x0006c80e01007387 */ /* 0x0001e80000100a00 */
[----:B------:R-:W2:Y:S04]  /*1f4d0*/  LDL.LU.64 R48, [R1+0x830] ;  /* 0x0008300001307983 */ /* 0x000ea80000300a00 */
[----:B------:R-:W2:Y:S01]  /*1f4e0*/  LDL.LU.64 R50, [R1+0x838] ;  /* 0x0008380001327983 */ /* 0x000ea20000300a00 */
[----:B0-----:R-:W-:-:S15]  /*1f4f0*/  HMMA.16816.F32 R12, R4, R26, R44 ;  /* 0x0000001a040c723c */ /* 0x001fde000000182c */
[----:B------:R-:W-:-:S08]  /*1f500*/  NOP ;  /* 0x0000000000007918 */ /* 0x000fd00000000000 */
[----:B------:R0:W-:Y:S04]  /*1f510*/  STL.64 [R1+0x6b0], R12 ;  /* 0x0006b00c01007387 */ /* 0x0001e80000100a00 */
[----:B------:R1:W-:Y:S04]  /*1f520*/  STL.64 [R1+0x6b8], R14 ;  /* 0x0006b80e01007387 */ /* 0x0003e80000100a00 */
[----:B------:R-:W-:Y:S04]  /*1f530*/  STL.64 [R1+0x1a30], R26 ;  /* 0x001a301a01007387 */ /* 0x000fe80000100a00 */
[----:B------:R3:W-:Y:S04]  /*1f540*/  STL.64 [R1+0x1a28], R24 ;  /* 0x001a281801007387 */ /* 0x0007e80000100a00 */
[----:B0-----:R-:W4:Y:S04]  /*1f550*/  LDL.LU.64 R12, [R1+0x820] ;  /* 0x00082000010c7983 */ /* 0x001f280000300a00 */
[----:B-1----:R-:W4:Y:S04]  /*1f560*/  LDL.LU.64 R14, [R1+0x828] ;  /* 0x00082800010e7983 */ /* 0x002f280000300a00 */
[----:B------:R-:W2:Y:S04]  /*1f570*/  LDL.LU.64 R16, [R1+0x6a0] ;  /* 0x0006a00001107983 */ /* 0x000ea80000300a00 */
[----:B------:R-:W2:Y:S04]  /*1f580*/  LDL.LU.64 R18, [R1+0x6a8] ;  /* 0x0006a80001127983 */ /* 0x000ea80000300a00 */
[----:B---3--:R-:W3:Y:S04]  /*1f590*/  LDL.LU.64 R24, [R1+0x690] ;  /* 0x0006900001187983 */ /* 0x008ee80000300a00 */
[----:B------:R-:W3:Y:S04]  /*1f5a0*/  LDL.LU.64 R26, [R1+0x698] ;  /* 0x00069800011a7983 */ /* 0x000ee80000300a00 */
[----:B------:R-:W3:Y:S04]  /*1f5b0*/  LDL.LU.64 R20, [R1+0x680] ;  /* 0x0006800001147983 */ /* 0x000ee80000300a00 */
[----:B------:R-:W3:Y:S04]  /*1f5c0*/  LDL.LU.64 R22, [R1+0x688] ;  /* 0x0006880001167983 */ /* 0x000ee80000300a00 */
[----:B------:R-:W2:Y:S04]  /*1f5d0*/  LDL.LU R44, [R1+0x9b4] ;  /* 0x0009b400012c7983 */ /* 0x000ea80000300800 */
[----:B------:R-:W2:Y:S04]  /*1f5e0*/  LDL.LU R45, [R1+0x9b0] ;  /* 0x0009b000012d7983 */ /* 0x000ea80000300800 */
[----:B------:R-:W3:Y:S04]  /*1f5f0*/  LDL.LU R46, [R1+0x9bc] ;  /* 0x0009bc00012e7983 */ /* 0x000ee80000300800 */
[----:B------:R-:W3:Y:S01]  /*1f600*/  LDL.LU R47, [R1+0x9b8] ;  /* 0x0009b800012f7983 */ /* 0x000ee20000300800 */
[----:B------:R-:W-:-:S02]  /*1f610*/  IMAD R28, R28, 0x100, R55 ;  /* 0x000001001c1c7824 */ /* 0x000fc400078e0237 */
[----:B------:R-:W-:Y:S02]  /*1f620*/  IMAD R29, R29, 0x100, R61 ;  /* 0x000001001d1d7824 */ /* 0x000fe400078e023d */
[----:B------:R-:W-:Y:S02]  /*1f630*/  IMAD R30, R31, 0x100, R30 ;  /* 0x000001001f1e7824 */ /* 0x000fe400078e021e */
[----:B------:R-:W-:Y:S01]  /*1f640*/  IMAD R31, R43, 0x100, R42 ;  /* 0x000001002b1f7824 */ /* 0x000fe200078e022a */
[C---:B----4-:R-:W-:Y:S01]  /*1f650*/  HMMA.16816.F32 R12, R4.reuse, R34, R12 ;  /* 0x00000022040c723c */ /* 0x050fe2000000180c */
[----:B---3--:R-:W-:Y:S04]  /*1f660*/  STL.64 [R1+0x1a60], R46 ;  /* 0x001a602e01007387 */ /* 0x008fe80000100a00 */
[----:B--2---:R0:W-:Y:S04]  /*1f670*/  STL.64 [R1+0x1a58], R44 ;  /* 0x001a582c01007387 */ /* 0x0041e80000100a00 */
[----:B------:R-:W2:Y:S04]  /*1f680*/  LDL.LU R55, [R1+0x9c4] ;  /* 0x0009c40001377983 */ /* 0x000ea80000300800 */
[----:B------:R-:W2:Y:S04]  /*1f690*/  LDL.LU R61, [R1+0x9c0] ;  /* 0x0009c000013d7983 */ /* 0x000ea80000300800 */
[----:B------:R-:W3:Y:S04]  /*1f6a0*/  LDL.LU R42, [R1+0x9cc] ;  /* 0x0009cc00012a7983 */ /* 0x000ee80000300800 */
[----:B------:R-:W3:Y:S01]  /*1f6b0*/  LDL.LU R43, [R1+0x9c8] ;  /* 0x0009c800012b7983 */ /* 0x000ee20000300800 */
[C---:B0-----:R-:W-:Y:S06]  /*1f6c0*/  HMMA.16816.F32 R44, R4.reuse, R32, R48 ;  /* 0x00000020042c723c */ /* 0x041fec0000001830 */
[----:B------:R-:W-:-:S15]  /*1f6d0*/  HMMA.16816.F32 R16, R4, R40, R16 ;  /* 0x000000280410723c */ /* 0x000fde0000001810 */
[----:B------:R-:W-:-:S02]  /*1f6e0*/  NOP ;  /* 0x0000000000007918 */ /* 0x000fc40000000000 */
[----:B------:R0:W-:Y:S04]  /*1f6f0*/  STL.64 [R1+0x830], R44 ;  /* 0x0008302c01007387 */ /* 0x0001e80000100a00 */
[----:B------:R1:W-:Y:S04]  /*1f700*/  STL.64 [R1+0x838], R46 ;  /* 0x0008382e01007387 */ /* 0x0003e80000100a00 */
[----:B0-----:R-:W4:Y:S04]  /*1f710*/  LDL.LU.64 R44, [R1+0x660] ;  /* 0x00066000012c7983 */ /* 0x001f280000300a00 */
[----:B-1----:R-:W4:Y:S04]  /*1f720*/  LDL.LU.64 R46, [R1+0x668] ;  /* 0x00066800012e7983 */ /* 0x002f280000300a00 */
[----:B------:R0:W-:Y:S04]  /*1f730*/  STL.64 [R1+0x820], R12 ;  /* 0x0008200c01007387 */ /* 0x0001e80000100a00 */
[----:B------:R1:W-:Y:S04]  /*1f740*/  STL.64 [R1+0x828], R14 ;  /* 0x0008280e01007387 */ /* 0x0003e80000100a00 */
[----:B0-----:R-:W2:Y:S04]  /*1f750*/  LDL.LU.64 R12, [R1+0x650] ;  /* 0x00065000010c7983 */ /* 0x001ea80000300a00 */
[----:B-1----:R-:W2:Y:S04]  /*1f760*/  LDL.LU.64 R14, [R1+0x658] ;  /* 0x00065800010e7983 */ /* 0x002ea80000300a00 */
[----:B------:R-:W3:Y:S04]  /*1f770*/  LDL.LU.64 R48, [R1+0x640] ;  /* 0x0006400001307983 */ /* 0x000ee80000300a00 */
[----:B------:R-:W3:Y:S04]  /*1f780*/  LDL.LU.64 R50, [R1+0x648] ;  /* 0x0006480001327983 */ /* 0x000ee80000300a00 */
[----:B------:R-:W2:Y:S04]  /*1f790*/  LDL.LU.64 R4, [R1+0x670] ;  /* 0x0006700001047983 */ /* 0x000ea80000300a00 */
[----:B------:R-:W2:Y:S01]  /*1f7a0*/  LDL.LU.64 R6, [R1+0x678] ;  /* 0x0006780001067983 */ /* 0x000ea20000300a00 */
[----:B------:R-:W-:-:S02]  /*1f7b0*/  F2FP.F16.E4M3.UNPACK_B R28, R28 ;  /* 0x0000001cff1c723e */ /* 0x000fc400020006ff */
[----:B------:R-:W-:Y:S02]  /*1f7c0*/  F2FP.F16.E4M3.UNPACK_B R29, R29 ;  /* 0x0000001dff1d723e */ /* 0x000fe400020006ff */
[----:B------:R-:W-:Y:S02]  /*1f7d0*/  F2FP.F16.E4M3.UNPACK_B R30, R30 ;  /* 0x0000001eff1e723e */ /* 0x000fe400020006ff */
[----:B------:R-:W-:-:S07]  /*1f7e0*/  F2FP.F16.E4M3.UNPACK_B R31, R31 ;  /* 0x0000001fff1f723e */ /* 0x000fce00020006ff */
[C---:B------:R-:W-:Y:S06]  /*1f7f0*/  HMMA.16816.F32 R56, R28.reuse, R38, R24 ;  /* 0x000000261c38723c */ /* 0x040fec0000001818 */
[C---:B------:R-:W-:Y:S01]  /*1f800*/  HMMA.16816.F32 R20, R28.reuse, R36, R20 ;  /* 0x000000241c14723c */ /* 0x040fe20000001814 */
[----:B------:R0:W-:Y:S04]  /*1f810*/  STL.64 [R1+0x6a0], R16 ;  /* 0x0006a01001007387 */ /* 0x0001e80000100a00 */
[----:B------:R1:W-:Y:S04]  /*1f820*/  STL.64 [R1+0x6a8], R18 ;  /* 0x0006a81201007387 */ /* 0x0003e80000100a00 */
[----:B0-----:R-:W3:Y:S04]  /*1f830*/  LDL.LU.64 R16, [R1+0x630] ;  /* 0x0006300001107983 */ /* 0x001ee80000300a00 */
[----:B-1----:R-:W3:Y:S04]  /*1f840*/  LDL.LU.64 R18, [R1+0x638] ;  /* 0x0006380001127983 */ /* 0x002ee80000300a00 */
[----:B------:R-:W3:Y:S04]  /*1f850*/  LDL.LU.64 R24, [R1+0x620] ;  /* 0x0006200001187983 */ /* 0x000ee80000300a00 */
[----:B------:R-:W-:Y:S04]  /*1f860*/  STL.64 [R1+0x690], R56 ;  /* 0x0006903801007387 */ /* 0x000fe80000100a00 */
[----:B------:R-:W-:Y:S04]  /*1f870*/  STL.64 [R1+0x698], R58 ;  /* 0x0006983a01007387 */ /* 0x000fe80000100a00 */
[----:B------:R-:W3:Y:S04]  /*1f880*/  LDL.LU.64 R26, [R1+0x628] ;  /* 0x00062800011a7983 */ /* 0x000ee80000300a00 */
[----:B------:R0:W-:Y:S04]  /*1f890*/  STL.64 [R1+0x680], R20 ;  /* 0x0006801401007387 */ /* 0x0001e80000100a00 */
[----:B------:R1:W-:Y:S04]  /*1f8a0*/  STL.64 [R1+0x688], R22 ;  /* 0x0006881601007387 */ /* 0x0003e80000100a00 */
[----:B0-----:R-:W3:Y:S04]  /*1f8b0*/  LDL.LU.64 R20, [R1+0x610] ;  /* 0x0006100001147983 */ /* 0x001ee80000300a00 */
[----:B-1----:R-:W3:Y:S04]  /*1f8c0*/  LDL.LU.64 R22, [R1+0x618] ;  /* 0x0006180001167983 */ /* 0x002ee80000300a00 */
[----:B------:R-:W3:Y:S04]  /*1f8d0*/  LDL.LU.64 R56, [R1+0x5f0] ;  /* 0x0005f00001387983 */ /* 0x000ee80000300a00 */
[----:B------:R-:W3:Y:S01]  /*1f8e0*/  LDL.LU.64 R58, [R1+0x5f8] ;  /* 0x0005f800013a7983 */ /* 0x000ee20000300a00 */
[C---:B----4-:R-:W-:Y:S06]  /*1f8f0*/  HMMA.16816.F32 R44, R28.reuse, R8, R44 ;  /* 0x000000081c2c723c */ /* 0x050fec000000182c */
[C---:B--2---:R-:W-:Y:S06]  /*1f900*/  HMMA.16816.F32 R4, R28.reuse, R2, R4 ;  /* 0x000000021c04723c */ /* 0x044fec0000001804 */
[----:B------:R-:W-:-:S15]  /*1f910*/  HMMA.16816.F32 R12, R28, R10, R12 ;  /* 0x0000000a1c0c723c */ /* 0x000fde000000180c */
[----:B------:R-:W-:-:S02]  /*1f920*/  NOP ;  /* 0x0000000000007918 */ /* 0x000fc40000000000 */
[----:B------:R0:W-:Y:S04]  /*1f930*/  STL.64 [R1+0x670], R4 ;  /* 0x0006700401007387 */ /* 0x0001e80000100a00 */
[----:B------:R1:W-:Y:S04]  /*1f940*/  STL.64 [R1+0x678], R6 ;  /* 0x0006780601007387 */ /* 0x0003e80000100a00 */
[----:B0-----:R-:W2:Y:S04]  /*1f950*/  LDL.LU.64 R4, [R1+0x5e0] ;  /* 0x0005e00001047983 */ /* 0x001ea80000300a00 */
[----:B-1----:R-:W2:Y:S04]  /*1f960*/  LDL.LU.64 R6, [R1+0x5e8] ;  /* 0x0005e80001067983 */ /* 0x002ea80000300a00 */
[----:B------:R-:W-:Y:S04]  /*1f970*/  STL.64 [R1+0x660], R44 ;  /* 0x0006602c01007387 */ /* 0x000fe80000100a00 */
[----:B------:R0:W-:Y:S04]  /*1f980*/  STL.64 [R1+0x668], R46 ;  /* 0x0006682e01007387 */ /* 0x0001e80000100a00 */
[----:B0-----:R-:W4:Y:S04]  /*1f990*/  LDL.LU.64 R46, [R1+0x1a60] ;  /* 0x001a6000012e7983 */ /* 0x001f280000300a00 */
[----:B------:R-:W4:Y:S04]  /*1f9a0*/  LDL.LU.64 R44, [R1+0x1a58] ;  /* 0x001a5800012c7983 */ /* 0x000f280000300a00 */
[----:B------:R-:W-:Y:S04]  /*1f9b0*/  STL.64 [R1+0x650], R12 ;  /* 0x0006500c01007387 */ /* 0x000fe80000100a00 */
[----:B------:R0:W-:Y:S04]  /*1f9c0*/  STL.64 [R1+0x658], R14 ;  /* 0x0006580e01007387 */ /* 0x0001e80000100a00 */
[----:B0-----:R-:W2:Y:S04]  /*1f9d0*/  LDL.LU.64 R14, [R1+0x1a50] ;  /* 0x001a5000010e7983 */ /* 0x001ea80000300a00 */
[----:B------:R-:W3:Y:S02]  /*1f9e0*/  LDL.LU.64 R12, [R1+0x1a48] ;  /* 0x001a4800010c7983 */ /* 0x000ee40000300a00 */
[C---:B---3--:R-:W-:Y:S06]  /*1f9f0*/  HMMA.16816.F32 R48, R28.reuse, R12, R48 ;  /* 0x0000000c1c30723c */ /* 0x048fec0000001830 */
[----:B--2---:R-:W-:-:S15]  /*1fa00*/  HMMA.16816.F32 R16, R28, R14, R16 ;  /* 0x0000000e1c10723c */ /* 0x004fde0000001810 */
[----:B------:R-:W-:-:S02]  /*1fa10*/  NOP ;  /* 0x0000000000007918 */ /* 0x000fc40000000000 */
[----:B------:R0:W-:Y:S04]  /*1fa20*/  STL.64 [R1+0x640], R48 ;  /* 0x0006403001007387 */ /* 0x0001e80000100a00 */
[----:B------:R1:W-:Y:S04]  /*1fa30*/  STL.64 [R1+0x648], R50 ;  /* 0x0006483201007387 */ /* 0x0003e80000100a00 */
[----:B0-----:R-:W2:Y:S04]  /*1fa40*/  LDL.LU.64 R48, [R1+0x5d0] ;  /* 0x0005d00001307983 */ /* 0x001ea80000300a00 */
[----:B-1----:R-:W2:Y:S04]  /*1fa50*/  LDL.LU.64 R50, [R1+0x5d8] ;  /* 0x0005d80001327983 */ /* 0x002ea80000300a00 */
[----:B------:R-:W-:Y:S04]  /*1fa60*/  STL.64 [R1+0x630], R16 ;  /* 0x0006301001007387 */ /* 0x000fe80000100a00 */
[----:B------:R0:W-:Y:S04]  /*1fa70*/  STL.64 [R1+0x638], R18 ;  /* 0x0006381201007387 */ /* 0x0001e80000100a00 */
[----:B0-----:R-:W3:Y:S04]  /*1fa80*/  LDL.LU.64 R18, [R1+0x1a40] ;  /* 0x001a400001127983 */ /* 0x001ee80000300a00 */
[----:B------:R-:W4:Y:S04]  /*1fa90*/  LDL.LU.64 R16, [R1+0x1a38] ;  /* 0x001a380001107983 */ /* 0x000f280000300a00 */
[----:B------:R-:W-:Y:S04]  /*1faa0*/  STL.64 [R1+0x1a10], R14 ;  /* 0x001a100e01007387 */ /* 0x000fe80000100a00 */
[----:B------:R0:W-:Y:S04]  /*1fab0*/  STL.64 [R1+0x1a08], R12 ;  /* 0x001a080c01007387 */ /* 0x0001e80000100a00 */
[----:B0-----:R-:W2:Y:S04]  /*1fac0*/  LDL.LU.64 R12, [R1+0x600] ;  /* 0x00060000010c7983 */ /* 0x001ea80000300a00 */
[----:B------:R-:W2:Y:S01]  /*1fad0*/  LDL.LU.64 R14, [R1+0x608] ;  /* 0x00060800010e7983 */ /* 0x000ea20000300a00 */
[C---:B----4-:R-:W-:Y:S06]  /*1fae0*/  HMMA.16816.F32 R24, R28.reuse, R16, R24 ;  /* 0x000000101c18723c */ /* 0x050fec0000001818 */
[----:B---3--:R-:W-:-:S15]  /*1faf0*/  HMMA.16816.F32 R20, R28, R18, R20 ;  /* 0x000000121c14723c */ /* 0x008fde0000001814 */
[----:B------:R-:W-:-:S02]  /*1fb00*/  NOP ;  /* 0x0000000000007918 */ /* 0x000fc40000000000 */
[----:B------:R-:W-:Y:S04]  /*1fb10*/  STL.64 [R1+0x620], R24 ;  /* 0x0006201801007387 */ /* 0x000fe80000100a00 */
[----:B------:R0:W-:Y:S04]  /*1fb20*/  STL.64 [R1+0x628], R26 ;  /* 0x0006281a01007387 */ /* 0x0001e80000100a00 */
[----:B0-----:R-:W3:Y:S04]  /*1fb30*/  LDL.LU.64 R26, [R1+0x1a30] ;  /* 0x001a3000011a7983 */ /* 0x001ee80000300a00 */
[----:B------:R-:W4:Y:S04]  /*1fb40*/  LDL.LU.64 R24, [R1+0x1a28] ;  /* 0x001a280001187983 */ /* 0x000f280000300a00 */
[----:B------:R-:W-:Y:S04]  /*1fb50*/  STL.64 [R1+0x610], R20 ;  /* 0x0006101401007387 */ /* 0x000fe80000100a00 */
[----:B------:R0:W-:Y:S04]  /*1fb60*/  STL.64 [R1+0x618], R22 ;  /* 0x0006181601007387 */ /* 0x0001e80000100a00 */
[----:B0-----:R-:W3:Y:S04]  /*1fb70*/  LDL.LU.64 R22, [R1+0x1a20] ;  /* 0x001a200001167983 */ /* 0x001ee80000300a00 */
[----:B------:R-:W2:Y:S04]  /*1fb80*/  LDL.LU.64 R20, [R1+0x1a18] ;  /* 0x001a180001147983 */ /* 0x000ea80000300a00 */
[----:B------:R-:W-:Y:S04]  /*1fb90*/  STL.64 [R1+0x19f0], R18 ;  /* 0x0019f01201007387 */ /* 0x000fe80000100a00 */
[----:B------:R2:W-:Y:S02]  /*1fba0*/  STL.64 [R1+0x19e8], R16 ;  /* 0x0019e81001007387 */ /* 0x0005e40000100a00 */
[C---:B--2---:R-:W-:Y:S06]  /*1fbb0*/  HMMA.16816.F32 R16, R28.reuse, R20, R12 ;  /* 0x000000141c10723c */ /* 0x044fec000000180c */
[C---:B---3--:R-:W-:Y:S06]  /*1fbc0*/  HMMA.16816.F32 R12, R28.reuse, R22, R56 ;  /* 0x000000161c0c723c */ /* 0x048fec0000001838 */
[----:B------:R-:W-:Y:S11]  /*1fbd0*/  STL.64 [R1+0x19e0], R22 ;  /* 0x0019e01601007387 */ /* 0x000ff60000100a00 */
[----:B------:R-:W-:Y:S04]  /*1fbe0*/  STL.64 [R1+0x600], R16 ;  /* 0x0006001001007387 */ /* 0x000fe80000100a00 */
[----:B------:R-:W-:Y:S04]  /*1fbf0*/  STL.64 [R1+0x608], R18 ;  /* 0x0006081201007387 */ /* 0x000fe80000100a00 */
[----:B------:R-:W-:Y:S04]  /*1fc00*/  STL.64 [R1+0x19d8], R20 ;  /* 0x0019d81401007387 */ /* 0x000fe80000100a00 */
[----:B------:R-:W-:Y:S04]  /*1fc10*/  STL.64 [R1+0x5f0], R12 ;  /* 0x0005f00c01007387 */ /* 0x000fe80000100a00 */
[----:B------:R4:W-:Y:S02]  /*1fc20*/  STL.64 [R1+0x5f8], R14 ;  /* 0x0005f80e01007387 */ /* 0x0009e40000100a00 */
[----:B----4-:R-:W-:-:S15]  /*1fc30*/  HMMA.16816.F32 R12, R28, R24, R4 ;  /* 0x000000181c0c723c */ /* 0x010fde0000001804 */
[----:B------:R-:W-:-:S08]  /*1fc40*/  NOP ;  /* 0x0000000000007918 */ /* 0x000fd00000000000 */
[----:B------:R-:W-:Y:S04]  /*1fc50*/  STL.64 [R1+0x5e0], R12 ;  /* 0x0005e00c01007387 */ /* 0x000fe80000100a00 */
[----:B------:R0:W-:Y:S02]  /*1fc60*/  STL.64 [R1+0x5e8], R14 ;  /* 0x0005e80e01007387 */ /* 0x0001e40000100a00 */
[----:B0-----:R-:W-:Y:S01]  /*1fc70*/  HMMA.16816.F32 R12, R28, R26, R48 ;  /* 0x0000001a1c0c723c */ /* 0x001fe20000001830 */
[----:B------:R-:W-:Y:S02]  /*1fc80*/  IMAD R4, R45, 0x100, R44 ;  /* 0x000001002d047824 */ /* 0x000fe400078e022c */
[----:B------:R-:W-:Y:S01]  /*1fc90*/  IMAD R5, R47, 0x100, R46 ;  /* 0x000001002f057824 */ /* 0x000fe200078e022e */
[----:B------:R-:W2:Y:S04]  /*1fca0*/  LDL.LU.64 R44, [R1+0x810] ;  /* 0x00081000012c7983 */ /* 0x000ea80000300a00 */
[----:B------:R-:W2:Y:S04]  /*1fcb0*/  LDL.LU.64 R46, [R1+0x818] ;  /* 0x00081800012e7983 */ /* 0x000ea80000300a00 */
[----:B------:R-:W-:Y:S04]  /*1fcc0*/  STL.64 [R1+0x1a00], R26 ;  /* 0x001a001a01007387 */ /* 0x000fe80000100a00 */
[----:B------:R0:W-:Y:S07]  /*1fcd0*/  STL.64 [R1+0x19f8], R24 ;  /* 0x0019f81801007387 */ /* 0x0001ee0000100a00 */
[----:B------:R1:W-:Y:S04]  /*1fce0*/  STL.64 [R1+0x5d0], R12 ;  /* 0x0005d00c01007387 */ /* 0x0003e80000100a00 */
[----:B------:R3:W-:Y:S04]  /*1fcf0*/  STL.64 [R1+0x5d8], R14 ;  /* 0x0005d80e01007387 */ /* 0x0007e80000100a00 */
[----:B0-----:R-:W4:Y:S04]  /*1fd00*/  LDL.LU.64 R24, [R1+0x800] ;  /* 0x0008000001187983 */ /* 0x001f280000300a00 */
[----:B------:R-:W4:Y:S04]  /*1fd10*/  LDL.LU.64 R26, [R1+0x808] ;  /* 0x00080800011a7983 */ /* 0x000f280000300a00 */
[----:B------:R-:W4:Y:S04]  /*1fd20*/  LDL.LU.64 R20, [R1+0x5c0] ;  /* 0x0005c00001147983 */ /* 0x000f280000300a00 */
[----:B------:R-:W4:Y:S04]  /*1fd30*/  LDL.LU.64 R22, [R1+0x5c8] ;  /* 0x0005c80001167983 */ /* 0x000f280000300a00 */
[----:B------:R-:W4:Y:S04]  /*1fd40*/  LDL.LU.64 R16, [R1+0x5b0] ;  /* 0x0005b00001107983 */ /* 0x000f280000300a00 */
[----:B------:R-:W4:Y:S04]  /*1fd50*/  LDL.LU.64 R18, [R1+0x5b8] ;  /* 0x0005b80001127983 */ /* 0x000f280000300a00 */
[----:B-1----:R-:W4:Y:S04]  /*1fd60*/  LDL.LU.64 R12, [R1+0x5a0] ;  /* 0x0005a000010c7983 */ /* 0x002f280000300a00 */
[----:B---3--:R-:W3:Y:S01]  /*1fd70*/  LDL.LU.64 R14, [R1+0x5a8] ;  /* 0x0005a800010e7983 */ /* 0x008ee20000300a00 */
[----:B------:R-:W-:-:S02]  /*1fd80*/  IMAD R6, R61, 0x100, R55 ;  /* 0x000001003d067824 */ /* 0x000fc400078e0237 */
[----:B------:R-:W-:Y:S01]  /*1fd90*/  IMAD R7, R43, 0x100, R42 ;  /* 0x000001002b077824 */ /* 0x000fe200078e022a */
[----:B------:R-:W-:Y:S02]  /*1fda0*/  F2FP.F16.E4M3.UNPACK_B R4, R4 ;  /* 0x00000004ff04723e */ /* 0x000fe400020006ff */
[----:B------:R-:W-:Y:S01]  /*1fdb0*/  F2FP.F16.E4M3.UNPACK_B R5, R5 ;  /* 0x00000005ff05723e */ /* 0x000fe200020006ff */
[----:B------:R-:W3:Y:S01]  /*1fdc0*/  LDL.LU R55, [R1+0x9d8] ;  /* 0x0009d80001377983 */ /* 0x000ee20000300800 */
[----:B------:R-:W-:Y:S02]  /*1fdd0*/  F2FP.F16.E4M3.UNPACK_B R6, R6 ;  /* 0x00000006ff06723e */ /* 0x000fe400020006ff */
[----:B------:R-:W-:Y:S01]  /*1fde0*/  F2FP.F16.E4M3.UNPACK_B R7, R7 ;  /* 0x00000007ff07723e */ /* 0x000fe200020006ff */
[C---:B--2---:R-:W-:Y:S01]  /*1fdf0*/  HMMA.16816.F32 R48, R28.reuse, R32, R44 ;  /* 0x000000201c30723c */ /* 0x044fe2000000182c */
[----:B------:R-:W2:Y:S05]  /*1fe00*/  LDL.LU R44, [R1+0x9d4] ;  /* 0x0009d400012c7983 */ /* 0x000eaa0000300800 */
[C---:B----4-:R-:W-:Y:S06]  /*1fe10*/  HMMA.16816.F32 R24, R28.reuse, R34, R24 ;  /* 0x000000221c18723c */ /* 0x050fec0000001818 */
[----:B------:R-:W-:Y:S06]  /*1fe20*/  HMMA.16816.F32 R20, R28, R40, R20 ;  /* 0x000000281c14723c */ /* 0x000fec0000001814 */
[C---:B------:R-:W-:Y:S05]  /*1fe30*/  HMMA.16816.F32 R16, R4.reuse, R38, R16 ;  /* 0x000000260410723c */ /* 0x040fea0000001810 */
[----:B------:R-:W-:Y:S01]  /*1fe40*/  STL.64 [R1+0x810], R48 ;  /* 0x0008103001007387 */ /* 0x000fe20000100a00 */
[C---:B---3--:R-:W-:Y:S03]  /*1fe50*/  HMMA.16816.F32 R12, R4.reuse, R36, R12 ;  /* 0x00000024040c723c */ /* 0x048fe6000000180c */
[----:B------:R-:W-:Y:S04]  /*1fe60*/  STL.64 [R1+0x818], R50 ;  /* 0x0008183201007387 */ /* 0x000fe80000100a00 */
[----:B------:R-:W3:Y:S04]  /*1fe70*/  LDL.LU R45, [R1+0x9e0] ;  /* 0x0009e000012d7983 */ /* 0x000ee80000300800 */
[----:B------:R-:W3:Y:S04]  /*1fe80*/  LDL.LU R46, [R1+0x9dc] ;  /* 0x0009dc00012e7983 */ /* 0x000ee80000300800 */
[----:B------:R-:W4:Y:S04]  /*1fe90*/  LDL.LU R47, [R1+0x9e8] ;  /* 0x0009e800012f7983 */ /* 0x000f280000300800 */
[----:B------:R-:W4:Y:S04]  /*1fea0*/  LDL.LU R61, [R1+0x9e4] ;  /* 0x0009e400013d7983 */ /* 0x000f280000300800 */
[----:B------:R-:W4:Y:S04]  /*1feb0*/  LDL.LU R42, [R1+0x9f0] ;  /* 0x0009f000012a7983 */ /* 0x000f280000300800 */
[----:B------:R-:W4:Y:S04]  /*1fec0*/  LDL.LU R43, [R1+0x9ec] ;  /* 0x0009ec00012b7983 */ /* 0x000f280000300800 */
[----:B------:R-:W-:Y:S04]  /*1fed0*/  STL.64 [R1+0x800], R24 ;  /* 0x0008001801007387 */ /* 0x000fe80000100a00 */
[----:B------:R-:W-:Y:S04]  /*1fee0*/  STL.64 [R1+0x808], R26 ;  /* 0x0008081a01007387 */ /* 0x000fe80000100a00 */
[----:B------:R-:W-:Y:S04]  /*1fef0*/  STL.64 [R1+0x5c0], R20 ;  /* 0x0005c01401007387 */ /* 0x000fe80000100a00 */
[----:B------:R-:W-:Y:S04]  /*1ff00*/  STL.64 [R1+0x5c8], R22 ;  /* 0x0005c81601007387 */ /* 0x000fe80000100a00 */
[----:B------:R-:W2:Y:S04]  /*1ff10*/  LDL.LU.64 R28, [R1+0x590] ;  /* 0x00059000011c7983 */ /* 0x000ea80000300a00 */
[----:B------:R-:W-:Y:S04]  /*1ff20*/  STL.64 [R1+0x5b0], R16 ;  /* 0x0005b01001007387 */ /* 0x000fe80000100a00 */
[----:B------:R-:W-:Y:S04]  /*1ff30*/  STL.64 [R1+0x5b8], R18 ;  /* 0x0005b81201007387 */ /* 0x000fe80000100a00 */
[----:B------:R-:W2:Y:S04]  /*1ff40*/  LDL.LU.64 R30, [R1+0x598] ;  /* 0x00059800011e7983 */ /* 0x000ea80000300a00 */
[----:B------:R0:W-:Y:S04]  /*1ff50*/  STL.64 [R1+0x5a0], R12 ;  /* 0x0005a00c01007387 */ /* 0x0001e80000100a00 */
[----:B------:R1:W-:Y:S04]  /*1ff60*/  STL.64 [R1+0x5a8], R14 ;  /* 0x0005a80e01007387 */ /* 0x0003e80000100a00 */
[----:B0-----:R-:W3:Y:S04]  /*1ff70*/  LDL.LU.64 R12, [R1+0x570] ;  /* 0x00057000010c7983 */ /* 0x001ee80000300a00 */
[----:B-1----:R-:W3:Y:S04]  /*1ff80*/  LDL.LU.64 R14, [R1+0x578] ;  /* 0x00057800010e7983 */ /* 0x002ee80000300a00 */
[----:B------:R-:W4:Y:S04]  /*1ff90*/  LDL.LU.64 R24, [R1+0x560] ;  /* 0x0005600001187983 */ /* 0x000f280000300a00 */
        /* <DEDUP_REMOVED lines=9> */
[----:B------:R-:W-:Y:S04]  /*20030*/  STL.64 [R1+0x19c0], R38 ;  /* 0x0019c02601007387 */ /* 0x000fe80000100a00 */
[----:B------:R0:W-:Y:S04]  /*20040*/  STL.64 [R1+0x19b8], R36 ;  /* 0x0019b82401007387 */ /* 0x0001e80000100a00 */
[----:B0-----:R-:W4:Y:S04]  /*20050*/  LDL.LU.64 R36, [R1+0x580] ;  /* 0x0005800001247983 */ /* 0x001f280000300a00 */
[----:B------:R-:W4:Y:S01]  /*20060*/  LDL.LU.64 R38, [R1+0x588] ;  /* 0x0005880001267983 */ /* 0x000f220000300a00 */
[C---:B--2---:R-:W-:Y:S06]  /*20070*/  HMMA.16816.F32 R28, R4.reuse, R2, R28 ;  /* 0x00000002041c723c */ /* 0x044fec000000181c */
[C---:B---3--:R-:W-:Y:S06]  /*20080*/  HMMA.16816.F32 R12, R4.reuse, R10, R12 ;  /* 0x0000000a040c723c */ /* 0x048fec000000180c */
[C---:B----4-:R-:W-:Y:S11]  /*20090*/  HMMA.16816.F32 R36, R4.reuse, R8, R36 ;  /* 0x000000080424723c */ /* 0x050ff60000001824 */
[----:B------:R0:W-:Y:S04]  /*200a0*/  STL.64 [R1+0x590], R28 ;  /* 0x0005901c01007387 */ /* 0x0001e80000100a00 */
[----:B------:R1:W-:Y:S04]  /*200b0*/  STL.64 [R1+0x598], R30 ;  /* 0x0005981e01007387 */ /* 0x0003e80000100a00 */
[----:B0-----:R-:W2:Y:S04]  /*200c0*/  LDL.LU.64 R28, [R1+0x500] ;  /* 0x00050000011c7983 */ /* 0x001ea80000300a00 */
[----:B-1----:R-:W2:Y:S04]  /*200d0*/  LDL.LU.64 R30, [R1+0x508] ;  /* 0x00050800011e7983 */ /* 0x002ea80000300a00 */
[----:B------:R0:W-:Y:S04]  /*200e0*/  STL.64 [R1+0x580], R36 ;  /* 0x0005802401007387 */ /* 0x0001e80000100a00 */
[----:B------:R1:W-:Y:S04]  /*200f0*/  STL.64 [R1+0x588], R38 ;  /* 0x0005882601007387 */ /* 0x0003e80000100a00 */
[----:B0-----:R-:W3:Y:S04]  /*20100*/  LDL.LU.64 R36, [R1+0x4f0] ;  /* 0x0004f00001247983 */ /* 0x001ee80000300a00 */
[----:B-1----:R-:W3:Y:S04]  /*20110*/  LDL.LU.64 R38, [R1+0x4f8] ;  /* 0x0004f80001267983 */ /* 0x002ee80000300a00 */
[----:B------:R-:W-:Y:S04]  /*20120*/  STL.64 [R1+0x570], R12 ;  /* 0x0005700c01007387 */ /* 0x000fe80000100a00 */
[----:B------:R0:W-:Y:S04]  /*20130*/  STL.64 [R1+0x578], R14 ;  /* 0x0005780e01007387 */ /* 0x0001e80000100a00 */
[----:B0-----:R-:W4:Y:S04]  /*20140*/  LDL.LU.64 R14, [R1+0x1a10] ;  /* 0x001a1000010e7983 */ /* 0x001f280000300a00 */
[----:B------:R-:W2:Y:S04]  /*20150*/  LDL.LU.64 R12, [R1+0x1a08] ;  /* 0x001a0800010c7983 */ /* 0x000ea80000300a00 */
[----:B------:R-:W-:Y:S04]  /*20160*/  STL.64 [R1+0x19d0], R10 ;  /* 0x0019d00a01007387 */ /* 0x000fe80000100a00 */
[----:B------:R0:W-:Y:S04]  /*20170*/  STL.64 [R1+0x19c8], R8 ;  /* 0x0019c80801007387 */ /* 0x0001e80000100a00 */
[----:B0-----:R-:W3:Y:S04]  /*20180*/  LDL.LU.64 R8, [R1+0x530] ;  /* 0x0005300001087983 */ /* 0x001ee80000300a00 */
[----:B------:R-:W3:Y:S01]  /*20190*/  LDL.LU.64 R10, [R1+0x538] ;  /* 0x00053800010a7983 */ /* 0x000ee20000300a00 */
[C---:B--2---:R-:W-:Y:S06]  /*201a0*/  HMMA.16816.F32 R24, R4.reuse, R12, R24 ;  /* 0x0000000c0418723c */ /* 0x044fec0000001818 */
[----:B----4-:R-:W-:-:S15]  /*201b0*/  HMMA.16816.F32 R16, R4, R14, R16 ;  /* 0x0000000e0410723c */ /* 0x010fde0000001810 */
[----:B------:R-:W-:-:S02]  /*201c0*/  NOP ;  /* 0x0000000000007918 */ /* 0x000fc40000000000 */
[----:B------:R-:W-:Y:S04]  /*201d0*/  STL.64 [R1+0x560], R24 ;  /* 0x0005601801007387 */ /* 0x000fe80000100a00 */
[----:B------:R0:W-:Y:S04]  /*201e0*/  STL.64 [R1+0x568], R26 ;  /* 0x0005681a01007387 */ /* 0x0001e80000100a00 */
[----:B0-----:R-:W2:Y:S04]  /*201f0*/  LDL.LU.64 R26, [R1+0x1a00] ;  /* 0x001a0000011a7983 */ /* 0x001ea80000300a00 */
[----:B------:R-:W4:Y:S04]  /*20200*/  LDL.LU.64 R24, [R1+0x19f8] ;  /* 0x0019f80001187983 */ /* 0x000f280000300a00 */
[----:B------:R-:W-:Y:S04]  /*20210*/  STL.64 [R1+0x550], R16 ;  /* 0x0005501001007387 */ /* 0x000fe80000100a00 */
[----:B------:R0:W-:Y:S04]  /*20220*/  STL.64 [R1+0x558], R18 ;  /* 0x0005581201007387 */ /* 0x0001e80000100a00 */
[----:B0-----:R-:W3:Y:S04]  /*20230*/  LDL.LU.64 R18, [R1+0x19f0] ;  /* 0x0019f00001127983 */ /* 0x001ee80000300a00 */
[----:B------:R-:W2:Y:S02]  /*20240*/  LDL.LU.64 R16, [R1+0x19e8] ;  /* 0x0019e80001107983 */ /* 0x000ea40000300a00 */
[----:B--2---:R-:W-:-:S15]  /*20250*/  HMMA.16816.F32 R20, R4, R16, R20 ;  /* 0x000000100414723c */ /* 0x004fde0000001814 */
[----:B------:R-:W-:-:S08]  /*20260*/  NOP ;  /* 0x0000000000007918 */ /* 0x000fd00000000000 */
[----:B------:R-:W-:Y:S04]  /*20270*/  STL.64 [R1+0x540], R20 ;  /* 0x0005401401007387 */ /* 0x000fe80000100a00 */
[----:B------:R0:W-:Y:S04]  /*20280*/  STL.64 [R1+0x548], R22 ;  /* 0x0005481601007387 */ /* 0x0001e80000100a00 */
[----:B0-----:R-:W2:Y:S04]  /*20290*/  LDL.LU.64 R22, [R1+0x19e0] ;  /* 0x0019e00001167983 */ /* 0x001ea80000300a00 */
[----:B------:R-:W4:Y:S01]  /*202a0*/  LDL.LU.64 R20, [R1+0x19d8] ;  /* 0x0019d80001147983 */ /* 0x000f220000300a00 */
[----:B---3--:R-:W-:Y:S06]  /*202b0*/  HMMA.16816.F32 R8, R4, R18, R8 ;  /* 0x000000120408723c */ /* 0x008fec0000001808 */
[----:B------:R-:W-:Y:S04]  /*202c0*/  STL.64 [R1+0x19a0], R18 ;  /* 0x0019a01201007387 */ /* 0x000fe80000100a00 */
[----:B------:R4:W-:-:S13]  /*202d0*/  STL.64 [R1+0x1998], R16 ;  /* 0x0019981001007387 */ /* 0x0009da0000100a00 */
[----:B------:R-:W-:Y:S04]  /*202e0*/  STL.64 [R1+0x530], R8 ;  /* 0x0005300801007387 */ /* 0x000fe80000100a00 */
[----:B------:R2:W-:Y:S01]  /*202f0*/  STL.64 [R1+0x538], R10 ;  /* 0x0005380a01007387 */ /* 0x0005e20000100a00 */
        /* <DEDUP_REMOVED lines=8> */
[----:B0-----:R-:W-:-:S15]  /*20380*/  HMMA.16816.F32 R8, R4, R24, R28 ;  /* 0x000000180408723c */ /* 0x001fde000000181c */
[----:B------:R-:W-:-:S08]  /*20390*/  NOP ;  /* 0x0000000000007918 */ /* 0x000fd00000000000 */
[----:B------:R-:W-:Y:S04]  /*203a0*/  STL.64 [R1+0x500], R8 ;  /* 0x0005000801007387 */ /* 0x000fe80000100a00 */
[----:B------:R0:W-:Y:S02]  /*203b0*/  STL.64 [R1+0x508], R10 ;  /* 0x0005080a01007387 */ /* 0x0001e40000100a00 */
[----:B0-----:R-:W-:Y:S06]  /*203c0*/  HMMA.16816.F32 R8, R4, R26, R36 ;  /* 0x0000001a0408723c */ /* 0x001fec0000001824 */
[----:B------:R-:W-:Y:S04]  /*203d0*/  STL.64 [R1+0x19b0], R26 ;  /* 0x0019b01a01007387 */ /* 0x000fe80000100a00 */
[----:B------:R-:W-:-:S13]  /*203e0*/  STL.64 [R1+0x19a8], R24 ;  /* 0x0019a81801007387 */ /* 0x000fda0000100a00 */
[----:B------:R0:W-:Y:S04]  /*203f0*/  STL.64 [R1+0x4f0], R8 ;  /* 0x0004f00801007387 */ /* 0x0001e80000100a00 */
[----:B------:R1:W-:Y:S04]  /*20400*/  STL.64 [R1+0x4f8], R10 ;  /* 0x0004f80a01007387 */ /* 0x0003e80000100a00 */
[----:B0-----:R-:W2:Y:S04]  /*20410*/  LDL.LU.64 R8, [R1+0x7f0] ;  /* 0x0007f00001087983 */ /* 0x001ea80000300a00 */
[----:B-1----:R-:W2:Y:S04]  /*20420*/  LDL.LU.64 R10, [R1+0x7f8] ;  /* 0x0007f800010a7983 */ /* 0x002ea80000300a00 */
[----:B------:R-:W3:Y:S04]  /*20430*/  LDL.LU.64 R36, [R1+0x7e0] ;  /* 0x0007e00001247983 */ /* 0x000ee80000300a00 */
[----:B------:R-:W3:Y:S04]  /*20440*/  LDL.LU.64 R38, [R1+0x7e8] ;  /* 0x0007e80001267983 */ /* 0x000ee80000300a00 */
        /* <DEDUP_REMOVED lines=8> */
[----:B------:R-:W4:Y:S01]  /*204d0*/  LDL.LU.64 R16, [R1+0x4a0] ;  /* 0x0004a00001107983 */ /* 0x000f220000300a00 */
[----:B------:R-:W-:-:S03]  /*204e0*/  IMAD R28, R44, 0x100, R55 ;  /* 0x000001002c1c7824 */ /* 0x000fc600078e0237 */
[----:B------:R-:W4:Y:S04]  /*204f0*/  LDL.LU.64 R18, [R1+0x4a8] ;  /* 0x0004a80001127983 */ /* 0x000f280000300a00 */
[----:B------:R-:W4:Y:S01]  /*20500*/  LDL.LU R55, [R1+0x9f8] ;  /* 0x0009f80001377983 */ /* 0x000f220000300800 */
[----:B------:R-:W-:-:S03]  /*20510*/  IMAD R29, R46, 0x100, R45 ;  /* 0x000001002e1d7824 */ /* 0x000fc600078e022d */
[----:B------:R-:W4:Y:S04]  /*20520*/  LDL.LU R44, [R1+0x9f4] ;  /* 0x0009f400012c7983 */ /* 0x000f280000300800 */
[----:B------:R-:W4:Y:S01]  /*20530*/  LDL.LU R45, [R1+0xa00] ;  /* 0x000a0000012d7983 */ /* 0x000f220000300800 */
[----:B------:R-:W-:-:S03]  /*20540*/  IMAD R30, R61, 0x100, R47 ;  /* 0x000001003d1e7824 */ /* 0x000fc600078e022f */
[----:B------:R-:W4:Y:S04]  /*20550*/  LDL.LU R46, [R1+0x9fc] ;  /* 0x0009fc00012e7983 */ /* 0x000f280000300800 */
[----:B------:R-:W4:Y:S01]  /*20560*/  LDL.LU R47, [R1+0xa08] ;  /* 0x000a0800012f7983 */ /* 0x000f220000300800 */
[----:B------:R-:W-:-:S03]  /*20570*/  IMAD R31, R43, 0x100, R42 ;  /* 0x000001002b1f7824 */ /* 0x000fc600078e022a */
[----:B------:R-:W4:Y:S04]  /*20580*/  LDL.LU R61, [R1+0xa04] ;  /* 0x000a0400013d7983 */ /* 0x000f280000300800 */
[----:B------:R-:W4:Y:S04]  /*20590*/  LDL.LU R42, [R1+0xa10] ;  /* 0x000a1000012a7983 */ /* 0x000f280000300800 */
[----:B------:R-:W4:Y:S01]  /*205a0*/  LDL.LU R43, [R1+0xa0c] ;  /* 0x000a0c00012b7983 */ /* 0x000f220000300800 */
[C---:B--2---:R-:W-:Y:S06]  /*205b0*/  HMMA.16816.F32 R8, R4.reuse, R32, R8 ;  /* 0x000000200408723c */ /* 0x044fec0000001808 */
[----:B---3--:R-:W-:-:S15]  /*205c0*/  HMMA.16816.F32 R36, R4, R34, R36 ;  /* 0x000000220424723c */ /* 0x008fde0000001824 */
        /* <DEDUP_REMOVED lines=8> */
[----:B------:R-:W2:Y:S01]  /*20650*/  LDL.LU.64 R36, [R1+0x19b8] ;  /* 0x0019b80001247983 */ /* 0x000ea20000300a00 */
[----:B------:R-:W-:-:S02]  /*20660*/  F2FP.F16.E4M3.UNPACK_B R28, R28 ;  /* 0x0000001cff1c723e */ /* 0x000fc400020006ff */
[----:B------:R-:W-:Y:S02]  /*20670*/  F2FP.F16.E4M3.UNPACK_B R29, R29 ;  /* 0x0000001dff1d723e */ /* 0x000fe400020006ff */
[----:B------:R-:W-:Y:S02]  /*20680*/  F2FP.F16.E4M3.UNPACK_B R30, R30 ;  /* 0x0000001eff1e723e */ /* 0x000fe400020006ff */
[----:B------:R-:W-:Y:S01]  /*20690*/  F2FP.F16.E4M3.UNPACK_B R31, R31 ;  /* 0x0000001fff1f723e */ /* 0x000fe200020006ff */
[----:B----4-:R-:W-:Y:S01]  /*206a0*/  HMMA.16816.F32 R56, R4, R40, R56 ;  /* 0x000000280438723c */ /* 0x010fe20000001838 */
[----:B------:R-:W4:Y:S04]  /*206b0*/  LDL.LU.64 R4, [R1+0x490] ;  /* 0x0004900001047983 */ /* 0x000f280000300a00 */
[----:B------:R-:W4:Y:S01]  /*206c0*/  LDL.LU.64 R6, [R1+0x498] ;  /* 0x0004980001067983 */ /* 0x000f220000300a00 */
[----:B------:R-:W-:-:S15]  /*206d0*/  HMMA.16816.F32 R20, R28, R2, R20 ;  /* 0x000000021c14723c */ /* 0x000fde0000001814 */
[----:B------:R-:W-:-:S02]  /*206e0*/  NOP ;  /* 0x0000000000007918 */ /* 0x000fc40000000000 */
[----:B------:R-:W-:Y:S04]  /*206f0*/  STL.64 [R1+0x4e0], R56 ;  /* 0x0004e03801007387 */ /* 0x000fe80000100a00 */
[----:B------:R-:W-:Y:S01]  /*20700*/  STL.64 [R1+0x4e8], R58 ;  /* 0x0004e83a01007387 */ /* 0x000fe20000100a00 */
[C---:B---3--:R-:W-:Y:S06]  /*20710*/  HMMA.16816.F32 R16, R28.reuse, R8, R16 ;  /* 0x000000081c10723c */ /* 0x048fec0000001810 */
[C---:B--2---:R-:W-:Y:S06]  /*20720*/  HMMA.16816.F32 R48, R28.reuse, R38, R48 ;  /* 0x000000261c30723c */ /* 0x044fec0000001830 */
[----:B------:R-:W-:Y:S01]  /*20730*/  HMMA.16816.F32 R24, R28, R36, R24 ;  /* 0x000000241c18723c */ /* 0x000fe20000001818 */
[----:B------:R-:W-:-:S15]  /*20740*/  STL.64 [R1+0x1970], R38 ;  /* 0x0019702601007387 */ /* 0x000fde0000100a00 */
[----:B------:R-:W-:-:S01]  /*20750*/  NOP ;  /* 0x0000000000007918 */ /* 0x000fc20000000000 */
[----:B------:R-:W-:Y:S04]  /*20760*/  STL.64 [R1+0x4d0], R48 ;  /* 0x0004d03001007387 */ /* 0x000fe80000100a00 */
[----:B------:R-:W-:Y:S04]  /*20770*/  STL.64 [R1+0x4d8], R50 ;  /* 0x0004d83201007387 */ /* 0x000fe80000100a00 */
[----:B------:R-:W-:Y:S04]  /*20780*/  STL.64 [R1+0x1968], R36 ;  /* 0x0019682401007387 */ /* 0x000fe80000100a00 */
[----:B------:R0:W-:Y:S04]  /*20790*/  STL.64 [R1+0x4c0], R24 ;  /* 0x0004c01801007387 */ /* 0x0001e80000100a00 */
[----:B------:R1:W-:Y:S04]  /*207a0*/  STL.64 [R1+0x4c8], R26 ;  /* 0x0004c81a01007387 */ /* 0x0003e80000100a00 */
[----:B0-----:R-:W2:Y:S04]  /*207b0*/  LDL.LU.64 R24, [R1+0x480] ;  /* 0x0004800001187983 */ /* 0x001ea80000300a00 */
[----:B------:R-:W-:Y:S04]  /*207c0*/  STL.64 [R1+0x4b0], R20 ;  /* 0x0004b01401007387 */ /* 0x000fe80000100a00 */
[----:B------:R-:W-:Y:S04]  /*207d0*/  STL.64 [R1+0x4b8], R22 ;  /* 0x0004b81601007387 */ /* 0x000fe80000100a00 */
[----:B-1----:R-:W2:Y:S04]  /*207e0*/  LDL.LU.64 R26, [R1+0x488] ;  /* 0x00048800011a7983 */ /* 0x002ea80000300a00 */
[----:B------:R0:W-:Y:S04]  /*207f0*/  STL.64 [R1+0x4a0], R16 ;  /* 0x0004a01001007387 */ /* 0x0001e80000100a00 */
[----:B------:R1:W-:Y:S04]  /*20800*/  STL.64 [R1+0x4a8], R18 ;  /* 0x0004a81201007387 */ /* 0x0003e80000100a00 */
[----:B0-----:R-:W3:Y:S04]  /*20810*/  LDL.LU.64 R16, [R1+0x470] ;  /* 0x0004700001107983 */ /* 0x001ee80000300a00 */
[----:B-1----:R-:W3:Y:S01]  /*20820*/  LDL.LU.64 R18, [R1+0x478] ;  /* 0x0004780001127983 */ /* 0x002ee20000300a00 */
[C---:B----4-:R-:W-:Y:S03]  /*20830*/  HMMA.16816.F32 R36, R28.reuse, R10, R4 ;  /* 0x0000000a1c24723c */ /* 0x050fe60000001804 */
        /* <DEDUP_REMOVED lines=8> */
[----:B------:R0:W-:Y:S04]  /*208c0*/  STL.64 [R1+0x490], R36 ;  /* 0x0004902401007387 */ /* 0x0001e80000100a00 */
[----:B------:R1:W-:Y:S04]  /*208d0*/  STL.64 [R1+0x498], R38 ;  /* 0x0004982601007387 */ /* 0x0003e80000100a00 */
[----:B0-----:R-:W4:Y:S04]  /*208e0*/  LDL.LU.64 R36, [R1+0x410] ;  /* 0x0004100001247983 */ /* 0x001f280000300a00 */
[----:B-1----:R-:W4:Y:S04]  /*208f0*/  LDL.LU.64 R38, [R1+0x418] ;  /* 0x0004180001267983 */ /* 0x002f280000300a00 */
[----:B------:R-:W-:Y:S04]  /*20900*/  STL.64 [R1+0x1980], R10 ;  /* 0x0019800a01007387 */ /* 0x000fe80000100a00 */
[----:B------:R0:W-:Y:S04]  /*20910*/  STL.64 [R1+0x1978], R8 ;  /* 0x0019780801007387 */ /* 0x0001e80000100a00 */
[----:B0-----:R-:W4:Y:S04]  /*20920*/  LDL.LU.64 R8, [R1+0x460] ;  /* 0x0004600001087983 */ /* 0x001f280000300a00 */
[----:B------:R-:W4:Y:S01]  /*20930*/  LDL.LU.64 R10, [R1+0x468] ;  /* 0x00046800010a7983 */ /* 0x000f220000300a00 */
        /* <DEDUP_REMOVED lines=10> */
[----:B------:R-:W4:Y:S02]  /*209e0*/  LDL.LU.64 R16, [R1+0x1998] ;  /* 0x0019980001107983 */ /* 0x000f240000300a00 */
[C---:B----4-:R-:W-:Y:S06]  /*209f0*/  HMMA.16816.F32 R8, R28.reuse, R16, R8 ;  /* 0x000000101c08723c */ /* 0x050fec0000001808 */
        /* <DEDUP_REMOVED lines=9> */
[----:B------:R-:W3:Y:S04]  /*20a90*/  LDL.LU.64 R20, [R1+0x1988] ;  /* 0x0019880001147983 */ /* 0x000ee80000300a00 */
[----:B------:R-:W-:Y:S04]  /*20aa0*/  STL.64 [R1+0x1950], R18 ;  /* 0x0019501201007387 */ /* 0x000fe80000100a00 */
[----:B------:R4:W-:Y:S01]  /*20ab0*/  STL.64 [R1+0x1948], R16 ;  /* 0x0019481001007387 */ /* 0x0009e20000100a00 */
[C---:B---3--:R-:W-:Y:S06]  /*20ac0*/  HMMA.16816.F32 R56, R28.reuse, R20, R56 ;  /* 0x000000141c38723c */ /* 0x048fec0000001838 */
[C---:B----4-:R-:W-:Y:S06]  /*20ad0*/  HMMA.16816.F32 R16, R28.reuse, R22, R48 ;  /* 0x000000161c10723c */ /* 0x050fec0000001830 */
        /* <DEDUP_REMOVED lines=10> */
[----:B0-----:R-:W-:-:S15]  /*20b80*/  HMMA.16816.F32 R16, R28, R26, R36 ;  /* 0x0000001a1c10723c */ /* 0x001fde0000001824 */
[----:B------:R-:W-:-:S08]  /*20b90*/  NOP ;  /* 0x0000000000007918 */ /* 0x000fd00000000000 */
[----:B------:R-:W-:Y:S04]  /*20ba0*/  STL.64 [R1+0x410], R16 ;  /* 0x0004101001007387 */ /* 0x000fe80000100a00 */
[----:B------:R2:W-:Y:S02]  /*20bb0*/  STL.64 [R1+0x418], R18 ;  /* 0x0004181201007387 */ /* 0x0005e40000100a00 */
[----:B--2---:R-:W-:Y:S02]  /*20bc0*/  HMMA.16816.F32 R16, R28, R32, R8 ;  /* 0x000000201c10723c */ /* 0x004fe40000001808 */
[----:B------:R-:W2:Y:S04]  /*20bd0*/  LDL.LU.64 R8, [R1+0x7c0] ;  /* 0x0007c00001087983 */ /* 0x000ea80000300a00 */
[----:B------:R-:W2:-:S15]  /*20be0*/  LDL.LU.64 R10, [R1+0x7c8] ;  /* 0x0007c800010a7983 */ /* 0x000e9e0000300a00 */
[----:B------:R-:W-:-:S02]  /*20bf0*/  NOP ;  /* 0x0000000000007918 */ /* 0x000fc40000000000 */
[----:B------:R0:W-:Y:S04]  /*20c00*/  STL.64 [R1+0x7d0], R16 ;  /* 0x0007d01001007387 */ /* 0x0001e80000100a00 */
[----:B------:R1:W-:Y:S04]  /*20c10*/  STL.64 [R1+0x7d8], R18 ;  /* 0x0007d81201007387 */ /* 0x0003e80000100a00 */
[----:B------:R-:W3:Y:S04]  /*20c20*/  LDL.LU.64 R36, [R1+0x400] ;  /* 0x0004000001247983 */ /* 0x000ee80000300a00 */
[----:B------:R-:W3:Y:S04]  /*20c30*/  LDL.LU.64 R38, [R1+0x408] ;  /* 0x0004080001267983 */ /* 0x000ee80000300a00 */
[----:B------:R-:W4:Y:S04]  /*20c40*/  LDL.LU.64 R20, [R1+0x3f0] ;  /* 0x0003f00001147983 */ /* 0x000f280000300a00 */
[----:B------:R-:W4:Y:S01]  /*20c50*/  LDL.LU.64 R22, [R1+0x3f8] ;  /* 0x0003f80001167983 */ /* 0x000f220000300a00 */
[----:B------:R-:W-:-:S03]  /*20c60*/  IMAD R4, R44, 0x100, R55 ;  /* 0x000001002c047824 */ /* 0x000fc600078e0237 */
[----:B0-----:R-:W4:Y:S04]  /*20c70*/  LDL.LU.64 R16, [R1+0x3e0] ;  /* 0x0003e00001107983 */ /* 0x001f280000300a00 */
[----:B-1----:R-:W4:Y:S04]  /*20c80*/  LDL.LU.64 R18, [R1+0x3e8] ;  /* 0x0003e80001127983 */ /* 0x002f280000300a00 */
[----:B------:R-:W4:Y:S04]  /*20c90*/  LDL.LU.64 R56, [R1+0x3d0] ;  /* 0x0003d00001387983 */ /* 0x000f280000300a00 */
[----:B------:R-:W4:Y:S04]  /*20ca0*/  LDL.LU.64 R58, [R1+0x3d8] ;  /* 0x0003d800013a7983 */ /* 0x000f280000300a00 */
[----:B------:R-:W4:Y:S04]  /*20cb0*/  LDL.LU.64 R48, [R1+0x3c0] ;  /* 0x0003c00001307983 */ /* 0x000f280000300a00 */
        /* <DEDUP_REMOVED lines=12> */
[----:B--2---:R-:W-:-:S15]  /*20d80*/  HMMA.16816.F32 R8, R28, R34, R8 ;  /* 0x000000221c08723c */ /* 0x004fde0000001808 */
[----:B------:R-:W-:-:S08]  /*20d90*/  NOP ;  /* 0x0000000000007918 */ /* 0x000fd00000000000 */
[----:B------:R-:W-:Y:S04]  /*20da0*/  STL.64 [R1+0x7c0], R8 ;  /* 0x0007c00801007387 */ /* 0x000fe80000100a00 */
[----:B------:R0:W-:Y:S01]  /*20db0*/  STL.64 [R1+0x7c8], R10 ;  /* 0x0007c80a01007387 */ /* 0x0001e20000100a00 */
[----:B---3--:R-:W-:Y:S03]  /*20dc0*/  HMMA.16816.F32 R28, R28, R40, R36 ;  /* 0x000000281c1c723c */ /* 0x008fe60000001824 */
[----:B0-----:R-:W2:Y:S04]  /*20dd0*/  LDL.LU.64 R10, [R1+0x1980] ;  /* 0x00198000010a7983 */ /* 0x001ea80000300a00 */
[----:B------:R-:W3:Y:S04]  /*20de0*/  LDL.LU.64 R8, [R1+0x1978] ;  /* 0x0019780001087983 */ /* 0x000ee80000300a00 */
[----:B------:R-:W4:Y:S04]  /*20df0*/  LDL.LU.64 R38, [R1+0x1970] ;  /* 0x0019700001267983 */ /* 0x000f280000300a00 */
[----:B------:R-:W2:Y:S01]  /*20e00*/  LDL.LU.64 R36, [R1+0x1968] ;  /* 0x0019680001247983 */ /* 0x000ea20000300a00 */
[----:B------:R-:W-:-:S02]  /*20e10*/  F2FP.F16.E4M3.UNPACK_B R4, R4 ;  /* 0x00000004ff04723e */ /* 0x000fc400020006ff */
[----:B------:R-:W-:Y:S02]  /*20e20*/  F2FP.F16.E4M3.UNPACK_B R5, R5 ;  /* 0x00000005ff05723e */ /* 0x000fe400020006ff */
[----:B------:R-:W-:Y:S02]  /*20e30*/  F2FP.F16.E4M3.UNPACK_B R6, R6 ;  /* 0x00000006ff06723e */ /* 0x000fe400020006ff */
[----:B------:R-:W-:Y:S01]  /*20e40*/  F2FP.F16.E4M3.UNPACK_B R7, R7 ;  /* 0x00000007ff07723e */ /* 0x000fe200020006ff */
[----:B------:R0:W-:Y:S04]  /*20e50*/  STL.64 [R1+0x400], R28 ;  /* 0x0004001c01007387 */ /* 0x0001e80000100a00 */
[----:B------:R1:W-:Y:S04]  /*20e60*/  STL.64 [R1+0x408], R30 ;  /* 0x0004081e01007387 */ /* 0x0003e80000100a00 */
[----:B0-----:R-:W3:Y:S04]  /*20e70*/  LDL.LU.64 R28, [R1+0x3b0] ;  /* 0x0003b000011c7983 */ /* 0x001ee80000300a00 */
[----:B-1----:R-:W3:Y:S01]  /*20e80*/  LDL.LU.64 R30, [R1+0x3b8] ;  /* 0x0003b800011e7983 */ /* 0x002ee20000300a00 */
[C---:B----4-:R-:W-:Y:S06]  /*20e90*/  HMMA.16816.F32 R20, R4.reuse, R38, R20 ;  /* 0x000000260414723c */ /* 0x050fec0000001814 */
[----:B--2---:R-:W-:-:S15]  /*20ea0*/  HMMA.16816.F32 R16, R4, R36, R16 ;  /* 0x000000240410723c */ /* 0x004fde0000001810 */
[----:B------:R-:W-:-:S02]  /*20eb0*/  NOP ;  /* 0x0000000000007918 */ /* 0x000fc40000000000 */
[----:B------:R0:W-:Y:S04]  /*20ec0*/  STL.64 [R1+0x3f0], R20 ;  /* 0x0003f01401007387 */ /* 0x0001e80000100a00 */
[----:B------:R1:W-:Y:S04]  /*20ed0*/  STL.64 [R1+0x3f8], R22 ;  /* 0x0003f81601007387 */ /* 0x0003e80000100a00 */
[----:B0-----:R-:W2:Y:S04]  /*20ee0*/  LDL.LU.64 R20, [R1+0x3a0] ;  /* 0x0003a00001147983 */ /* 0x001ea80000300a00 */
[----:B-1----:R-:W2:Y:S04]  /*20ef0*/  LDL.LU.64 R22, [R1+0x3a8] ;  /* 0x0003a80001167983 */ /* 0x002ea80000300a00 */
[----:B------:R0:W-:Y:S04]  /*20f00*/  STL.64 [R1+0x3e0], R16 ;  /* 0x0003e01001007387 */ /* 0x0001e80000100a00 */
[----:B------:R1:W-:Y:S04]  /*20f10*/  STL.64 [R1+0x3e8], R18 ;  /* 0x0003e81201007387 */ /* 0x0003e80000100a00 */
[----:B0-----:R-:W4:Y:S04]  /*20f20*/  LDL.LU.64 R16, [R1+0x390] ;  /* 0x0003900001107983 */ /* 0x001f280000300a00 */
[----:B-1----:R-:W4:Y:S01]  /*20f30*/  LDL.LU.64 R18, [R1+0x398] ;  /* 0x0003980001127983 */ /* 0x002f220000300a00 */
[C---:B------:R-:W-:Y:S03]  /*20f40*/  HMMA.16816.F32 R56, R4.reuse, R2, R56 ;  /* 0x000000020438723c */ /* 0x040fe60000001838 */
[----:B------:R-:W-:Y:S04]  /*20f50*/  STL.64 [R1+0x1920], R38 ;  /* 0x0019202601007387 */ /* 0x000fe80000100a00 */
[----:B------:R3:W-:Y:S02]  /*20f60*/  STL.64 [R1+0x1918], R36 ;  /* 0x0019182401007387 */ /* 0x0007e40000100a00 */
[----:B---3--:R-:W-:-:S14]  /*20f70*/  HMMA.16816.F32 R36, R4, R8, R48 ;  /* 0x000000080424723c */ /* 0x008fdc0000001830 */
[----:B------:R0:W-:Y:S04]  /*20f80*/  STL.64 [R1+0x3d0], R56 ;  /* 0x0003d03801007387 */ /* 0x0001e80000100a00 */
[----:B------:R1:W-:Y:S04]  /*20f90*/  STL.64 [R1+0x3d8], R58 ;  /* 0x0003d83a01007387 */ /* 0x0003e80000100a00 */
[----:B0-----:R-:W3:Y:S04]  /*20fa0*/  LDL.LU.64 R56, [R1+0x360] ;  /* 0x0003600001387983 */ /* 0x001ee80000300a00 */
[----:B-1----:R-:W3:Y:S04]  /*20fb0*/  LDL.LU.64 R58, [R1+0x368] ;  /* 0x00036800013a7983 */ /* 0x002ee80000300a00 */
[----:B------:R-:W-:Y:S04]  /*20fc0*/  STL.64 [R1+0x3c0], R36 ;  /* 0x0003c02401007387 */ /* 0x000fe80000100a00 */
[----:B------:R0:W-:Y:S04]  /*20fd0*/  STL.64 [R1+0x3c8], R38 ;  /* 0x0003c82601007387 */ /* 0x0001e80000100a00 */
[----:B------:R-:W3:Y:S04]  /*20fe0*/  LDL.LU.64 R48, [R1+0x350] ;  /* 0x0003500001307983 */ /* 0x000ee80000300a00 */
[----:B------:R-:W3:Y:S01]  /*20ff0*/  LDL.LU.64 R50, [R1+0x358] ;  /* 0x0003580001327983 */ /* 0x000ee20000300a00 */
[----:B0-----:R-:W-:Y:S03]  /*21000*/  HMMA.16816.F32 R36, R4, R10, R28 ;  /* 0x0000000a0424723c */ /* 0x001fe6000000181c */
[----:B------:R-:W3:Y:S04]  /*21010*/  LDL.LU.64 R28, [R1+0x340] ;  /* 0x00034000011c7983 */ /* 0x000ee80000300a00 */
[----:B------:R-:W3:-:S15]  /*21020*/  LDL.LU.64 R30, [R1+0x348] ;  /* 0x00034800011e7983 */ /* 0x000ede0000300a00 */
[----:B------:R-:W-:-:S01]  /*21030*/  NOP ;  /* 0x0000000000007918 */ /* 0x000fc20000000000 */
[----:B------:R0:W-:Y:S04]  /*21040*/  STL.64 [R1+0x3b0], R36 ;  /* 0x0003b02401007387 */ /* 0x0001e80000100a00 */
[----:B------:R1:W-:Y:S04]  /*21050*/  STL.64 [R1+0x3b8], R38 ;  /* 0x0003b82601007387 */ /* 0x0003e80000100a00 */
[----:B0-----:R-:W3:Y:S04]  /*21060*/  LDL.LU.64 R36, [R1+0x330] ;  /* 0x0003300001247983 */ /* 0x001ee80000300a00 */
[----:B-1----:R-:W3:Y:S04]  /*21070*/  LDL.LU.64 R38, [R1+0x338] ;  /* 0x0003380001267983 */ /* 0x002ee80000300a00 */
        /* <DEDUP_REMOVED lines=14> */
[----:B------:R-:W2:Y:S04]  /*21160*/  LDL.LU.64 R16, [R1+0x1948] ;  /* 0x0019480001107983 */ /* 0x000ea80000300a00 */
[----:B------:R-:W-:Y:S04]  /*21170*/  STL.64 [R1+0x1940], R14 ;  /* 0x0019400e01007387 */ /* 0x000fe80000100a00 */
[----:B------:R0:W-:Y:S04]  /*21180*/  STL.64 [R1+0x1938], R12 ;  /* 0x0019380c01007387 */ /* 0x0001e80000100a00 */
[----:B0-----:R-:W2:Y:S04]  /*21190*/  LDL.LU.64 R12, [R1+0x380] ;  /* 0x00038000010c7983 */ /* 0x001ea80000300a00 */
[----:B------:R-:W2:Y:S01]  /*211a0*/  LDL.LU.64 R14, [R1+0x388] ;  /* 0x00038800010e7983 */ /* 0x000ea20000300a00 */
[C---:B---3--:R-:W-:Y:S06]  /*211b0*/  HMMA.16816.F32 R8, R4.reuse, R18, R8 ;  /* 0x000000120408723c */ /* 0x048fec0000001808 */
[----:B--2---:R-:W-:Y:S01]  /*211c0*/  HMMA.16816.F32 R12, R4, R16, R12 ;  /* 0x00000010040c723c */ /* 0x004fe2000000180c */
[----:B------:R-:W-:-:S15]  /*211d0*/  STL.64 [R1+0x1900], R18 ;  /* 0x0019001201007387 */ /* 0x000fde0000100a00 */
[----:B------:R-:W-:-:S07]  /*211e0*/  NOP ;  /* 0x0000000000007918 */ /* 0x000fce0000000000 */
[----:B------:R-:W-:Y:S04]  /*211f0*/  STL.64 [R1+0x380], R12 ;  /* 0x0003800c01007387 */ /* 0x000fe80000100a00 */
[----:B------:R4:W-:Y:S04]  /*21200*/  STL.64 [R1+0x388], R14 ;  /* 0x0003880e01007387 */ /* 0x0009e80000100a00 */
[----:B------:R-:W-:Y:S04]  /*21210*/  STL.64 [R1+0x18f8], R16 ;  /* 0x0018f81001007387 */ /* 0x000fe80000100a00 */
[----:B------:R-:W-:Y:S04]  /*21220*/  STL.64 [R1+0x370], R8 ;  /* 0x0003700801007387 */ /* 0x000fe80000100a00 */
[----:B------:R0:W-:Y:S01]  /*21230*/  STL.64 [R1+0x378], R10 ;  /* 0x0003780a01007387 */ /* 0x0001e20000100a00 */
[C---:B----4-:R-:W-:Y:S06]  /*21240*/  HMMA.16816.F32 R12, R4.reuse, R20, R56 ;  /* 0x00000014040c723c */ /* 0x050fec0000001838 */
[C---:B0-----:R-:W-:Y:S06]  /*21250*/  HMMA.16816.F32 R8, R4.reuse, R22, R48 ;  /* 0x000000160408723c */ /* 0x041fec0000001830 */
        /* <DEDUP_REMOVED lines=9> */
[----:B------:R0:W-:Y:S04]  /*212f0*/  STL.64 [R1+0x348], R10 ;  /* 0x0003480a01007387 */ /* 0x0001e80000100a00 */
[----:B------:R-:W2:Y:S01]  /*21300*/  LDL.LU.64 R12, [R1+0x7b0] ;  /* 0x0007b000010c7983 */ /* 0x000ea20000300a00 */
[----:B0-----:R-:W-:-:S15]  /*21310*/  HMMA.16816.F32 R8, R4, R26, R36 ;  /* 0x0000001a0408723c */ /* 0x001fde0000001824 */
[----:B------:R-:W-:-:S08]  /*21320*/  NOP ;  /* 0x0000000000007918 */ /* 0x000fd00000000000 */
[----:B------:R0:W-:Y:S04]  /*21330*/  STL.64 [R1+0x330], R8 ;  /* 0x0003300801007387 */ /* 0x0001e80000100a00 */
[----:B------:R1:W-:Y:S04]  /*21340*/  STL.64 [R1+0x338], R10 ;  /* 0x0003380a01007387 */ /* 0x0003e80000100a00 */
[----:B------:R-:W2:Y:S04]  /*21350*/  LDL.LU.64 R14, [R1+0x7b8] ;  /* 0x0007b800010e7983 */ /* 0x000ea80000300a00 */
[----:B0-----:R-:W3:Y:S04]  /*21360*/  LDL.LU.64 R8, [R1+0x7a0] ;  /* 0x0007a00001087983 */ /* 0x001ee80000300a00 */
[----:B-1----:R-:W3:Y:S04]  /*21370*/  LDL.LU.64 R10, [R1+0x7a8] ;  /* 0x0007a800010a7983 */ /* 0x002ee80000300a00 */
[----:B------:R-:W4:Y:S04]  /*21380*/  LDL.LU.64 R36, [R1+0x320] ;  /* 0x0003200001247983 */ /* 0x000f280000300a00 */
[----:B------:R-:W4:Y:S04]  /*21390*/  LDL.LU.64 R38, [R1+0x328] ;  /* 0x0003280001267983 */ /* 0x000f280000300a00 */
[----:B------:R-:W4:Y:S04]  /*213a0*/  LDL.LU.64 R56, [R1+0x310] ;  /* 0x0003100001387983 */ /* 0x000f280000300a00 */
[----:B------:R-:W4:Y:S01]  /*213b0*/  LDL.LU.64 R58, [R1+0x318] ;  /* 0x00031800013a7983 */ /* 0x000f220000300a00 */
[----:B------:R-:W-:-:S03]  /*213c0*/  IMAD R28, R44, 0x100, R55 ;  /* 0x000001002c1c7824 */ /* 0x000fc600078e0237 */
        /* <DEDUP_REMOVED lines=18> */
[C---:B---3--:R-:W-:Y:S06]  /*214f0*/  HMMA.16816.F32 R8, R4.reuse, R34, R8 ;  /* 0x000000220408723c */ /* 0x048fec0000001808 */
[----:B----4-:R-:W-:Y:S11]  /*21500*/  HMMA.16816.F32 R4, R4, R40, R36 ;  /* 0x000000280404723c */ /* 0x010ff60000001824 */
[----:B------:R-:W-:Y:S04]  /*21510*/  STL.64 [R1+0x7b0], R12 ;  /* 0x0007b00c01007387 */ /* 0x000fe80000100a00 */
[----:B------:R0:W-:Y:S04]  /*21520*/  STL.64 [R1+0x7b8], R14 ;  /* 0x0007b80e01007387 */ /* 0x0001e80000100a00 */
[----:B0-----:R-:W2:Y:S04]  /*21530*/  LDL.LU.64 R14, [R1+0x1940] ;  /* 0x00194000010e7983 */ /* 0x001ea80000300a00 */
[----:B------:R-:W3:Y:S04]  /*21540*/  LDL.LU.64 R12, [R1+0x1938] ;  /* 0x00193800010c7983 */ /* 0x000ee80000300a00 */
[----:B------:R-:W-:Y:S04]  /*21550*/  STL.64 [R1+0x7a0], R8 ;  /* 0x0007a00801007387 */ /* 0x000fe80000100a00 */
[----:B------:R0:W-:Y:S04]  /*21560*/  STL.64 [R1+0x7a8], R10 ;  /* 0x0007a80a01007387 */ /* 0x0001e80000100a00 */
[----:B0-----:R-:W4:Y:S04]  /*21570*/  LDL.LU.64 R10, [R1+0x1930] ;  /* 0x00193000010a7983 */ /* 0x001f280000300a00 */
[----:B------:R-:W2:Y:S04]  /*21580*/  LDL.LU.64 R8, [R1+0x1928] ;  /* 0x0019280001087983 */ /* 0x000ea80000300a00 */
[----:B------:R-:W3:Y:S04]  /*21590*/  LDL.LU.64 R38, [R1+0x1920] ;  /* 0x0019200001267983 */ /* 0x000ee80000300a00 */
[----:B------:R-:W4:Y:S01]  /*215a0*/  LDL.LU.64 R36, [R1+0x1918] ;  /* 0x0019180001247983 */ /* 0x000f220000300a00 */
[----:B------:R-:W-:-:S02]  /*215b0*/  F2FP.F16.E4M3.UNPACK_B R28, R28 ;  /* 0x0000001cff1c723e */ /* 0x000fc400020006ff */
[----:B------:R-:W-:Y:S02]  /*215c0*/  F2FP.F16.E4M3.UNPACK_B R29, R29 ;  /* 0x0000001dff1d723e */ /* 0x000fe400020006ff */
[----:B------:R-:W-:Y:S02]  /*215d0*/  F2FP.F16.E4M3.UNPACK_B R30, R30 ;  /* 0x0000001eff1e723e */ /* 0x000fe400020006ff */
[----:B------:R-:W-:Y:S01]  /*215e0*/  F2FP.F16.E4M3.UNPACK_B R31, R31 ;  /* 0x0000001fff1f723e */ /* 0x000fe200020006ff */
[----:B------:R-:W-:Y:S04]  /*215f0*/  STL.64 [R1+0x320], R4 ;  /* 0x0003200401007387 */ /* 0x000fe80000100a00 */
[----:B------:R4:W-:Y:S02]  /*21600*/  STL.64 [R1+0x328], R6 ;  /* 0x0003280601007387 */ /* 0x0009e40000100a00 */
[C---:B---3--:R-:W-:Y:S06]  /*21610*/  HMMA.16816.F32 R56, R28.reuse, R38, R56 ;  /* 0x000000261c38723c */ /* 0x048fec0000001838 */
[----:B----4-:R-:W-:Y:S01]  /*21620*/  HMMA.16816.F32 R4, R28, R36, R52 ;  /* 0x000000241c04723c */ /* 0x010fe20000001834 */
[----:B------:R-:W-:-:S15]  /*21630*/  STL.64 [R1+0x18f0], R38 ;  /* 0x0018f02601007387 */ /* 0x000fde0000100a00 */
[----:B------:R-:W-:-:S01]  /*21640*/  NOP ;  /* 0x0000000000007918 */ /* 0x000fc20000000000 */
[----:B------:R-:W-:Y:S04]  /*21650*/  STL.64 [R1+0x310], R56 ;  /* 0x0003103801007387 */ /* 0x000fe80000100a00 */
[----:B------:R-:W-:Y:S04]  /*21660*/  STL.64 [R1+0x318], R58 ;  /* 0x0003183a01007387 */ /* 0x000fe80000100a00 */
[----:B------:R0:W-:Y:S04]  /*21670*/  STL.64 [R1+0x18e8], R36 ;  /* 0x0018e82401007387 */ /* 0x0001e80000100a00 */
[----:B------:R-:W-:Y:S04]  /*21680*/  STL.64 [R1+0x300], R4 ;  /* 0x0003000401007387 */ /* 0x000fe80000100a00 */
[----:B------:R2:W-:Y:S01]  /*21690*/  STL.64 [R1+0x308], R6 ;  /* 0x0003080601007387 */ /* 0x0005e20000100a00 */
[C---:B0-----:R-:W-:Y:S06]  /*216a0*/  HMMA.16816.F32 R36, R28.reuse, R2, R20 ;  /* 0x000000021c24723c */ /* 0x041fec0000001814 */
[----:B--2---:R-:W-:Y:S01]  /*216b0*/  HMMA.16816.F32 R4, R28, R8, R16 ;  /* 0x000000081c04723c */ /* 0x004fe20000001810 */
[----:B------:R-:W2:-:S15]  /*216c0*/  LDL.LU.64 R20, [R1+0x2c0] ;  /* 0x0002c00001147983 */ /* 0x000e9e0000300a00 */
[----:B------:R-:W-:-:S01]  /*216d0*/  NOP ;  /* 0x0000000000007918 */ /* 0x000fc20000000000 */
[----:B------:R-:W-:Y:S04]  /*216e0*/  STL.64 [R1+0x2f0], R36 ;  /* 0x0002f02401007387 */ /* 0x000fe80000100a00 */
[----:B------:R-:W-:Y:S04]  /*216f0*/  STL.64 [R1+0x2f8], R38 ;  /* 0x0002f82601007387 */ /* 0x000fe80000100a00 */
[----:B------:R-:W2:Y:S04]  /*21700*/  LDL.LU.64 R22, [R1+0x2c8] ;  /* 0x0002c80001167983 */ /* 0x000ea80000300a00 */
[----:B------:R-:W-:Y:S04]  /*21710*/  STL.64 [R1+0x2e0], R4 ;  /* 0x0002e00401007387 */ /* 0x000fe80000100a00 */
[----:B------:R0:W-:Y:S04]  /*21720*/  STL.64 [R1+0x2e8], R6 ;  /* 0x0002e80601007387 */ /* 0x0001e80000100a00 */
[----:B------:R-:W3:Y:S04]  /*21730*/  LDL.LU.64 R16, [R1+0x2b0] ;  /* 0x0002b00001107983 */ /* 0x000ee80000300a00 */
[----:B------:R-:W3:Y:S04]  /*21740*/  LDL.LU.64 R18, [R1+0x2b8] ;  /* 0x0002b80001127983 */ /* 0x000ee80000300a00 */
[----:B------:R-:W4:Y:S04]  /*21750*/  LDL.LU.64 R56, [R1+0x290] ;  /* 0x0002900001387983 */ /* 0x000f280000300a00 */
[----:B------:R-:W4:Y:S01]  /*21760*/  LDL.LU.64 R58, [R1+0x298] ;  /* 0x00029800013a7983 */ /* 0x000f220000300a00 */
[----:B0-----:R-:W-:-:S15]  /*21770*/  HMMA.16816.F32 R4, R28, R10, R48 ;  /* 0x0000000a1c04723c */ /* 0x001fde0000001830 */
[----:B------:R-:W-:-:S08]  /*21780*/  NOP ;  /* 0x0000000000007918 */ /* 0x000fd00000000000 */
[----:B------:R0:W-:Y:S04]  /*21790*/  STL.64 [R1+0x2d0], R4 ;  /* 0x0002d00401007387 */ /* 0x0001e80000100a00 */
[----:B------:R1:W-:Y:S04]  /*217a0*/  STL.64 [R1+0x2d8], R6 ;  /* 0x0002d80601007387 */ /* 0x0003e80000100a00 */
[----:B------:R-:W4:Y:S04]  /*217b0*/  LDL.LU.64 R52, [R1+0x280] ;  /* 0x0002800001347983 */ /* 0x000f280000300a00 */
[----:B------:R-:W4:Y:S04]  /*217c0*/  LDL.LU.64 R54, [R1+0x288] ;  /* 0x0002880001367983 */ /* 0x000f280000300a00 */
[----:B------:R-:W4:Y:S04]  /*217d0*/  LDL.LU.64 R48, [R1+0x270] ;  /* 0x0002700001307983 */ /* 0x000f280000300a00 */
[----:B------:R-:W4:Y:S04]  /*217e0*/  LDL.LU.64 R50, [R1+0x278] ;  /* 0x0002780001327983 */ /* 0x000f280000300a00 */
[----:B0-----:R-:W4:Y:S04]  /*217f0*/  LDL.LU.64 R4, [R1+0x260] ;  /* 0x0002600001047983 */ /* 0x001f280000300a00 */
[----:B-1----:R-:W4:Y:S04]  /*21800*/  LDL.LU.64 R6, [R1+0x268] ;  /* 0x0002680001067983 */ /* 0x002f280000300a00 */
[----:B------:R-:W4:Y:S04]  /*21810*/  LDL.LU.64 R36, [R1+0x250] ;  /* 0x0002500001247983 */ /* 0x000f280000300a00 */
[----:B------:R-:W4:Y:S04]  /*21820*/  LDL.LU.64 R38, [R1+0x258] ;  /* 0x0002580001267983 */ /* 0x000f280000300a00 */
        /* <DEDUP_REMOVED lines=17> */
[----:B----4-:R-:W-:Y:S02]  /*21940*/  HMMA.16816.F32 R12, R28, R16, R8 ;  /* 0x000000101c0c723c */ /* 0x010fe40000001808 */
[----:B------:R-:W4:Y:S04]  /*21950*/  LDL.LU.64 R8, [R1+0x790] ;  /* 0x0007900001087983 */ /* 0x000f280000300a00 */
[----:B------:R-:W4:-:S15]  /*21960*/  LDL.LU.64 R10, [R1+0x798] ;  /* 0x00079800010a7983 */ /* 0x000f1e0000300a00 */
[----:B------:R-:W-:-:S02]  /*21970*/  NOP ;  /* 0x0000000000007918 */ /* 0x000fc40000000000 */
[----:B------:R-:W-:Y:S04]  /*21980*/  STL.64 [R1+0x2a0], R12 ;  /* 0x0002a00c01007387 */ /* 0x000fe80000100a00 */
[----:B------:R2:W-:Y:S02]  /*21990*/  STL.64 [R1+0x2a8], R14 ;  /* 0x0002a80e01007387 */ /* 0x0005e40000100a00 */
[C---:B--2---:R-:W-:Y:S06]  /*219a0*/  HMMA.16816.F32 R12, R28.reuse, R18, R56 ;  /* 0x000000121c0c723c */ /* 0x044fec0000001838 */
[----:B------:R-:W-:Y:S01]  /*219b0*/  STL.64 [R1+0x18e0], R18 ;  /* 0x0018e01201007387 */ /* 0x000fe20000100a00 */
[C---:B---3--:R-:W-:Y:S03]  /*219c0*/  HMMA.16816.F32 R52, R28.reuse, R20, R52 ;  /* 0x000000141c34723c */ /* 0x048fe60000001834 */
[----:B------:R0:W-:Y:S03]  /*219d0*/  STL.64 [R1+0x18d8], R16 ;  /* 0x0018d81001007387 */ /* 0x0001e60000100a00 */
[C---:B0-----:R-:W-:Y:S10]  /*219e0*/  HMMA.16816.F32 R16, R28.reuse, R22, R48 ;  /* 0x000000161c10723c */ /* 0x041ff40000001830 */
[----:B------:R-:W-:Y:S04]  /*219f0*/  STL.64 [R1+0x290], R12 ;  /* 0x0002900c01007387 */ /* 0x000fe80000100a00 */
[----:B------:R0:W-:Y:S02]  /*21a00*/  STL.64 [R1+0x298], R14 ;  /* 0x0002980e01007387 */ /* 0x0001e40000100a00 */
[C---:B0-----:R-:W-:Y:S02]  /*21a10*/  HMMA.16816.F32 R12, R28.reuse, R24, R4 ;  /* 0x000000181c0c723c */ /* 0x041fe40000001804 */
[----:B------:R-:W-:Y:S04]  /*21a20*/  STL.64 [R1+0x280], R52 ;  /* 0x0002803401007387 */ /* 0x000fe80000100a00 */
[----:B------:R-:W-:Y:S04]  /*21a30*/  STL.64 [R1+0x288], R54 ;  /* 0x0002883601007387 */ /* 0x000fe80000100a00 */
[----:B------:R-:W-:Y:S04]  /*21a40*/  STL.64 [R1+0x270], R16 ;  /* 0x0002701001007387 */ /* 0x000fe80000100a00 */
[----:B------:R-:W-:Y:S09]  /*21a50*/  STL.64 [R1+0x278], R18 ;  /* 0x0002781201007387 */ /* 0x000ff20000100a00 */
[----:B------:R-:W-:Y:S04]  /*21a60*/  STL.64 [R1+0x260], R12 ;  /* 0x0002600c01007387 */ /* 0x000fe80000100a00 */
[----:B------:R0:W-:Y:S02]  /*21a70*/  STL.64 [R1+0x268], R14 ;  /* 0x0002680e01007387 */ /* 0x0001e40000100a00 */
[----:B0-----:R-:W-:Y:S01]  /*21a80*/  HMMA.16816.F32 R12, R28, R26, R36 ;  /* 0x0000001a1c0c723c */ /* 0x001fe20000001824 */
[----:B------:R-:W-:-:S02]  /*21a90*/  IMAD R4, R46, 0x100, R45 ;  /* 0x000001002e047824 */ /* 0x000fc400078e022d */
[----:B------:R-:W-:-:S15]  /*21aa0*/  IMAD R5, R61, 0x100, R47 ;  /* 0x000001003d057824 */ /* 0x000fde00078e022f */
[----:B------:R-:W-:-:S05]  /*21ab0*/  NOP ;  /* 0x0000000000007918 */ /* 0x000fca0000000000 */
[----:B------:R0:W-:Y:S04]  /*21ac0*/  STL.64 [R1+0x250], R12 ;  /* 0x0002500c01007387 */ /* 0x0001e80000100a00 */
[----:B------:R1:W-:Y:S04]  /*21ad0*/  STL.64 [R1+0x258], R14 ;  /* 0x0002580e01007387 */ /* 0x0003e80000100a00 */
[----:B------:R-:W2:Y:S04]  /*21ae0*/  LDL.LU.64 R44, [R1+0x780] ;  /* 0x00078000012c7983 */ /* 0x000ea80000300a00 */
[----:B------:R-:W2:Y:S04]  /*21af0*/  LDL.LU.64 R46, [R1+0x788] ;  /* 0x00078800012e7983 */ /* 0x000ea80000300a00 */
[----:B------:R-:W3:Y:S04]  /*21b00*/  LDL.LU.64 R36, [R1+0x240] ;  /* 0x0002400001247983 */ /* 0x000ee80000300a00 */
[----:B------:R-:W3:Y:S01]  /*21b10*/  LDL.LU.64 R38, [R1+0x248] ;  /* 0x0002480001267983 */ /* 0x000ee20000300a00 */
[----:B----4-:R-:W-:-:S15]  /*21b20*/  HMMA.16816.F32 R8, R28, R32, R8 ;  /* 0x000000201c08723c */ /* 0x010fde0000001808 */
[----:B------:R-:W-:-:S08]  /*21b30*/  NOP ;  /* 0x0000000000007918 */ /* 0x000fd00000000000 */
[----:B------:R4:W-:Y:S04]  /*21b40*/  STL.64 [R1+0x790], R8 ;  /* 0x0007900801007387 */ /* 0x0009e80000100a00 */
[----:B------:R4:W-:Y:S04]  /*21b50*/  STL.64 [R1+0x798], R10 ;  /* 0x0007980a01007387 */ /* 0x0009e80000100a00 */
[----:B------:R-:W3:Y:S04]  /*21b60*/  LDL.LU.64 R16, [R1+0x210] ;  /* 0x0002100001107983 */ /* 0x000ee80000300a00 */
[----:B------:R-:W3:Y:S04]  /*21b70*/  LDL.LU.64 R18, [R1+0x218] ;  /* 0x0002180001127983 */ /* 0x000ee80000300a00 */
[----:B0-----:R-:W3:Y:S04]  /*21b80*/  LDL.LU.64 R12, [R1+0x1f0] ;  /* 0x0001f000010c7983 */ /* 0x001ee80000300a00 */
[----:B-1----:R-:W3:Y:S04]  /*21b90*/  LDL.LU.64 R14, [R1+0x1f8] ;  /* 0x0001f800010e7983 */ /* 0x002ee80000300a00 */
[----:B----4-:R-:W4:Y:S04]  /*21ba0*/  LDL.LU.64 R8, [R1+0x1b0] ;  /* 0x0001b00001087983 */ /* 0x010f280000300a00 */
[----:B------:R-:W4:Y:S04]  /*21bb0*/  LDL.LU.64 R10, [R1+0x1b8] ;  /* 0x0001b800010a7983 */ /* 0x000f280000300a00 */
[----:B------:R-:W4:Y:S04]  /*21bc0*/  LDL.LU.64 R56, [R1+0x1a0] ;  /* 0x0001a00001387983 */ /* 0x000f280000300a00 */
[----:B------:R-:W4:Y:S04]  /*21bd0*/  LDL.LU.64 R58, [R1+0x1a8] ;  /* 0x0001a800013a7983 */ /* 0x000f280000300a00 */
[----:B------:R-:W4:Y:S04]  /*21be0*/  LDL.LU.64 R48, [R1+0x160] ;  /* 0x0001600001307983 */ /* 0x000f280000300a00 */
[----:B------:R-:W4:Y:S04]  /*21bf0*/  LDL.LU.64 R50, [R1+0x168] ;  /* 0x0001680001327983 */ /* 0x000f280000300a00 */
[----:B------:R-:W4:Y:S04]  /*21c00*/  LDL.LU.64 R52, [R1+0x140] ;  /* 0x0001400001347983 */ /* 0x000f280000300a00 */
[----:B------:R-:W4:Y:S01]  /*21c10*/  LDL.LU.64 R54, [R1+0x148] ;  /* 0x0001480001367983 */ /* 0x000f220000300a00 */
[C---:B--2---:R-:W-:Y:S06]  /*21c20*/  HMMA.16816.F32 R44, R28.reuse, R34, R44 ;  /* 0x000000221c2c723c */ /* 0x044fec000000182c */
[----:B---3--:R-:W-:-:S15]  /*21c30*/  HMMA.16816.F32 R28, R28, R40, R36 ;  /* 0x000000281c1c723c */ /* 0x008fde0000001824 */
[----:B------:R-:W-:-:S02]  /*21c40*/  NOP ;  /* 0x0000000000007918 */ /* 0x000fc40000000000 */
[----:B------:R0:W-:Y:S04]  /*21c50*/  STL.64 [R1+0x780], R44 ;  /* 0x0007802c01007387 */ /* 0x0001e80000100a00 */
[----:B------:R1:W-:Y:S04]  /*21c60*/  STL.64 [R1+0x788], R46 ;  /* 0x0007882e01007387 */ /* 0x0003e80000100a00 */
[----:B0-----:R-:W2:Y:S04]  /*21c70*/  LDL.LU.64 R44, [R1+0x120] ;  /* 0x00012000012c7983 */ /* 0x001ea80000300a00 */
[----:B-1----:R-:W2:Y:S04]  /*21c80*/  LDL.LU.64 R46, [R1+0x128] ;  /* 0x00012800012e7983 */ /* 0x002ea80000300a00 */
[----:B------:R-:W3:Y:S04]  /*21c90*/  LDL.LU.64 R38, [R1+0x18f0] ;  /* 0x0018f00001267983 */ /* 0x000ee80000300a00 */
[----:B------:R-:W2:Y:S01]  /*21ca0*/  LDL.LU.64 R36, [R1+0x18e8] ;  /* 0x0018e80001247983 */ /* 0x000ea20000300a00 */
[----:B------:R-:W-:-:S02]  /*21cb0*/  IMAD R6, R43, 0x100, R42 ;  /* 0x000001002b067824 */ /* 0x000fc400078e022a */
[----:B------:R-:W-:Y:S01]  /*21cc0*/  IMAD R7, R0, 0x100, R60 ;  /* 0x0000010000077824 */ /* 0x000fe200078e023c */
[----:B------:R-:W-:Y:S02]  /*21cd0*/  F2FP.F16.E4M3.UNPACK_B R4, R4 ;  /* 0x00000004ff04723e */ /* 0x000fe400020006ff */
[----:B------:R-:W-:Y:S02]  /*21ce0*/  F2FP.F16.E4M3.UNPACK_B R5, R5 ;  /* 0x00000005ff05723e */ /* 0x000fe400020006ff */
[----:B------:R-:W-:Y:S02]  /*21cf0*/  F2FP.F16.E4M3.UNPACK_B R6, R6 ;  /* 0x00000006ff06723e */ /* 0x000fe400020006ff */
[----:B------:R-:W-:Y:S01]  /*21d00*/  F2FP.F16.E4M3.UNPACK_B R7, R7 ;  /* 0x00000007ff07723e */ /* 0x000fe200020006ff */
[----:B------:R0:W-:Y:S04]  /*21d10*/  STL.64 [R1+0x240], R28 ;  /* 0x0002401c01007387 */ /* 0x0001e80000100a00 */
[----:B------:R1:W-:Y:S04]  /*21d20*/  STL.64 [R1+0x248], R30 ;  /* 0x0002481e01007387 */ /* 0x0003e80000100a00 */
[----:B0-----:R-:W2:Y:S04]  /*21d30*/  LDL.LU.64 R28, [R1+0x180] ;  /* 0x00018000011c7983 */ /* 0x001ea80000300a00 */
[----:B-1----:R-:W2:Y:S01]  /*21d40*/  LDL.LU.64 R30, [R1+0x188] ;  /* 0x00018800011e7983 */ /* 0x002ea20000300a00 */
[C---:B----4-:R-:W-:Y:S06]  /*21d50*/  HMMA.16816.F32 R8, R4.reuse, R2, R8 ;  /* 0x000000020408723c */ /* 0x050fec0000001808 */
[C---:B---3--:R-:W-:Y:S06]  /*21d60*/  HMMA.16816.F32 R16, R4.reuse, R38, R16 ;  /* 0x000000260410723c */ /* 0x048fec0000001810 */
[----:B--2---:R-:W-:-:S15]  /*21d70*/  HMMA.16816.F32 R36, R4, R36, R12 ;  /* 0x000000240424723c */ /* 0x004fde000000180c */
[----:B------:R-:W-:-:S02]  /*21d80*/  NOP ;  /* 0x0000000000007918 */ /* 0x000fc40000000000 */
[----:B------:R-:W-:Y:S04]  /*21d90*/  STL.64 [R1+0x210], R16 ;  /* 0x0002101001007387 */ /* 0x000fe80000100a00 */
[----:B------:R0:W-:Y:S04]  /*21da0*/  STL.64 [R1+0x218], R18 ;  /* 0x0002181201007387 */ /* 0x0001e80000100a00 */
[----:B0-----:R-:W2:Y:S04]  /*21db0*/  LDL.LU.64 R18, [R1+0x18e0] ;  /* 0x0018e00001127983 */ /* 0x001ea80000300a00 */
[----:B------:R-:W3:Y:S04]  /*21dc0*/  LDL.LU.64 R16, [R1+0x18d8] ;  /* 0x0018d80001107983 */ /* 0x000ee80000300a00 */
[----:B------:R-:W4:Y:S04]  /*21dd0*/  LDL.LU.64 R14, [R1+0x18d0] ;  /* 0x0018d000010e7983 */ /* 0x000f280000300a00 */
[----:B------:R-:W2:Y:S04]  /*21de0*/  LDL.LU.64 R12, [R1+0x18c8] ;  /* 0x0018c800010c7983 */ /* 0x000ea80000300a00 */
        /* <DEDUP_REMOVED lines=9> */
[C---:B----4-:R-:W-:Y:S06]  /*21e80*/  HMMA.16816.F32 R12, R4.reuse, R14, R52 ;  /* 0x0000000e040c723c */ /* 0x050fec0000001834 */
[C---:B---3--:R-:W-:Y:S06]  /*21e90*/  HMMA.16816.F32 R56, R4.reuse, R8, R56 ;  /* 0x000000080438723c */ /* 0x048fec0000001838 */
[----:B------:R-:W-:-:S15]  /*21ea0*/  HMMA.16816.F32 R28, R4, R10, R28 ;  /* 0x0000000a041c723c */ /* 0x000fde000000181c */
[----:B------:R-:W-:-:S02]  /*21eb0*/  NOP ;  /* 0x0000000000007918 */ /* 0x000fc40000000000 */
[----:B------:R-:W-:Y:S04]  /*21ec0*/  STL.64 [R1+0x1a0], R56 ;  /* 0x0001a03801007387 */ /* 0x000fe80000100a00 */
[----:B------:R0:W-:Y:S04]  /*21ed0*/  STL.64 [R1+0x1a8], R58 ;  /* 0x0001a83a01007387 */ /* 0x0001e80000100a00 */
[----:B0-----:R-:W2:Y:S04]  /*21ee0*/  LDL.LU.64 R58, [R1+0x18b0] ;  /* 0x0018b000013a7983 */ /* 0x001ea80000300a00 */
[----:B------:R-:W3:Y:S04]  /*21ef0*/  LDL.LU.64 R56, [R1+0x18a8] ;  /* 0x0018a80001387983 */ /* 0x000ee80000300a00 */
[----:B------:R-:W4:Y:S04]  /*21f00*/  LDL.LU.64 R8, [R1+0xe0] ;  /* 0x0000e00001087983 */ /* 0x000f280000300a00 */
[----:B------:R-:W4:Y:S04]  /*21f10*/  LDL.LU.64 R10, [R1+0xe8] ;  /* 0x0000e800010a7983 */ /* 0x000f280000300a00 */
[----:B------:R0:W-:Y:S04]  /*21f20*/  STL.64 [R1+0x180], R28 ;  /* 0x0001801c01007387 */ /* 0x0001e80000100a00 */
[----:B------:R1:W-:Y:S04]  /*21f30*/  STL.64 [R1+0x188], R30 ;  /* 0x0001881e01007387 */ /* 0x0003e80000100a00 */
[----:B0-----:R-:W2:Y:S04]  /*21f40*/  LDL.LU.64 R28, [R1+0xa0] ;  /* 0x0000a000011c7983 */ /* 0x001ea80000300a00 */
[----:B-1----:R-:W2:Y:S04]  /*21f50*/  LDL.LU.64 R30, [R1+0xa8] ;  /* 0x0000a800011e7983 */ /* 0x002ea80000300a00 */
[----:B------:R-:W-:Y:S04]  /*21f60*/  STL.64 [R1+0x160], R48 ;  /* 0x0001603001007387 */ /* 0x000fe80000100a00 */
[----:B------:R0:W-:Y:S04]  /*21f70*/  STL.64 [R1+0x168], R50 ;  /* 0x0001683201007387 */ /* 0x0001e80000100a00 */
[----:B0-----:R-:W3:Y:S04]  /*21f80*/  LDL.LU.64 R50, [R1+0x18a0] ;  /* 0x0018a00001327983 */ /* 0x001ee80000300a00 */
[----:B------:R-:W3:Y:S04]  /*21f90*/  LDL.LU.64 R48, [R1+0x1898] ;  /* 0x0018980001307983 */ /* 0x000ee80000300a00 */
[----:B------:R-:W3:Y:S04]  /*21fa0*/  LDL.LU.64 R54, [R1+0x1890] ;  /* 0x0018900001367983 */ /* 0x000ee80000300a00 */
[----:B------:R-:W3:Y:S04]  /*21fb0*/  LDL.LU.64 R52, [R1+0x1888] ;  /* 0x0018880001347983 */ /* 0x000ee80000300a00 */
[----:B------:R0:W-:Y:S04]  /*21fc0*/  STL.64 [R1+0x140], R12 ;  /* 0x0001400c01007387 */ /* 0x0001e80000100a00 */
[----:B------:R1:W-:Y:S04]  /*21fd0*/  STL.64 [R1+0x148], R14 ;  /* 0x0001480e01007387 */ /* 0x0003e80000100a00 */
[----:B0-----:R-:W4:Y:S04]  /*21fe0*/  LDL.LU.64 R12, [R1+0x100] ;  /* 0x00010000010c7983 */ /* 0x001f280000300a00 */
[----:B-1----:R-:W4:Y:S01]  /*21ff0*/  LDL.LU.64 R14, [R1+0x108] ;  /* 0x00010800010e7983 */ /* 0x002f220000300a00 */
[----:B------:R-:W-:-:S15]  /*22000*/  HMMA.16816.F32 R44, R4, R16, R44 ;  /* 0x00000010042c723c */ /* 0x000fde000000182c */
[----:B------:R-:W-:-:S08]  /*22010*/  NOP ;  /* 0x0000000000007918 */ /* 0x000fd00000000000 */
[----:B------:R-:W-:Y:S04]  /*22020*/  STL.64 [R1+0x120], R44 ;  /* 0x0001202c01007387 */ /* 0x000fe80000100a00 */
[----:B------:R0:W-:Y:S04]  /*22030*/  STL.64 [R1+0x128], R46 ;  /* 0x0001282e01007387 */ /* 0x0001e80000100a00 */
[----:B0-----:R-:W3:Y:S04]  /*22040*/  LDL.LU.64 R46, [R1+0x1880] ;  /* 0x00188000012e7983 */ /* 0x001ee80000300a00 */
[----:B------:R-:W3:Y:S01]  /*22050*/  LDL.LU.64 R44, [R1+0x1878] ;  /* 0x00187800012c7983 */ /* 0x000ee20000300a00 */
[C---:B----4-:R-:W-:Y:S06]  /*22060*/  HMMA.16816.F32 R12, R4.reuse, R18, R12 ;  /* 0x00000012040c723c */ /* 0x050fec000000180c */
[----:B------:R-:W-:-:S15]  /*22070*/  HMMA.16816.F32 R16, R4, R20, R8 ;  /* 0x000000140410723c */ /* 0x000fde0000001808 */
[----:B------:R-:W-:-:S02]  /*22080*/  NOP ;  /* 0x0000000000007918 */ /* 0x000fc40000000000 */
[----:B------:R-:W-:Y:S04]  /*22090*/  STL.64 [R1+0x100], R12 ;  /* 0x0001000c01007387 */ /* 0x000fe80000100a00 */
[----:B------:R0:W-:Y:S04]  /*220a0*/  STL.64 [R1+0x108], R14 ;  /* 0x0001080e01007387 */ /* 0x0001e80000100a00 */
[----:B------:R-:W4:Y:S01]  /*220b0*/  LDL.LU.64 R8, [R1+0x80] ;  /* 0x0000800001087983 */ /* 0x000f220000300a00 */
[----:B0-----:R-:W-:Y:S03]  /*220c0*/  HMMA.16816.F32 R12, R4, R22, R36 ;  /* 0x00000016040c723c */ /* 0x001fe60000001824 */
[----:B------:R-:W-:Y:S04]  /*220d0*/  STL.64 [R1+0xe0], R16 ;  /* 0x0000e01001007387 */ /* 0x000fe80000100a00 */
[----:B------:R-:W-:Y:S04]  /*220e0*/  STL.64 [R1+0xe8], R18 ;  /* 0x0000e81201007387 */ /* 0x000fe80000100a00 */
[----:B------:R-:W4:-:S12]  /*220f0*/  LDL.LU.64 R10, [R1+0x88] ;  /* 0x00008800010a7983 */ /* 0x000f180000300a00 */
[----:B------:R-:W-:Y:S04]  /*22100*/  STL.64 [R1+0xc0], R12 ;  /* 0x0000c00c01007387 */ /* 0x000fe80000100a00 */
[----:B------:R2:W-:Y:S04]  /*22110*/  STL.64 [R1+0xc8], R14 ;  /* 0x0000c80e01007387 */ /* 0x0005e80000100a00 */
        /* <DEDUP_REMOVED lines=8> */
[----:B--2---:R-:W-:-:S15]  /*221a0*/  HMMA.16816.F32 R12, R4, R24, R28 ;  /* 0x00000018040c723c */ /* 0x004fde000000181c */
[----:B------:R-:W-:-:S08]  /*221b0*/  NOP ;  /* 0x0000000000007918 */ /* 0x000fd00000000000 */
[----:B------:R0:W-:Y:S01]  /*221c0*/  STL [R1+0xa0], R12 ;  /* 0x0000a00c01007387 */ /* 0x0001e20000100800 */
[----:B------:R-:W-:Y:S02]  /*221d0*/  IMAD.MOV.U32 R0, RZ, RZ, R13 ;  /* 0x000000ffff007224 */ /* 0x000fe400078e000d */
[----:B------:R-:W-:Y:S02]  /*221e0*/  IMAD.MOV.U32 R60, RZ, RZ, R14 ;  /* 0x000000ffff3c7224 */ /* 0x000fe400078e000e */
[----:B------:R-:W-:Y:S01]  /*221f0*/  IMAD.MOV.U32 R61, RZ, RZ, R15 ;  /* 0x000000ffff3d7224 */ /* 0x000fe200078e000f */
[----:B0-----:R-:W2:Y:S04]  /*22200*/  LDL.LU.64 R12, [R1+0x60] ;  /* 0x00006000010c7983 */ /* 0x001ea80000300a00 */
[----:B------:R-:W2:Y:S04]  /*22210*/  LDL.LU.64 R14, [R1+0x68] ;  /* 0x00006800010e7983 */ /* 0x000ea80000300a00 */
[----:B------:R-:W-:Y:S04]  /*22220*/  STL [R1+0x14e0], R61 ;  /* 0x0014e03d01007387 */ /* 0x000fe80000100800 */
[----:B------:R-:W-:Y:S04]  /*22230*/  STL [R1+0x14dc], R60 ;  /* 0x0014dc3c01007387 */ /* 0x000fe80000100800 */
[----:B------:R-:W-:Y:S04]  /*22240*/  STL [R1+0x14d8], R0 ;  /* 0x0014d80001007387 */ /* 0x000fe80000100800 */
[----:B------:R-:W2:Y:S04]  /*22250*/  LDL.LU.64 R16, [R1+0x50] ;  /* 0x0000500001107983 */ /* 0x000ea80000300a00 */
[----:B------:R-:W2:Y:S01]  /*22260*/  LDL.LU.64 R18, [R1+0x58] ;  /* 0x0000580001127983 */ /* 0x000ea20000300a00 */
[----:B---3--:R-:W-:-:S02]  /*22270*/  IMAD.MOV.U32 R28, RZ, RZ, R47 ;  /* 0x000000ffff1c7224 */ /* 0x008fc400078e002f */
[----:B------:R-:W-:Y:S02]  /*22280*/  IMAD.MOV.U32 R29, RZ, RZ, R46 ;  /* 0x000000ffff1d7224 */ /* 0x000fe400078e002e */
[----:B------:R-:W-:Y:S02]  /*22290*/  IMAD.MOV.U32 R30, RZ, RZ, R45 ;  /* 0x000000ffff1e7224 */ /* 0x000fe400078e002d */
[----:B------:R-:W-:Y:S01]  /*222a0*/  IMAD.MOV.U32 R31, RZ, RZ, R44 ;  /* 0x000000ffff1f7224 */ /* 0x000fe200078e002c */
[----:B----4-:R-:W-:-:S15]  /*222b0*/  HMMA.16816.F32 R8, R4, R26, R8 ;  /* 0x0000001a0408723c */ /* 0x010fde0000001808 */
[----:B------:R-:W-:-:S08]  /*222c0*/  NOP ;  /* 0x0000000000007918 */ /* 0x000fd00000000000 */
[----:B------:R0:W-:Y:S04]  /*222d0*/  STL.64 [R1+0x80], R8 ;  /* 0x0000800801007387 */ /* 0x0001e80000100a00 */
[----:B------:R1:W-:Y:S04]  /*222e0*/  STL.64 [R1+0x88], R10 ;  /* 0x0000880a01007387 */ /* 0x0003e80000100a00 */
[----:B0-----:R-:W3:Y:S04]  /*222f0*/  LDL.LU R8, [R1+0x70] ;  /* 0x0000700001087983 */ /* 0x001ee80000300800 */
[----:B------:R-:W3:Y:S04]  /*22300*/  LDL.LU R9, [R1+0x74] ;  /* 0x0000740001097983 */ /* 0x000ee80000300800 */
[----:B-1----:R-:W3:Y:S04]  /*22310*/  LDL.LU R10, [R1+0x78] ;  /* 0x00007800010a7983 */ /* 0x002ee80000300800 */
[----:B------:R-:W3:Y:S04]  /*22320*/  LDL.LU R11, [R1+0x7c] ;  /* 0x00007c00010b7983 */ /* 0x000ee80000300800 */
[----:B------:R-:W4:Y:S04]  /*22330*/  LDL.LU R47, [R1+0x1874] ;  /* 0x00187400012f7983 */ /* 0x000f280000300800 */
[----:B------:R-:W3:Y:S04]  /*22340*/  LDL.LU R46, [R1+0x1870] ;  /* 0x00187000012e7983 */ /* 0x000ee80000300800 */
[----:B------:R-:W4:Y:S04]  /*22350*/  LDL.LU R45, [R1+0x186c] ;  /* 0x00186c00012d7983 */ /* 0x000f280000300800 */
[----:B------:R-:W3:Y:S01]  /*22360*/  LDL.LU R44, [R1+0x1868] ;  /* 0x00186800012c7983 */ /* 0x000ee20000300800 */
[----:B--2---:R-:W-:-:S15]  /*22370*/  HMMA.16816.F32 R12, R4, R32, R12 ;  /* 0x00000020040c723c */ /* 0x004fde000000180c */
[----:B------:R-:W-:-:S08]  /*22380*/  NOP ;  /* 0x0000000000007918 */ /* 0x000fd00000000000 */
[----:B------:R0:W-:Y:S01]  /*22390*/  STL [R1+0x60], R12 ;  /* 0x0000600c01007387 */ /* 0x0001e20000100800 */
[----:B------:R-:W-:Y:S02]  /*223a0*/  IMAD.MOV.U32 R61, RZ, RZ, R13 ;  /* 0x000000ffff3d7224 */ /* 0x000fe400078e000d */
[----:B------:R-:W-:Y:S02]  /*223b0*/  IMAD.MOV.U32 R60, RZ, RZ, R14 ;  /* 0x000000ffff3c7224 */ /* 0x000fe400078e000e */
[----:B------:R-:W-:Y:S01]  /*223c0*/  IMAD.MOV.U32 R0, RZ, RZ, R15 ;  /* 0x000000ffff007224 */ /* 0x000fe200078e000f */
[----:B0-----:R-:W2:Y:S04]  /*223d0*/  LDL.LU.64 R12, [R1+0x30] ;  /* 0x00003000010c7983 */ /* 0x001ea80000300a00 */
[----:B------:R-:W2:Y:S01]  /*223e0*/  LDL.LU.64 R14, [R1+0x38] ;  /* 0x00003800010e7983 */ /* 0x000ea20000300a00 */
[----:B------:R-:W-:-:S02]  /*223f0*/  IMAD R32, R3, 0x100, R2 ;  /* 0x0000010003207824 */ /* 0x000fc400078e0202 */
[----:B------:R-:W-:Y:S02]  /*22400*/  IMAD R33, R37, 0x100, R36 ;  /* 0x0000010025217824 */ /* 0x000fe400078e0224 */
[----:B------:R-:W-:Y:S02]  /*22410*/  IMAD R2, R39, 0x100, R38 ;  /* 0x0000010027027824 */ /* 0x000fe400078e0226 */
[----:B------:R-:W-:Y:S01]  /*22420*/  IMAD R3, R43, 0x100, R42 ;  /* 0x000001002b037824 */ /* 0x000fe200078e022a */
[----:B------:R-:W-:Y:S01]  /*22430*/  HMMA.16816.F32 R16, R4, R34, R16 ;  /* 0x000000220410723c */ /* 0x000fe20000001810 */
[----:B------:R-:W-:Y:S02]  /*22440*/  F2FP.F16.E4M3.UNPACK_B R32, R32 ;  /* 0x00000020ff20723e */ /* 0x000fe400020006ff */
[----:B------:R-:W-:-:S04]  /*22450*/  F2FP.F16.E4M3.UNPACK_B R33, R33 ;  /* 0x00000021ff21723e */ /* 0x000fc800020006ff */
[----:B------:R-:W-:Y:S02]  /*22460*/  F2FP.F16.E4M3.UNPACK_B R34, R2 ;  /* 0x00000002ff22723e */ /* 0x000fe400020006ff */
[----:B------:R-:W-:Y:S01]  /*22470*/  F2FP.F16.E4M3.UNPACK_B R35, R3 ;  /* 0x00000003ff23723e */ /* 0x000fe200020006ff */
[----:B------:R-:W-:Y:S04]  /*22480*/  STL [R1+0x1510], R0 ;  /* 0x0015100001007387 */ /* 0x000fe80000100800 */
[----:B------:R-:W-:Y:S04]  /*22490*/  STL [R1+0x150c], R60 ;  /* 0x00150c3c01007387 */ /* 0x000fe80000100800 */
[----:B------:R0:W-:Y:S05]  /*224a0*/  STL [R1+0x1508], R61 ;  /* 0x0015083d01007387 */ /* 0x0001ea0000100800 */
[----:B------:R-:W-:Y:S04]  /*224b0*/  STL.64 [R1+0x50], R16 ;  /* 0x0000501001007387 */ /* 0x000fe80000100a00 */
[----:B------:R-:W-:Y:S01]  /*224c0*/  STL.64 [R1+0x58], R18 ;  /* 0x0000581201007387 */ /* 0x000fe20000100a00 */
[----:B----4-:R-:W-:-:S02]  /*224d0*/  F2FP.F16.E4M3.UNPACK_B R43, R45.H1 ;  /* 0x0000002dff2b723e */ /* 0x010fc400030006ff */
[----:B---3--:R-:W-:Y:S02]  /*224e0*/  F2FP.F16.E4M3.UNPACK_B R42, R44.H1 ;  /* 0x0000002cff2a723e */ /* 0x008fe400030006ff */
[----:B------:R-:W-:Y:S02]  /*224f0*/  F2FP.F16.E4M3.UNPACK_B R38, R46.H1 ;  /* 0x0000002eff26723e */ /* 0x000fe400030006ff */
[----:B------:R-:W-:Y:S01]  /*22500*/  F2FP.F16.E4M3.UNPACK_B R39, R47.H1 ;  /* 0x0000002fff27723e */ /* 0x000fe200030006ff */
[----:B--2---:R-:W-:Y:S06]  /*22510*/  HMMA.16816.F32 R12, R4, R40, R12 ;  /* 0x00000028040c723c */ /* 0x004fec000000180c */
[----:B------:R-:W-:-:S15]  /*22520*/  HMMA.16816.F32 R4, R32, R42, R8 ;  /* 0x0000002a2004723c */ /* 0x000fde0000001808 */
[----:B------:R-:W-:-:S03]  /*22530*/  NOP ;  /* 0x0000000000007918 */ /* 0x000fc60000000000 */
[----:B0-----:R-:W-:Y:S02]  /*22540*/  IMAD.MOV.U32 R61, RZ, RZ, R15 ;  /* 0x000000ffff3d7224 */ /* 0x001fe400078e000f */
[----:B------:R-:W-:Y:S02]  /*22550*/  IMAD.MOV.U32 R60, RZ, RZ, R14 ;  /* 0x000000ffff3c7224 */ /* 0x000fe400078e000e */
[----:B------:R-:W-:Y:S01]  /*22560*/  IMAD.MOV.U32 R0, RZ, RZ, R13 ;  /* 0x000000ffff007224 */ /* 0x000fe200078e000d */
[----:B------:R-:W-:Y:S04]  /*22570*/  STL [R1+0x30], R12 ;  /* 0x0000300c01007387 */ /* 0x000fe80000100800 */
[----:B------:R-:W-:Y:S04]  /*22580*/  STL [R1+0x15c8], R61 ;  /* 0x0015c83d01007387 */ /* 0x000fe80000100800 */
[----:B------:R-:W-:Y:S04]  /*22590*/  STL [R1+0x15b4], R60 ;  /* 0x0015b43c01007387 */ /* 0x000fe80000100800 */
[----:B------:R-:W-:Y:S04]  /*225a0*/  STL [R1+0x15b0], R0 ;  /* 0x0015b00001007387 */ /* 0x000fe80000100800 */
[----:B------:R-:W-:Y:S04]  /*225b0*/  STL.64 [R1+0x1808], R42 ;  /* 0x0018082a01007387 */ /* 0x000fe80000100a00 */
[----:B------:R-:W-:Y:S04]  /*225c0*/  STL.64 [R1+0x70], R4 ;  /* 0x0000700401007387 */ /* 0x000fe80000100a00 */
[----:B------:R0:W-:Y:S02]  /*225d0*/  STL.64 [R1+0x78], R6 ;  /* 0x0000780601007387 */ /* 0x0001e40000100a00 */
[----:B0-----:R-:W-:Y:S02]  /*225e0*/  HMMA.16816.F32 R4, R32, R38, R28 ;  /* 0x000000262004723c */ /* 0x001fe4000000181c */
[----:B------:R-:W2:Y:S05]  /*225f0*/  LDL.LU R28, [R1+0x1e0] ;  /* 0x0001e000011c7983 */ /* 0x000eaa0000300800 */
[----:B------:R-:W-:-:S02]  /*22600*/  IMAD.MOV.U32 R30, RZ, RZ, R58 ;  /* 0x000000ffff1e7224 */ /* 0x000fc400078e003a */
[----:B------:R-:W-:-:S14]  /*22610*/  IMAD.MOV.U32 R31, RZ, RZ, R59 ;  /* 0x000000ffff1f7224 */ /* 0x000fdc00078e003b */
[----:B------:R0:W-:Y:S04]  /*22620*/  STL.64 [R1+0x90], R4 ;  /* 0x0000900401007387 */ /* 0x0001e80000100a00 */
[----:B------:R-:W-:Y:S04]  /*22630*/  STL.64 [R1+0x98], R6 ;  /* 0x0000980601007387 */ /* 0x000fe80000100a00 */
[----:B------:R-:W2:Y:S04]  /*22640*/  LDL.LU R29, [R1+0x1e4] ;  /* 0x0001e400011d7983 */ /* 0x000ea80000300800 */
[----:B------:R-:W3:Y:S04]  /*22650*/  LDL.LU R58, [R1+0x1864] ;  /* 0x00186400013a7983 */ /* 0x000ee80000300800 */
[----:B------:R-:W4:Y:S01]  /*22660*/  LDL.LU R59, [R1+0x1860] ;  /* 0x00186000013b7983 */ /* 0x000f220000300800 */
[----:B------:R-:W-:-:S02]  /*22670*/  IMAD.MOV.U32 R27, RZ, RZ, R52 ;  /* 0x000000ffff1b7224 */ /* 0x000fc400078e0034 */
[----:B------:R-:W-:Y:S01]  /*22680*/  IMAD.MOV.U32 R26, RZ, RZ, R53 ;  /* 0x000000ffff1a7224 */ /* 0x000fe200078e0035 */
[----:B------:R-:W2:Y:S01]  /*22690*/  LDL.LU R52, [R1+0xb0] ;  /* 0x0000b00001347983 */ /* 0x000ea20000300800 */
[----:B------:R-:W-:-:S03]  /*226a0*/  IMAD.MOV.U32 R25, RZ, RZ, R54 ;  /* 0x000000ffff197224 */ /* 0x000fc600078e0036 */
[----:B------:R-:W2:Y:S01]  /*226b0*/  LDL.LU R53, [R1+0xb4] ;  /* 0x0000b40001357983 */ /* 0x000ea20000300800 */
[----:B------:R-:W-:-:S03]  /*226c0*/  IMAD.MOV.U32 R24, RZ, RZ, R55 ;  /* 0x000000ffff187224 */ /* 0x000fc600078e0037 */
        /* <DEDUP_REMOVED lines=12> */
[----:B------:R-:W-:-:S02]  /*22790*/  IMAD.MOV.U32 R20, RZ, RZ, R50 ;  /* 0x000000ffff147224 */ /* 0x000fc400078e0032 */
[----:B------:R-:W-:Y:S02]  /*227a0*/  IMAD.MOV.U32 R21, RZ, RZ, R51 ;  /* 0x000000ffff157224 */ /* 0x000fe400078e0033 */
[----:B---3--:R-:W-:Y:S02]  /*227b0*/  IMAD.MOV.U32 R47, RZ, RZ, R58 ;  /* 0x000000ffff2f7224 */ /* 0x008fe400078e003a */
[----:B----4-:R-:W-:Y:S02]  /*227c0*/  IMAD.MOV.U32 R46, RZ, RZ, R59 ;  /* 0x000000ffff2e7224 */ /* 0x010fe400078e003b */
[----:B------:R-:W3:Y:S04]  /*227d0*/  LDL.LU R59, [R1+0x185c] ;  /* 0x00185c00013b7983 */ /* 0x000ee80000300800 */
[----:B------:R-:W4:Y:S04]  /*227e0*/  LDL.LU R58, [R1+0x1858] ;  /* 0x00185800013a7983 */ /* 0x000f280000300800 */
[----:B------:R-:W3:Y:S04]  /*227f0*/  LDL.LU R14, [R1] ;  /* 0x00000000010e7983 */ /* 0x000ee80000300800 */
[----:B------:R-:W3:Y:S04]  /*22800*/  LDL.LU R15, [R1+0x4] ;  /* 0x00000400010f7983 */ /* 0x000ee80000300800 */
[----:B------:R-:W3:Y:S04]  /*22810*/  LDL.LU R16, [R1+0x8] ;  /* 0x0000080001107983 */ /* 0x000ee80000300800 */
[----:B------:R-:W3:Y:S04]  /*22820*/  LDL.LU R17, [R1+0xc] ;  /* 0x00000c0001117983 */ /* 0x000ee80000300800 */
[----:B------:R-:W0:Y:S04]  /*22830*/  LDL.LU R50, [R1+0x1854] ;  /* 0x0018540001327983 */ /* 0x000e280000300800 */
[----:B------:R-:W4:Y:S01]  /*22840*/  LDL.LU R51, [R1+0x1850] ;  /* 0x0018500001337983 */ /* 0x000f220000300800 */
[----:B------:R-:W-:-:S02]  /*22850*/  F2FP.F16.E4M3.UNPACK_B R2, R48.H1 ;  /* 0x00000030ff02723e */ /* 0x000fc400030006ff */
[----:B------:R-:W-:-:S07]  /*22860*/  F2FP.F16.E4M3.UNPACK_B R3, R49.H1 ;  /* 0x00000031ff03723e */ /* 0x000fce00030006ff */
[----:B--2---:R-:W-:Y:S01]  /*22870*/  HMMA.16816.F32 R52, R32, R2, R52 ;  /* 0x000000022034723c */ /* 0x004fe20000001834 */
[----:B------:R-:W-:Y:S02]  /*22880*/  IMAD.MOV.U32 R22, RZ, RZ, R57 ;  /* 0x000000ffff167224 */ /* 0x000fe400078e0039 */
[----:B------:R-:W-:Y:S01]  /*22890*/  IMAD.MOV.U32 R23, RZ, RZ, R56 ;  /* 0x000000ffff177224 */ /* 0x000fe200078e0038 */
[----:B------:R-:W2:Y:S04]  /*228a0*/  LDL.LU R57, [R1+0x184c] ;  /* 0x00184c0001397983 */ /* 0x000ea80000300800 */
[----:B------:R-:W3:Y:S04]  /*228b0*/  LDL.LU R56, [R1+0x1848] ;  /* 0x0018480001387983 */ /* 0x000ee80000300800 */
[----:B------:R-:W2:Y:S04]  /*228c0*/  LDL.LU R18, [R1+0x10] ;  /* 0x0000100001127983 */ /* 0x000ea80000300800 */
[----:B------:R-:W2:Y:S04]  /*228d0*/  LDL.LU R19, [R1+0x14] ;  /* 0x0000140001137983 */ /* 0x000ea80000300800 */
[----:B------:R-:W2:Y:S04]  /*228e0*/  LDL.LU R36, [R1+0x18] ;  /* 0x0000180001247983 */ /* 0x000ea80000300800 */
[----:B------:R-:W2:Y:S04]  /*228f0*/  LDL.LU R37, [R1+0x1c] ;  /* 0x00001c0001257983 */ /* 0x000ea80000300800 */
[----:B------:R-:W-:Y:S04]  /*22900*/  STL [R1+0x1830], R39 ;  /* 0x0018302701007387 */ /* 0x000fe80000100800 */
[----:B------:R-:W2:Y:S04]  /*22910*/  LDL.LU R48, [R1+0x110] ;  /* 0x0001100001307983 */ /* 0x000ea80000300800 */
[----:B------:R-:W2:Y:S01]  /*22920*/  LDL.LU R49, [R1+0x114] ;  /* 0x0001140001317983 */ /* 0x000ea20000300800 */
[----:B0-----:R-:W-:-:S02]  /*22930*/  F2FP.F16.E4M3.UNPACK_B R4, R50.H1 ;  /* 0x00000032ff04723e */ /* 0x001fc400030006ff */
[----:B----4-:R-:W-:Y:S01]  /*22940*/  F2FP.F16.E4M3.UNPACK_B R5, R51.H1 ;  /* 0x00000033ff05723e */ /* 0x010fe200030006ff */
[----:B------:R-:W4:Y:S04]  /*22950*/  LDL.LU R50, [R1+0x118] ;  /* 0x0001180001327983 */ /* 0x000f280000300800 */
[----:B------:R-:W4:Y:S04]  /*22960*/  LDL.LU R51, [R1+0x11c] ;  /* 0x00011c0001337983 */ /* 0x000f280000300800 */
[----:B------:R-:W-:Y:S04]  /*22970*/  STL.64 [R1+0xb0], R52 ;  /* 0x0000b03401007387 */ /* 0x000fe80000100a00 */
[----:B------:R0:W-:Y:S04]  /*22980*/  STL.64 [R1+0xb8], R54 ;  /* 0x0000b83601007387 */ /* 0x0001e80000100a00 */
[----:B0-----:R-:W3:Y:S04]  /*22990*/  LDL.LU.64 R54, [R1+0x1840] ;  /* 0x0018400001367983 */ /* 0x001ee80000300a00 */
[----:B------:R-:W2:Y:S01]  /*229a0*/  LDL.LU.64 R52, [R1+0x1838] ;  /* 0x0018380001347983 */ /* 0x000ea20000300a00 */
[----:B------:R-:W-:-:S15]  /*229b0*/  HMMA.16816.F32 R8, R32, R4, R8 ;  /* 0x000000042008723c */ /* 0x000fde0000001808 */
[----:B------:R-:W-:-:S08]  /*229c0*/  NOP ;  /* 0x0000000000007918 */ /* 0x000fd00000000000 */
[----:B------:R3:W-:Y:S04]  /*229d0*/  STL.64 [R1+0xd0], R8 ;  /* 0x0000d00801007387 */ /* 0x0007e80000100a00 */
[----:B------:R0:W-:Y:S01]  /*229e0*/  STL.64 [R1+0xd8], R10 ;  /* 0x0000d80a01007387 */ /* 0x0001e20000100a00 */
[----:B--2---:R-:W-:Y:S02]  /*229f0*/  F2FP.F16.E4M3.UNPACK_B R6, R52.H1 ;  /* 0x00000034ff06723e */ /* 0x004fe400030006ff */
[----:B------:R-:W-:Y:S01]  /*22a00*/  F2FP.F16.E4M3.UNPACK_B R7, R53.H1 ;  /* 0x00000035ff07723e */ /* 0x000fe200030006ff */
[----:B------:R-:W2:Y:S01]  /*22a10*/  LDL.LU R52, [R1+0xf0] ;  /* 0x0000f00001347983 */ /* 0x000ea20000300800 */
[----:B---3--:R-:W-:-:S03]  /*22a20*/  F2FP.F16.E4M3.UNPACK_B R8, R54.H1 ;  /* 0x00000036ff08723e */ /* 0x008fc600030006ff */
[----:B------:R-:W2:Y:S01]  /*22a30*/  LDL.LU R53, [R1+0xf4] ;  /* 0x0000f40001357983 */ /* 0x000ea20000300800 */
[----:B------:R-:W-:-:S03]  /*22a40*/  F2FP.F16.E4M3.UNPACK_B R9, R55.H1 ;  /* 0x00000037ff09723e */ /* 0x000fc600030006ff */
[----:B------:R-:W2:Y:S04]  /*22a50*/  LDL.LU R54, [R1+0xf8] ;  /* 0x0000f80001367983 */ /* 0x000ea80000300800 */
[----:B------:R-:W2:Y:S04]  /*22a60*/  LDL.LU R55, [R1+0xfc] ;  /* 0x0000fc0001377983 */ /* 0x000ea80000300800 */
[----:B------:R-:W-:Y:S04]  /*22a70*/  STL.64 [R1+0x1818], R6 ;  /* 0x0018180601007387 */ /* 0x000fe80000100a00 */
[----:B------:R4:W-:Y:S01]  /*22a80*/  STL.64 [R1+0x1810], R4 ;  /* 0x0018100401007387 */ /* 0x0009e20000100a00 */
[----:B0-----:R-:W-:-:S02]  /*22a90*/  F2FP.F16.E4M3.UNPACK_B R10, R56.H1 ;  /* 0x00000038ff0a723e */ /* 0x001fc400030006ff */
[----:B------:R-:W-:Y:S02]  /*22aa0*/  F2FP.F16.E4M3.UNPACK_B R11, R57.H1 ;  /* 0x00000039ff0b723e */ /* 0x000fe400030006ff */
[----:B------:R-:W-:Y:S02]  /*22ab0*/  F2FP.F16.E4M3.UNPACK_B R12, R58.H1 ;  /* 0x0000003aff0c723e */ /* 0x000fe400030006ff */
[----:B------:R-:W-:Y:S02]  /*22ac0*/  F2FP.F16.E4M3.UNPACK_B R13, R59.H1 ;  /* 0x0000003bff0d723e */ /* 0x000fe400030006ff */
[----:B------:R-:W-:Y:S02]  /*22ad0*/  F2FP.F16.E4M3.UNPACK_B R14, R14.H1 ;  /* 0x0000000eff0e723e */ /* 0x000fe400030006ff */
[----:B------:R-:W-:Y:S02]  /*22ae0*/  F2FP.F16.E4M3.UNPACK_B R15, R15.H1 ;  /* 0x0000000fff0f723e */ /* 0x000fe400030006ff */
[----:B------:R-:W-:-:S02]  /*22af0*/  F2FP.F16.E4M3.UNPACK_B R16, R16.H1 ;  /* 0x00000010ff10723e */ /* 0x000fc400030006ff */
[----:B------:R-:W-:Y:S02]  /*22b00*/  F2FP.F16.E4M3.UNPACK_B R17, R17.H1 ;  /* 0x00000011ff11723e */ /* 0x000fe400030006ff */
[----:B------:R-:W-:Y:S02]  /*22b10*/  F2FP.F16.E4M3.UNPACK_B R18, R18.H1 ;  /* 0x00000012ff12723e */ /* 0x000fe400030006ff */
[----:B------:R-:W-:Y:S01]  /*22b20*/  F2FP.F16.E4M3.UNPACK_B R19, R19.H1 ;  /* 0x00000013ff13723e */ /* 0x000fe200030006ff */
[C---:B--2---:R-:W-:Y:S06]  /*22b30*/  HMMA.16816.F32 R52, R32.reuse, R6, R52 ;  /* 0x000000062034723c */ /* 0x044fec0000001834 */
[----:B----4-:R-:W-:-:S15]  /*22b40*/  HMMA.16816.F32 R4, R32, R8, R48 ;  /* 0x000000082004723c */ /* 0x010fde0000001830 */
[----:B------:R-:W-:-:S02]  /*22b50*/  NOP ;  /* 0x0000000000007918 */ /* 0x000fc40000000000 */
[----:B------:R-:W-:Y:S04]  /*22b60*/  STL.64 [R1+0xf0], R52 ;  /* 0x0000f03401007387 */ /* 0x000fe80000100a00 */
[----:B------:R-:W-:Y:S04]  /*22b70*/  STL.64 [R1+0xf8], R54 ;  /* 0x0000f83601007387 */ /* 0x000fe80000100a00 */
[----:B------:R-:W-:Y:S04]  /*22b80*/  STL.64 [R1+0x110], R4 ;  /* 0x0001100401007387 */ /* 0x000fe80000100a00 */
[----:B------:R0:W-:Y:S02]  /*22b90*/  STL.64 [R1+0x118], R6 ;  /* 0x0001180601007387 */ /* 0x0001e40000100a00 */
[----:B0-----:R-:W-:Y:S06]  /*22ba0*/  HMMA.16816.F32 R4, R32, R10, R40 ;  /* 0x0000000a2004723c */ /* 0x001fec0000001828 */
[----:B------:R-:W-:Y:S04]  /*22bb0*/  STL.64 [R1+0x1828], R10 ;  /* 0x0018280a01007387 */ /* 0x000fe80000100a00 */
[----:B------:R-:W-:-:S13]  /*22bc0*/  STL.64 [R1+0x1820], R8 ;  /* 0x0018200801007387 */ /* 0x000fda0000100a00 */
        /* <DEDUP_REMOVED lines=14> */
[----:B------:R0:W-:Y:S04]  /*22cb0*/  STL.64 [R1+0x198], R6 ;  /* 0x0001980601007387 */ /* 0x0001e80000100a00 */
[----:B------:R-:W2:Y:S01]  /*22cc0*/  LDL.LU R44, [R1+0x730] ;  /* 0x00073000012c7983 */ /* 0x000ea20000300800 */
[----:B0-----:R-:W-:-:S15]  /*22cd0*/  HMMA.16816.F32 R4, R32, R18, R28 ;  /* 0x000000122004723c */ /* 0x001fde000000181c */
[----:B------:R-:W-:-:S08]  /*22ce0*/  NOP ;  /* 0x0000000000007918 */ /* 0x000fd00000000000 */
[----:B------:R0:W-:Y:S04]  /*22cf0*/  STL.64 [R1+0x1e0], R4 ;  /* 0x0001e00401007387 */ /* 0x0001e80000100a00 */
[----:B------:R1:W-:Y:S04]  /*22d00*/  STL.64 [R1+0x1e8], R6 ;  /* 0x0001e80601007387 */ /* 0x0003e80000100a00 */
[----:B------:R-:W2:Y:S04]  /*22d10*/  LDL.LU R45, [R1+0x734] ;  /* 0x00073400012d7983 */ /* 0x000ea80000300800 */
[----:B------:R-:W2:Y:S04]  /*22d20*/  LDL.LU R46, [R1+0x738] ;  /* 0x00073800012e7983 */ /* 0x000ea80000300800 */
[----:B------:R-:W2:Y:S04]  /*22d30*/  LDL.LU R47, [R1+0x73c] ;  /* 0x00073c00012f7983 */ /* 0x000ea80000300800 */
[----:B------:R-:W3:Y:S04]  /*22d40*/  LDL.LU R52, [R1+0x750] ;  /* 0x0007500001347983 */ /* 0x000ee80000300800 */
[----:B------:R-:W3:Y:S04]  /*22d50*/  LDL.LU R53, [R1+0x754] ;  /* 0x0007540001357983 */ /* 0x000ee80000300800 */
[----:B------:R-:W3:Y:S04]  /*22d60*/  LDL.LU R54, [R1+0x758] ;  /* 0x0007580001367983 */ /* 0x000ee80000300800 */
[----:B------:R-:W3:Y:S04]  /*22d70*/  LDL.LU R55, [R1+0x75c] ;  /* 0x00075c0001377983 */ /* 0x000ee80000300800 */
[----:B------:R-:W4:Y:S04]  /*22d80*/  LDL.LU R56, [R1+0x760] ;  /* 0x0007600001387983 */ /* 0x000f280000300800 */
[----:B------:R-:W4:Y:S04]  /*22d90*/  LDL.LU R57, [R1+0x764] ;  /* 0x0007640001397983 */ /* 0x000f280000300800 */
[----:B------:R-:W4:Y:S04]  /*22da0*/  LDL.LU R58, [R1+0x768] ;  /* 0x00076800013a7983 */ /* 0x000f280000300800 */
[----:B------:R-:W4:Y:S04]  /*22db0*/  LDL.LU R59, [R1+0x76c] ;  /* 0x00076c00013b7983 */ /* 0x000f280000300800 */
[----:B0-----:R-:W2:Y:S04]  /*22dc0*/  LDL.LU R4, [R1+0x1c0] ;  /* 0x0001c00001047983 */ /* 0x001ea80000300800 */
[----:B------:R-:W2:Y:S04]  /*22dd0*/  LDL.LU R5, [R1+0x1c4] ;  /* 0x0001c40001057983 */ /* 0x000ea80000300800 */
[----:B-1----:R-:W2:Y:S04]  /*22de0*/  LDL.LU R6, [R1+0x1c8] ;  /* 0x0001c80001067983 */ /* 0x002ea80000300800 */
        /* <DEDUP_REMOVED lines=9> */
[----:B------:R-:W4:Y:S04]  /*22e80*/  LDL.LU R60, [R1+0x1270] ;  /* 0x00127000013c7983 */ /* 0x000f280000300800 */
[----:B------:R-:W4:Y:S04]  /*22e90*/  LDL.LU R30, [R1+0x126c] ;  /* 0x00126c00011e7983 */ /* 0x000f280000300800 */
[----:B------:R-:W2:Y:S04]  /*22ea0*/  LDL.LU R22, [R1+0x20] ;  /* 0x0000200001167983 */ /* 0x000ea80000300800 */
        /* <DEDUP_REMOVED lines=10> */
[----:B------:R-:W-:-:S03]  /*22f50*/  F2FP.F16.E4M3.UNPACK_B R20, R36.H1 ;  /* 0x00000024ff14723e */ /* 0x000fc600030006ff */
[----:B------:R-:W4:Y:S01]  /*22f60*/  LDL.LU R15, [R1+0x77c] ;  /* 0x00077c00010f7983 */ /* 0x000f220000300800 */
[----:B------:R-:W-:-:S03]  /*22f70*/  F2FP.F16.E4M3.UNPACK_B R21, R37.H1 ;  /* 0x00000025ff15723e */ /* 0x000fc600030006ff */
        /* <DEDUP_REMOVED lines=10> */
[----:B------:R-:W-:Y:S04]  /*23020*/  STL.64 [R1+0x17d0], R18 ;  /* 0x0017d01201007387 */ /* 0x000fe80000100a00 */
[----:B------:R0:W-:Y:S04]  /*23030*/  STL.64 [R1+0x17c8], R16 ;  /* 0x0017c81001007387 */ /* 0x0001e80000100a00 */
[----:B0-----:R-:W4:Y:S04]  /*23040*/  LDL.LU R16, [R1+0x220] ;  /* 0x0002200001107983 */ /* 0x001f280000300800 */
[----:B------:R-:W4:Y:S04]  /*23050*/  LDL.LU R17, [R1+0x224] ;  /* 0x0002240001117983 */ /* 0x000f280000300800 */
[----:B------:R-:W4:Y:S04]  /*23060*/  LDL.LU R18, [R1+0x228] ;  /* 0x0002280001127983 */ /* 0x000f280000300800 */
[----:B------:R-:W4:Y:S01]  /*23070*/  LDL.LU R19, [R1+0x22c] ;  /* 0x00022c0001137983 */ /* 0x000f220000300800 */
[----:B---3--:R-:W-:Y:S01]  /*23080*/  HMMA.16816.F32 R8, R32, R20, R8 ;  /* 0x000000142008723c */ /* 0x008fe20000001808 */
[----:B--2---:R-:W-:-:S02]  /*23090*/  F2FP.F16.E4M3.UNPACK_B R22, R22.H1 ;  /* 0x00000016ff16723e */ /* 0x004fc400030006ff */
[----:B----4-:R-:W-:-:S07]  /*230a0*/  F2FP.F16.E4M3.UNPACK_B R23, R23.H1 ;  /* 0x00000017ff17723e */ /* 0x010fce00030006ff */
[----:B------:R-:W-:Y:S01]  /*230b0*/  HMMA.16816.F32 R4, R32, R22, R4 ;  /* 0x000000162004723c */ /* 0x000fe20000001804 */
[----:B------:R-:W-:Y:S02]  /*230c0*/  IMAD R28, R28, 0x100, R39 ;  /* 0x000001001c1c7824 */ /* 0x000fe400078e0227 */
[----:B------:R-:W2:Y:S10]  /*230d0*/  LDL.LU R39, [R1+0x1830] ;  /* 0x0018300001277983 */ /* 0x000eb40000300800 */
[----:B------:R-:W-:Y:S04]  /*230e0*/  STL.64 [R1+0x1d0], R8 ;  /* 0x0001d00801007387 */ /* 0x000fe80000100a00 */
[----:B------:R0:W-:Y:S01]  /*230f0*/  STL.64 [R1+0x1d8], R10 ;  /* 0x0001d80a01007387 */ /* 0x0001e20000100a00 */
[----:B------:R-:W-:-:S02]  /*23100*/  F2FP.F16.E4M3.UNPACK_B R24, R24.H1 ;  /* 0x00000018ff18723e */ /* 0x000fc400030006ff */
[----:B------:R-:W-:Y:S01]  /*23110*/  F2FP.F16.E4M3.UNPACK_B R25, R25.H1 ;  /* 0x00000019ff19723e */ /* 0x000fe200030006ff */
[----:B0-----:R-:W3:Y:S04]  /*23120*/  LDL.LU.64 R10, [R1+0x1828] ;  /* 0x00182800010a7983 */ /* 0x001ee80000300a00 */
[----:B------:R-:W4:Y:S04]  /*23130*/  LDL.LU.64 R8, [R1+0x1820] ;  /* 0x0018200001087983 */ /* 0x000f280000300a00 */
[----:B------:R-:W-:Y:S04]  /*23140*/  STL.64 [R1+0x1c0], R4 ;  /* 0x0001c00401007387 */ /* 0x000fe80000100a00 */
[----:B------:R0:W-:Y:S01]  /*23150*/  STL.64 [R1+0x1c8], R6 ;  /* 0x0001c80601007387 */ /* 0x0001e20000100a00 */
[----:B------:R-:W-:Y:S03]  /*23160*/  HMMA.16816.F32 R40, R32, R24, R40 ;  /* 0x000000182028723c */ /* 0x000fe60000001828 */
[----:B0-----:R-:W3:Y:S04]  /*23170*/  LDL.LU.64 R6, [R1+0x1818] ;  /* 0x0018180001067983 */ /* 0x001ee80000300a00 */
[----:B------:R-:W4:Y:S04]  /*23180*/  LDL.LU.64 R4, [R1+0x1810] ;  /* 0x0018100001047983 */ /* 0x000f280000300a00 */
[----:B------:R-:W-:Y:S04]  /*23190*/  STL.64 [R1+0x17e0], R22 ;  /* 0x0017e01601007387 */ /* 0x000fe80000100a00 */
[----:B------:R0:W-:Y:S04]  /*231a0*/  STL.64 [R1+0x17d8], R20 ;  /* 0x0017d81401007387 */ /* 0x0001e80000100a00 */
[----:B0-----:R-:W2:Y:S04]  /*231b0*/  LDL.LU R20, [R1+0x230] ;  /* 0x0002300001147983 */ /* 0x001ea80000300800 */
[----:B------:R-:W2:Y:S04]  /*231c0*/  LDL.LU R21, [R1+0x234] ;  /* 0x0002340001157983 */ /* 0x000ea80000300800 */
[----:B------:R-:W2:Y:S04]  /*231d0*/  LDL.LU R22, [R1+0x238] ;  /* 0x0002380001167983 */ /* 0x000ea80000300800 */
[----:B------:R-:W2:Y:S04]  /*231e0*/  LDL.LU R23, [R1+0x23c] ;  /* 0x00023c0001177983 */ /* 0x000ea80000300800 */
[----:B------:R-:W-:Y:S04]  /*231f0*/  STL.64 [R1+0x200], R40 ;  /* 0x0002002801007387 */ /* 0x000fe80000100a00 */
[----:B------:R0:W-:Y:S04]  /*23200*/  STL.64 [R1+0x208], R42 ;  /* 0x0002082a01007387 */ /* 0x0001e80000100a00 */
[----:B0-----:R-:W3:Y:S01]  /*23210*/  LDL.LU.64 R42, [R1+0x1808] ;  /* 0x00180800012a7983 */ /* 0x001ee20000300a00 */
[----:B------:R-:W-:-:S02]  /*23220*/  F2FP.F16.E4M3.UNPACK_B R26, R26.H1 ;  /* 0x0000001aff1a723e */ /* 0x000fc400030006ff */
[----:B------:R-:W-:Y:S01]  /*23230*/  F2FP.F16.E4M3.UNPACK_B R27, R27.H1 ;  /* 0x0000001bff1b723e */ /* 0x000fe200030006ff */
[----:B------:R-:W-:Y:S02]  /*23240*/  IMAD R29, R29, 0x100, R0 ;  /* 0x000001001d1d7824 */ /* 0x000fe400078e0200 */
[----:B------:R-:W-:Y:S02]  /*23250*/  IMAD R30, R30, 0x100, R60 ;  /* 0x000001001e1e7824 */ /* 0x000fe400078e023c */
[----:B------:R-:W-:Y:S01]  /*23260*/  IMAD R31, R31, 0x100, R61 ;  /* 0x000001001f1f7824 */ /* 0x000fe200078e023d */
[----:B------:R-:W-:Y:S02]  /*23270*/  F2FP.F16.E4M3.UNPACK_B R36, R36.H1 ;  /* 0x00000024ff24723e */ /* 0x000fe400030006ff */
[----:B------:R-:W-:Y:S02]  /*23280*/  F2FP.F16.E4M3.UNPACK_B R37, R37.H1 ;  /* 0x00000025ff25723e */ /* 0x000fe400030006ff */
[----:B------:R-:W-:-:S02]  /*23290*/  F2FP.F16.E4M3.UNPACK_B R28, R28 ;  /* 0x0000001cff1c723e */ /* 0x000fc400020006ff */
[----:B------:R-:W-:Y:S02]  /*232a0*/  F2FP.F16.E4M3.UNPACK_B R29, R29 ;  /* 0x0000001dff1d723e */ /* 0x000fe400020006ff */
[----:B------:R-:W-:Y:S02]  /*232b0*/  F2FP.F16.E4M3.UNPACK_B R30, R30 ;  /* 0x0000001eff1e723e */ /* 0x000fe400020006ff */
[----:B------:R-:W-:Y:S01]  /*232c0*/  F2FP.F16.E4M3.UNPACK_B R31, R31 ;  /* 0x0000001fff1f723e */ /* 0x000fe200020006ff */
[----:B------:R-:W-:Y:S04]  /*232d0*/  STL.64 [R1+0x1800], R26 ;  /* 0x0018001a01007387 */ /* 0x000fe80000100a00 */
[----:B------:R-:W-:Y:S01]  /*232e0*/  STL.64 [R1+0x17f8], R24 ;  /* 0x0017f81801007387 */ /* 0x000fe20000100a00 */
[----:B--2---:R-:W-:-:S15]  /*232f0*/  HMMA.16816.F32 R20, R32, R26, R20 ;  /* 0x0000001a2014723c */ /* 0x004fde0000001814 */
[----:B------:R-:W-:-:S08]  /*23300*/  NOP ;  /* 0x0000000000007918 */ /* 0x000fd00000000000 */
[----:B------:R-:W-:Y:S04]  /*23310*/  STL.64 [R1+0x230], R20 ;  /* 0x0002301401007387 */ /* 0x000fe80000100a00 */
[----:B------:R0:W-:Y:S02]  /*23320*/  STL.64 [R1+0x238], R22 ;  /* 0x0002381601007387 */ /* 0x0001e40000100a00 */
[----:B0-----:R-:W-:Y:S06]  /*23330*/  HMMA.16816.F32 R20, R32, R36, R16 ;  /* 0x000000242014723c */ /* 0x001fec0000001810 */
[C---:B---3--:R-:W-:Y:S06]  /*23340*/  HMMA.16816.F32 R16, R28.reuse, R42, R12 ;  /* 0x0000002a1c10723c */ /* 0x048fec000000180c */
[C---:B------:R-:W-:Y:S11]  /*23350*/  HMMA.16816.F32 R12, R28.reuse, R38, R56 ;  /* 0x000000261c0c723c */ /* 0x040ff60000001838 */
[----:B------:R-:W-:Y:S04]  /*23360*/  STL.64 [R1+0x220], R20 ;  /* 0x0002201401007387 */ /* 0x000fe80000100a00 */
[----:B------:R0:W-:Y:S04]  /*23370*/  STL.64 [R1+0x228], R22 ;  /* 0x0002281601007387 */ /* 0x0001e80000100a00 */
[----:B------:R-:W-:Y:S04]  /*23380*/  STL.64 [R1+0x770], R16 ;  /* 0x0007701001007387 */ /* 0x000fe80000100a00 */
[----:B------:R4:W-:Y:S04]  /*23390*/  STL.64 [R1+0x778], R18 ;  /* 0x0007781201007387 */ /* 0x0009e80000100a00 */
[----:B------:R-:W-:Y:S04]  /*233a0*/  STL.64 [R1+0x760], R12 ;  /* 0x0007600c01007387 */ /* 0x000fe80000100a00 */
[----:B------:R1:W-:Y:S01]  /*233b0*/  STL.64 [R1+0x768], R14 ;  /* 0x0007680e01007387 */ /* 0x0003e20000100a00 */
[C---:B0-----:R-:W-:Y:S06]  /*233c0*/  HMMA.16816.F32 R20, R28.reuse, R2, R52 ;  /* 0x000000021c14723c */ /* 0x041fec0000001834 */
[C---:B----4-:R-:W-:Y:S06]  /*233d0*/  HMMA.16816.F32 R16, R28.reuse, R4, R48 ;  /* 0x000000041c10723c */ /* 0x050fec0000001830 */
[C---:B-1----:R-:W-:Y:S11]  /*233e0*/  HMMA.16816.F32 R12, R28.reuse, R6, R44 ;  /* 0x000000061c0c723c */ /* 0x042ff6000000182c */
[----:B------:R-:W-:Y:S04]  /*233f0*/  STL.64 [R1+0x750], R20 ;  /* 0x0007501401007387 */ /* 0x000fe80000100a00 */
[----:B------:R-:W-:Y:S04]  /*23400*/  STL.64 [R1+0x758], R22 ;  /* 0x0007581601007387 */ /* 0x000fe80000100a00 */
[----:B------:R-:W2:Y:S04]  /*23410*/  LDL.LU R56, [R1+0x6b0] ;  /* 0x0006b00001387983 */ /* 0x000ea80000300800 */
[----:B------:R0:W-:Y:S04]  /*23420*/  STL.64 [R1+0x740], R16 ;  /* 0x0007401001007387 */ /* 0x0001e80000100a00 */
[----:B------:R1:W-:Y:S04]  /*23430*/  STL.64 [R1+0x748], R18 ;  /* 0x0007481201007387 */ /* 0x0003e80000100a00 */
[----:B------:R3:W-:Y:S04]  /*23440*/  STL.64 [R1+0x730], R12 ;  /* 0x0007300c01007387 */ /* 0x0007e80000100a00 */
[----:B------:R4:W-:Y:S04]  /*23450*/  STL.64 [R1+0x738], R14 ;  /* 0x0007380e01007387 */ /* 0x0009e80000100a00 */
[----:B------:R-:W2:Y:S04]  /*23460*/  LDL.LU R57, [R1+0x6b4] ;  /* 0x0006b40001397983 */ /* 0x000ea80000300800 */
[----:B------:R-:W2:Y:S04]  /*23470*/  LDL.LU R58, [R1+0x6b8] ;  /* 0x0006b800013a7983 */ /* 0x000ea80000300800 */
[----:B------:R-:W2:Y:S04]  /*23480*/  LDL.LU R59, [R1+0x6bc] ;  /* 0x0006bc00013b7983 */ /* 0x000ea80000300800 */
[----:B0-----:R-:W2:Y:S04]  /*23490*/  LDL.LU R16, [R1+0x6f0] ;  /* 0x0006f00001107983 */ /* 0x001ea80000300800 */
[----:B------:R-:W2:Y:S04]  /*234a0*/  LDL.LU R17, [R1+0x6f4] ;  /* 0x0006f40001117983 */ /* 0x000ea80000300800 */
[----:B-1----:R-:W2:Y:S04]  /*234b0*/  LDL.LU R18, [R1+0x6f8] ;  /* 0x0006f80001127983 */ /* 0x002ea80000300800 */
[----:B------:R-:W2:Y:S04]  /*234c0*/  LDL.LU R19, [R1+0x6fc] ;  /* 0x0006fc0001137983 */ /* 0x000ea80000300800 */
[----:B---3--:R-:W3:Y:S04]  /*234d0*/  LDL.LU R12, [R1+0x710] ;  /* 0x00071000010c7983 */ /* 0x008ee80000300800 */
[----:B------:R-:W3:Y:S04]  /*234e0*/  LDL.LU R13, [R1+0x714] ;  /* 0x00071400010d7983 */ /* 0x000ee80000300800 */
[----:B----4-:R-:W3:Y:S04]  /*234f0*/  LDL.LU R14, [R1+0x718] ;  /* 0x00071800010e7983 */ /* 0x010ee80000300800 */
[----:B------:R-:W3:Y:S04]  /*23500*/  LDL.LU R15, [R1+0x71c] ;  /* 0x00071c00010f7983 */ /* 0x000ee80000300800 */
[----:B------:R-:W4:Y:S04]  /*23510*/  LDL.LU R24, [R1+0x720] ;  /* 0x0007200001187983 */ /* 0x000f280000300800 */
[----:B------:R-:W4:Y:S04]  /*23520*/  LDL.LU R25, [R1+0x724] ;  /* 0x0007240001197983 */ /* 0x000f280000300800 */
[----:B------:R-:W4:Y:S04]  /*23530*/  LDL.LU R26, [R1+0x728] ;  /* 0x00072800011a7983 */ /* 0x000f280000300800 */
[----:B------:R-:W4:Y:S04]  /*23540*/  LDL.LU R27, [R1+0x72c] ;  /* 0x00072c00011b7983 */ /* 0x000f280000300800 */
        /* <DEDUP_REMOVED lines=24> */
[----:B------:R-:W-:Y:S04]  /*236d0*/  STL.64 [R1+0x17a0], R6 ;  /* 0x0017a00601007387 */ /* 0x000fe80000100a00 */
[----:B------:R0:W-:Y:S04]  /*236e0*/  STL.64 [R1+0x1798], R4 ;  /* 0x0017980401007387 */ /* 0x0001e80000100a00 */
[----:B0-----:R-:W2:Y:S04]  /*236f0*/  LDL.LU R4, [R1+0x6c0] ;  /* 0x0006c00001047983 */ /* 0x001ea80000300800 */
[----:B------:R-:W2:Y:S04]  /*23700*/  LDL.LU R5, [R1+0x6c4] ;  /* 0x0006c40001057983 */ /* 0x000ea80000300800 */
[----:B------:R-:W2:Y:S04]  /*23710*/  LDL.LU R6, [R1+0x6c8] ;  /* 0x0006c80001067983 */ /* 0x000ea80000300800 */
[----:B------:R-:W2:Y:S01]  /*23720*/  LDL.LU R7, [R1+0x6cc] ;  /* 0x0006cc0001077983 */ /* 0x000ea20000300800 */
[C---:B---3--:R-:W-:Y:S06]  /*23730*/  HMMA.16816.F32 R12, R28.reuse, R10, R12 ;  /* 0x0000000a1c0c723c */ /* 0x048fec000000180c */
[----:B----4-:R-:W-:-:S15]  /*23740*/  HMMA.16816.F32 R24, R28, R8, R24 ;  /* 0x000000081c18723c */ /* 0x010fde0000001818 */
[----:B------:R-:W-:-:S08]  /*23750*/  NOP ;  /* 0x0000000000007918 */ /* 0x000fd00000000000 */
        /* <DEDUP_REMOVED lines=9> */
[----:B------:R0:W-:Y:S04]  /*237f0*/  STL.64 [R1+0x1778], R8 ;  /* 0x0017780801007387 */ /* 0x0001e80000100a00 */
[----:B0-----:R-:W4:Y:S04]  /*23800*/  LDL.LU R8, [R1+0x6d0] ;  /* 0x0006d00001087983 */ /* 0x001f280000300800 */
        /* <DEDUP_REMOVED lines=14> */
[----:B------:R-:W-:Y:S04]  /*238f0*/  STL.64 [R1+0x1760], R14 ;  /* 0x0017600e01007387 */ /* 0x000fe80000100a00 */
[----:B------:R0:W-:Y:S04]  /*23900*/  STL.64 [R1+0x1758], R12 ;  /* 0x0017580c01007387 */ /* 0x0001e80000100a00 */
[----:B0-----:R-:W2:Y:S04]  /*23910*/  LDL.LU R12, [R1+0x6e0] ;  /* 0x0006e000010c7983 */ /* 0x001ea80000300800 */
[----:B------:R-:W2:Y:S04]  /*23920*/  LDL.LU R13, [R1+0x6e4] ;  /* 0x0006e400010d7983 */ /* 0x000ea80000300800 */
[----:B------:R-:W2:Y:S04]  /*23930*/  LDL.LU R14, [R1+0x6e8] ;  /* 0x0006e800010e7983 */ /* 0x000ea80000300800 */
[----:B------:R-:W2:Y:S01]  /*23940*/  LDL.LU R15, [R1+0x6ec] ;  /* 0x0006ec00010f7983 */ /* 0x000ea20000300800 */
[C---:B---3--:R-:W-:Y:S06]  /*23950*/  HMMA.16816.F32 R4, R28.reuse, R20, R4 ;  /* 0x000000141c04723c */ /* 0x048fec0000001804 */
[C---:B----4-:R-:W-:Y:S06]  /*23960*/  HMMA.16816.F32 R8, R28.reuse, R18, R8 ;  /* 0x000000121c08723c */ /* 0x050fec0000001808 */
[----:B--2---:R-:W-:Y:S01]  /*23970*/  HMMA.16816.F32 R12, R28, R16, R12 ;  /* 0x000000101c0c723c */ /* 0x004fe2000000180c */
[----:B------:R-:W-:-:S15]  /*23980*/  STL.64 [R1+0x1750], R18 ;  /* 0x0017501201007387 */ /* 0x000fde0000100a00 */
[----:B------:R-:W-:-:S07]  /*23990*/  NOP ;  /* 0x0000000000007918 */ /* 0x000fce0000000000 */
[----:B------:R-:W-:Y:S04]  /*239a0*/  STL.64 [R1+0x6e0], R12 ;  /* 0x0006e00c01007387 */ /* 0x000fe80000100a00 */
[----:B------:R-:W-:Y:S04]  /*239b0*/  STL.64 [R1+0x6e8], R14 ;  /* 0x0006e80e01007387 */ /* 0x000fe80000100a00 */
[----:B------:R-:W-:Y:S04]  /*239c0*/  STL.64 [R1+0x1748], R16 ;  /* 0x0017481001007387 */ /* 0x000fe80000100a00 */
[----:B------:R-:W-:Y:S04]  /*239d0*/  STL.64 [R1+0x6d0], R8 ;  /* 0x0006d00801007387 */ /* 0x000fe80000100a00 */
[----:B------:R-:W-:Y:S04]  /*239e0*/  STL.64 [R1+0x6d8], R10 ;  /* 0x0006d80a01007387 */ /* 0x000fe80000100a00 */
[----:B------:R-:W-:Y:S04]  /*239f0*/  STL.64 [R1+0x6c0], R4 ;  /* 0x0006c00401007387 */ /* 0x000fe80000100a00 */
[----:B------:R0:W-:Y:S02]  /*23a00*/  STL.64 [R1+0x6c8], R6 ;  /* 0x0006c80601007387 */ /* 0x0001e40000100a00 */
[C---:B0-----:R-:W-:Y:S06]  /*23a10*/  HMMA.16816.F32 R4, R28.reuse, R22, R56 ;  /* 0x000000161c04723c */ /* 0x041fec0000001838 */
[----:B------:R-:W-:Y:S01]  /*23a20*/  STL.64 [R1+0x1770], R22 ;  /* 0x0017701601007387 */ /* 0x000fe20000100a00 */
[----:B------:R-:W-:Y:S03]  /*23a30*/  HMMA.16816.F32 R8, R28, R24, R52 ;  /* 0x000000181c08723c */ /* 0x000fe60000001834 */
[----:B------:R-:W-:-:S13]  /*23a40*/  STL.64 [R1+0x1768], R20 ;  /* 0x0017681401007387 */ /* 0x000fda0000100a00 */
        /* <DEDUP_REMOVED lines=9> */
[----:B0-----:R-:W-:Y:S02]  /*23ae0*/  HMMA.16816.F32 R4, R28, R36, R44 ;  /* 0x000000241c04723c */ /* 0x001fe4000000182c */
[----:B------:R-:W-:Y:S04]  /*23af0*/  STL.64 [R1+0x17c0], R38 ;  /* 0x0017c02601007387 */ /* 0x000fe80000100a00 */
[----:B------:R-:W-:-:S15]  /*23b00*/  STL.64 [R1+0x17b8], R36 ;  /* 0x0017b82401007387 */ /* 0x000fde0000100a00 */
[----:B------:R-:W-:-:S02]  /*23b10*/  NOP ;  /* 0x0000000000007918 */ /* 0x000fc40000000000 */
[----:B------:R-:W-:Y:S04]  /*23b20*/  STL.64 [R1+0x6a0], R4 ;  /* 0x0006a00401007387 */ /* 0x000fe80000100a00 */
[----:B------:R-:W-:Y:S04]  /*23b30*/  STL.64 [R1+0x6a8], R6 ;  /* 0x0006a80601007387 */ /* 0x000fe80000100a00 */
[----:B------:R-:W2:Y:S04]  /*23b40*/  LDL.LU R56, [R1+0x5e0] ;  /* 0x0005e00001387983 */ /* 0x000ea80000300800 */
[----:B------:R-:W2:Y:S04]  /*23b50*/  LDL.LU R57, [R1+0x5e4] ;  /* 0x0005e40001397983 */ /* 0x000ea80000300800 */
[----:B------:R-:W3:Y:S04]  /*23b60*/  LDL.LU R58, [R1+0x5e8] ;  /* 0x0005e800013a7983 */ /* 0x000ee80000300800 */
[----:B------:R-:W3:Y:S04]  /*23b70*/  LDL.LU R59, [R1+0x5ec] ;  /* 0x0005ec00013b7983 */ /* 0x000ee80000300800 */
[----:B---3--:R-:W-:Y:S04]  /*23b80*/  STL.64 [R1+0x17b0], R58 ;  /* 0x0017b03a01007387 */ /* 0x008fe80000100a00 */
[----:B--2---:R0:W-:Y:S04]  /*23b90*/  STL.64 [R1+0x17a8], R56 ;  /* 0x0017a83801007387 */ /* 0x0041e80000100a00 */
[----:B------:R-:W2:Y:S04]  /*23ba0*/  LDL.LU R28, [R1+0x5f0] ;  /* 0x0005f000011c7983 */ /* 0x000ea80000300800 */
        /* <DEDUP_REMOVED lines=13> */
[----:B------:R-:W2:Y:S04]  /*23c80*/  LDL.LU R58, [R1+0x688] ;  /* 0x00068800013a7983 */ /* 0x000ea80000300800 */
[----:B------:R-:W2:Y:S04]  /*23c90*/  LDL.LU R59, [R1+0x68c] ;  /* 0x00068c00013b7983 */ /* 0x000ea80000300800 */
[----:B------:R-:W3:Y:S04]  /*23ca0*/  LDL.LU R36, [R1+0x690] ;  /* 0x0006900001247983 */ /* 0x000ee80000300800 */
[----:B------:R-:W3:Y:S04]  /*23cb0*/  LDL.LU R37, [R1+0x694] ;  /* 0x0006940001257983 */ /* 0x000ee80000300800 */
[----:B------:R-:W3:Y:S04]  /*23cc0*/  LDL.LU R38, [R1+0x698] ;  /* 0x0006980001267983 */ /* 0x000ee80000300800 */
[----:B------:R-:W3:Y:S01]  /*23cd0*/  LDL.LU R39, [R1+0x69c] ;  /* 0x00069c0001277983 */ /* 0x000ee20000300800 */
[----:B------:R-:W-:-:S02]  /*23ce0*/  IMAD R32, R34, 0x100, R33 ;  /* 0x0000010022207824 */ /* 0x000fc400078e0221 */
[----:B------:R-:W-:Y:S02]  /*23cf0*/  IMAD R33, R0, 0x100, R35 ;  /* 0x0000010000217824 */ /* 0x000fe400078e0223 */
[----:B------:R-:W-:Y:S02]  /*23d00*/  IMAD R34, R61, 0x100, R60 ;  /* 0x000001003d227824 */ /* 0x000fe400078e023c */
[----:B------:R-:W-:Y:S01]  /*23d10*/  IMAD R35, R41, 0x100, R40 ;  /* 0x0000010029237824 */ /* 0x000fe200078e0228 */
[----:B------:R-:W4:Y:S04]  /*23d20*/  LDL.LU R4, [R1+0x670] ;  /* 0x0006700001047983 */ /* 0x000f280000300800 */
[----:B------:R-:W4:Y:S01]  /*23d30*/  LDL.LU R5, [R1+0x674] ;  /* 0x0006740001057983 */ /* 0x000f220000300800 */
[----:B------:R-:W-:-:S02]  /*23d40*/  F2FP.F16.E4M3.UNPACK_B R32, R32 ;  /* 0x00000020ff20723e */ /* 0x000fc400020006ff */
[----:B------:R-:W-:Y:S02]  /*23d50*/  F2FP.F16.E4M3.UNPACK_B R33, R33 ;  /* 0x00000021ff21723e */ /* 0x000fe400020006ff */
[----:B------:R-:W-:Y:S02]  /*23d60*/  F2FP.F16.E4M3.UNPACK_B R34, R34 ;  /* 0x00000022ff22723e */ /* 0x000fe400020006ff */
[----:B------:R-:W-:Y:S01]  /*23d70*/  F2FP.F16.E4M3.UNPACK_B R35, R35 ;  /* 0x00000023ff23723e */ /* 0x000fe200020006ff */
        /* <DEDUP_REMOVED lines=30> */
[----:B---3--:R-:W-:-:S15]  /*23f60*/  HMMA.16816.F32 R36, R32, R42, R36 ;  /* 0x0000002a2024723c */ /* 0x008fde0000001824 */
[----:B------:R-:W-:-:S08]  /*23f70*/  NOP ;  /* 0x0000000000007918 */ /* 0x000fd00000000000 */
[----:B------:R-:W-:Y:S04]  /*23f80*/  STL.64 [R1+0x690], R36 ;  /* 0x0006902401007387 */ /* 0x000fe80000100a00 */
[----:B------:R0:W-:Y:S04]  /*23f90*/  STL.64 [R1+0x698], R38 ;  /* 0x0006982601007387 */ /* 0x0001e80000100a00 */
[----:B0-----:R-:W2:Y:S01]  /*23fa0*/  LDL.LU.64 R38, [R1+0x17c0] ;  /* 0x0017c00001267983 */ /* 0x001ea20000300a00 */
[C---:B----4-:R-:W-:Y:S03]  /*23fb0*/  HMMA.16816.F32 R4, R32.reuse, R2, R4 ;  /* 0x000000022004723c */ /* 0x050fe60000001804 */
[----:B------:R-:W3:Y:S03]  /*23fc0*/  LDL.LU.64 R36, [R1+0x17b8] ;  /* 0x0017b80001247983 */ /* 0x000ee60000300a00 */
[----:B--2---:R-:W-:-:S15]  /*23fd0*/  HMMA.16816.F32 R56, R32, R38, R56 ;  /* 0x000000262038723c */ /* 0x004fde0000001838 */
[----:B------:R-:W-:-:S08]  /*23fe0*/  NOP ;  /* 0x0000000000007918 */ /* 0x000fd00000000000 */
[----:B------:R-:W-:Y:S04]  /*23ff0*/  STL.64 [R1+0x680], R56 ;  /* 0x0006803801007387 */ /* 0x000fe80000100a00 */
[----:B------:R0:W-:Y:S04]  /*24000*/  STL.64 [R1+0x688], R58 ;  /* 0x0006883a01007387 */ /* 0x0001e80000100a00 */
[----:B0-----:R-:W2:Y:S04]  /*24010*/  LDL.LU.64 R58, [R1+0x17b0] ;  /* 0x0017b000013a7983 */ /* 0x001ea80000300a00 */
[----:B------:R-:W2:Y:S04]  /*24020*/  LDL.LU.64 R56, [R1+0x17a8] ;  /* 0x0017a80001387983 */ /* 0x000ea80000300a00 */
        /* <DEDUP_REMOVED lines=17> */
[----:B0-----:R-:W4:Y:S04]  /*24140*/  LDL.LU R4, [R1+0x600] ;  /* 0x0006000001047983 */ /* 0x001f280000300800 */
[----:B------:R-:W4:Y:S04]  /*24150*/  LDL.LU R5, [R1+0x604] ;  /* 0x0006040001057983 */ /* 0x000f280000300800 */
[----:B------:R-:W4:Y:S04]  /*24160*/  LDL.LU R6, [R1+0x608] ;  /* 0x0006080001067983 */ /* 0x000f280000300800 */
[----:B------:R-:W4:Y:S01]  /*24170*/  LDL.LU R7, [R1+0x60c] ;  /* 0x00060c0001077983 */ /* 0x000f220000300800 */
        /* <DEDUP_REMOVED lines=13> */
[----:B0-----:R-:W4:Y:S04]  /*24250*/  LDL.LU R8, [R1+0x610] ;  /* 0x0006100001087983 */ /* 0x001f280000300800 */
[----:B------:R-:W4:Y:S04]  /*24260*/  LDL.LU R9, [R1+0x614] ;  /* 0x0006140001097983 */ /* 0x000f280000300800 */
[----:B------:R-:W4:Y:S04]  /*24270*/  LDL.LU R10, [R1+0x618] ;  /* 0x00061800010a7983 */ /* 0x000f280000300800 */
[----:B------:R-:W4:Y:S01]  /*24280*/  LDL.LU R11, [R1+0x61c] ;  /* 0x00061c00010b7983 */ /* 0x000f220000300800 */
[----:B--2---:R-:W-:-:S15]  /*24290*/  HMMA.16816.F32 R16, R32, R12, R16 ;  /* 0x0000000c2010723c */ /* 0x004fde0000001810 */
[----:B------:R-:W-:-:S08]  /*242a0*/  NOP ;  /* 0x0000000000007918 */ /* 0x000fd00000000000 */
[----:B------:R-:W-:Y:S04]  /*242b0*/  STL.64 [R1+0x620], R16 ;  /* 0x0006201001007387 */ /* 0x000fe80000100a00 */
[----:B------:R0:W-:Y:S04]  /*242c0*/  STL.64 [R1+0x628], R18 ;  /* 0x0006281201007387 */ /* 0x0001e80000100a00 */
[----:B0-----:R-:W2:Y:S04]  /*242d0*/  LDL.LU.64 R18, [R1+0x1750] ;  /* 0x0017500001127983 */ /* 0x001ea80000300a00 */
[----:B------:R-:W3:Y:S01]  /*242e0*/  LDL.LU.64 R16, [R1+0x1748] ;  /* 0x0017480001107983 */ /* 0x000ee20000300a00 */
[----:B----4-:R-:W-:Y:S06]  /*242f0*/  HMMA.16816.F32 R8, R32, R14, R8 ;  /* 0x0000000e2008723c */ /* 0x010fec0000001808 */
[----:B------:R-:W-:Y:S04]  /*24300*/  STL.64 [R1+0x16d0], R14 ;  /* 0x0016d00e01007387 */ /* 0x000fe80000100a00 */
[----:B------:R-:W-:-:S13]  /*24310*/  STL.64 [R1+0x16c8], R12 ;  /* 0x0016c80c01007387 */ /* 0x000fda0000100a00 */
[----:B------:R-:W-:Y:S04]  /*24320*/  STL.64 [R1+0x610], R8 ;  /* 0x0006100801007387 */ /* 0x000fe80000100a00 */
[----:B------:R3:W-:Y:S02]  /*24330*/  STL.64 [R1+0x618], R10 ;  /* 0x0006180a01007387 */ /* 0x0007e40000100a00 */
[C---:B---3--:R-:W-:Y:S06]  /*24340*/  HMMA.16816.F32 R8, R32.reuse, R16, R4 ;  /* 0x000000102008723c */ /* 0x048fec0000001804 */
        /* <DEDUP_REMOVED lines=16> */
[----:B0-----:R-:W-:Y:S01]  /*24450*/  HMMA.16816.F32 R4, R32, R24, R44 ;  /* 0x000000182004723c */ /* 0x001fe2000000182c */
[----:B------:R-:W-:Y:S02]  /*24460*/  IMAD R29, R0, 0x100, R52 ;  /* 0x00000100001d7824 */ /* 0x000fe400078e0234 */
[----:B------:R-:W2:Y:S01]  /*24470*/  LDL.LU R52, [R1+0x500] ;  /* 0x0005000001347983 */ /* 0x000ea20000300800 */
[----:B------:R-:W-:-:S15]  /*24480*/  IMAD R28, R53, 0x100, R54 ;  /* 0x00000100351c7824 */ /* 0x000fde00078e0236 */
[----:B------:R-:W-:-:S04]  /*24490*/  NOP ;  /* 0x0000000000007918 */ /* 0x000fc80000000000 */
[----:B------:R-:W-:Y:S04]  /*244a0*/  STL.64 [R1+0x810], R4 ;  /* 0x0008100401007387 */ /* 0x000fe80000100a00 */
[----:B------:R-:W-:Y:S04]  /*244b0*/  STL.64 [R1+0x818], R6 ;  /* 0x0008180601007387 */ /* 0x000fe80000100a00 */
[----:B------:R-:W2:Y:S04]  /*244c0*/  LDL.LU R53, [R1+0x504] ;  /* 0x0005040001357983 */ /* 0x000ea80000300800 */
[----:B------:R-:W3:Y:S04]  /*244d0*/  LDL.LU R54, [R1+0x508] ;  /* 0x0005080001367983 */ /* 0x000ee80000300800 */
[----:B------:R-:W3:Y:S04]  /*244e0*/  LDL.LU R55, [R1+0x50c] ;  /* 0x00050c0001377983 */ /* 0x000ee80000300800 */
[----:B---3--:R-:W-:Y:S04]  /*244f0*/  STL.64 [R1+0x1720], R54 ;  /* 0x0017203601007387 */ /* 0x008fe80000100a00 */
[----:B--2---:R-:W-:Y:S04]  /*24500*/  STL.64 [R1+0x1718], R52 ;  /* 0x0017183401007387 */ /* 0x004fe80000100a00 */
[----:B------:R-:W2:Y:S04]  /*24510*/  LDL.LU R56, [R1+0x510] ;  /* 0x0005100001387983 */ /* 0x000ea80000300800 */
        /* <DEDUP_REMOVED lines=19> */
[----:B0-----:R-:W4:Y:S04]  /*24650*/  LDL.LU R12, [R1+0x5c0] ;  /* 0x0005c000010c7983 */ /* 0x001f280000300800 */
        /* <DEDUP_REMOVED lines=19> */
[----:B------:R-:W-:-:S02]  /*24790*/  IMAD R30, R61, 0x100, R60 ;  /* 0x000001003d1e7824 */ /* 0x000fc400078e023c */
[----:B------:R-:W-:Y:S01]  /*247a0*/  IMAD R31, R41, 0x100, R40 ;  /* 0x00000100291f7824 */ /* 0x000fe200078e0228 */
[----:B------:R-:W-:Y:S02]  /*247b0*/  F2FP.F16.E4M3.UNPACK_B R28, R28 ;  /* 0x0000001cff1c723e */ /* 0x000fe400020006ff */
[----:B------:R-:W-:Y:S01]  /*247c0*/  F2FP.F16.E4M3.UNPACK_B R29, R29 ;  /* 0x0000001dff1d723e */ /* 0x000fe200020006ff */
[----:B------:R-:W2:Y:S01]  /*247d0*/  LDL.LU R16, [R1+0x560] ;  /* 0x0005600001107983 */ /* 0x000ea20000300800 */
[----:B------:R-:W-:Y:S02]  /*247e0*/  F2FP.F16.E4M3.UNPACK_B R30, R30 ;  /* 0x0000001eff1e723e */ /* 0x000fe400020006ff */
[----:B------:R-:W-:Y:S01]  /*247f0*/  F2FP.F16.E4M3.UNPACK_B R31, R31 ;  /* 0x0000001fff1f723e */ /* 0x000fe200020006ff */
        /* <DEDUP_REMOVED lines=11> */
[C---:B---3--:R-:W-:Y:S06]  /*248b0*/  HMMA.16816.F32 R44, R32.reuse, R26, R44 ;  /* 0x0000001a202c723c */ /* 0x048fec000000182c */
[----:B----4-:R-:W-:Y:S06]  /*248c0*/  HMMA.16816.F32 R32, R32, R36, R12 ;  /* 0x000000242020723c */ /* 0x010fec000000180c */
[C---:B--2---:R-:W-:Y:S06]  /*248d0*/  HMMA.16816.F32 R56, R28.reuse, R42, R56 ;  /* 0x0000002a1c38723c */ /* 0x044fec0000001838 */
[C---:B------:R-:W-:Y:S05]  /*248e0*/  HMMA.16816.F32 R52, R28.reuse, R38, R52 ;  /* 0x000000261c34723c */ /* 0x040fea0000001834 */
[----:B------:R0:W-:Y:S04]  /*248f0*/  STL.64 [R1+0x800], R44 ;  /* 0x0008002c01007387 */ /* 0x0001e80000100a00 */
[----:B------:R-:W-:Y:S01]  /*24900*/  STL.64 [R1+0x808], R46 ;  /* 0x0008082e01007387 */ /* 0x000fe20000100a00 */
[C---:B------:R-:W-:Y:S03]  /*24910*/  HMMA.16816.F32 R4, R28.reuse, R2, R4 ;  /* 0x000000021c04723c */ /* 0x040fe60000001804 */
[----:B0-----:R-:W2:Y:S04]  /*24920*/  LDL.LU R45, [R1+0x12d0] ;  /* 0x0012d000012d7983 */ /* 0x001ea80000300800 */
[----:B------:R-:W2:Y:S04]  /*24930*/  LDL.LU R44, [R1+0x12cc] ;  /* 0x0012cc00012c7983 */ /* 0x000ea80000300800 */
[----:B------:R-:W3:Y:S04]  /*24940*/  LDL.LU.64 R14, [R1+0x1740] ;  /* 0x00174000010e7983 */ /* 0x000ee80000300a00 */
[----:B------:R-:W3:Y:S04]  /*24950*/  LDL.LU.64 R12, [R1+0x1738] ;  /* 0x00173800010c7983 */ /* 0x000ee80000300a00 */
[----:B------:R0:W-:Y:S04]  /*24960*/  STL.64 [R1+0x5c0], R32 ;  /* 0x0005c02001007387 */ /* 0x0001e80000100a00 */
[----:B------:R1:W-:Y:S04]  /*24970*/  STL.64 [R1+0x5c8], R34 ;  /* 0x0005c82201007387 */ /* 0x0003e80000100a00 */
[----:B0-----:R-:W4:Y:S04]  /*24980*/  LDL.LU R32, [R1+0x520] ;  /* 0x0005200001207983 */ /* 0x001f280000300800 */
[----:B------:R-:W4:Y:S04]  /*24990*/  LDL.LU R33, [R1+0x524] ;  /* 0x0005240001217983 */ /* 0x000f280000300800 */
[----:B-1----:R-:W4:Y:S04]  /*249a0*/  LDL.LU R34, [R1+0x528] ;  /* 0x0005280001227983 */ /* 0x002f280000300800 */
[----:B------:R-:W4:Y:S04]  /*249b0*/  LDL.LU R35, [R1+0x52c] ;  /* 0x00052c0001237983 */ /* 0x000f280000300800 */
[----:B------:R-:W-:Y:S04]  /*249c0*/  STL.64 [R1+0x5b0], R56 ;  /* 0x0005b03801007387 */ /* 0x000fe80000100a00 */
[----:B------:R0:W-:Y:S04]  /*249d0*/  STL.64 [R1+0x5b8], R58 ;  /* 0x0005b83a01007387 */ /* 0x0001e80000100a00 */
[----:B0-----:R-:W2:Y:S04]  /*249e0*/  LDL.LU.64 R58, [R1+0x1730] ;  /* 0x00173000013a7983 */ /* 0x001ea80000300a00 */
[----:B------:R-:W2:Y:S04]  /*249f0*/  LDL.LU.64 R56, [R1+0x1728] ;  /* 0x0017280001387983 */ /* 0x000ea80000300a00 */
[----:B------:R-:W-:Y:S04]  /*24a00*/  STL.64 [R1+0x16a0], R42 ;  /* 0x0016a02a01007387 */ /* 0x000fe80000100a00 */
[----:B------:R-:W-:Y:S04]  /*24a10*/  STL.64 [R1+0x5a0], R52 ;  /* 0x0005a03401007387 */ /* 0x000fe80000100a00 */
[----:B------:R0:W-:Y:S04]  /*24a20*/  STL.64 [R1+0x5a8], R54 ;  /* 0x0005a83601007387 */ /* 0x0001e80000100a00 */
[----:B0-----:R-:W2:Y:S04]  /*24a30*/  LDL.LU.64 R54, [R1+0x1720] ;  /* 0x0017200001367983 */ /* 0x001ea80000300a00 */
[----:B------:R-:W2:Y:S04]  /*24a40*/  LDL.LU.64 R52, [R1+0x1718] ;  /* 0x0017180001347983 */ /* 0x000ea80000300a00 */
[----:B------:R-:W-:Y:S04]  /*24a50*/  STL.64 [R1+0x16b0], R38 ;  /* 0x0016b02601007387 */ /* 0x000fe80000100a00 */
[----:B------:R0:W-:Y:S04]  /*24a60*/  STL.64 [R1+0x16a8], R36 ;  /* 0x0016a82401007387 */ /* 0x0001e80000100a00 */
[----:B0-----:R-:W4:Y:S04]  /*24a70*/  LDL.LU R36, [R1+0x530] ;  /* 0x0005300001247983 */ /* 0x001f280000300800 */
[----:B------:R-:W4:Y:S04]  /*24a80*/  LDL.LU R37, [R1+0x534] ;  /* 0x0005340001257983 */ /* 0x000f280000300800 */
[----:B------:R-:W4:Y:S04]  /*24a90*/  LDL.LU R38, [R1+0x538] ;  /* 0x0005380001267983 */ /* 0x000f280000300800 */
[----:B------:R-:W4:Y:S04]  /*24aa0*/  LDL.LU R39, [R1+0x53c] ;  /* 0x00053c0001277983 */ /* 0x000f280000300800 */
[----:B------:R-:W-:Y:S04]  /*24ab0*/  STL.64 [R1+0x590], R4 ;  /* 0x0005900401007387 */ /* 0x000fe80000100a00 */
[----:B------:R0:W-:Y:S04]  /*24ac0*/  STL.64 [R1+0x598], R6 ;  /* 0x0005980601007387 */ /* 0x0001e80000100a00 */
[----:B0-----:R-:W3:Y:S04]  /*24ad0*/  LDL.LU.64 R6, [R1+0x1710] ;  /* 0x0017100001067983 */ /* 0x001ee80000300a00 */
[----:B------:R-:W2:Y:S02]  /*24ae0*/  LDL.LU.64 R4, [R1+0x1708] ;  /* 0x0017080001047983 */ /* 0x000ea40000300a00 */
        /* <DEDUP_REMOVED lines=13> */
[----:B0-----:R-:W3:Y:S04]  /*24bc0*/  LDL.LU R4, [R1+0x540] ;  /* 0x0005400001047983 */ /* 0x001ee80000300800 */
[----:B------:R-:W3:Y:S04]  /*24bd0*/  LDL.LU R5, [R1+0x544] ;  /* 0x0005440001057983 */ /* 0x000ee80000300800 */
[----:B------:R-:W3:Y:S04]  /*24be0*/  LDL.LU R6, [R1+0x548] ;  /* 0x0005480001067983 */ /* 0x000ee80000300800 */
[----:B------:R-:W3:Y:S01]  /*24bf0*/  LDL.LU R7, [R1+0x54c] ;  /* 0x00054c0001077983 */ /* 0x000ee20000300800 */
        /* <DEDUP_REMOVED lines=9> */
[----:B0-----:R-:W2:Y:S04]  /*24c90*/  LDL.LU.64 R14, [R1+0x16d0] ;  /* 0x0016d000010e7983 */ /* 0x001ea80000300a00 */
[----:B------:R-:W3:Y:S04]  /*24ca0*/  LDL.LU.64 R12, [R1+0x16c8] ;  /* 0x0016c800010c7983 */ /* 0x000ee80000300a00 */
[----:B------:R-:W-:Y:S04]  /*24cb0*/  STL.64 [R1+0x1668], R10 ;  /* 0x0016680a01007387 */ /* 0x000fe80000100a00 */
[----:B------:R3:W-:Y:S02]  /*24cc0*/  STL.64 [R1+0x1660], R8 ;  /* 0x0016600801007387 */ /* 0x0007e40000100a00 */
[C---:B---3--:R-:W-:Y:S06]  /*24cd0*/  HMMA.16816.F32 R8, R28.reuse, R12, R4 ;  /* 0x0000000c1c08723c */ /* 0x048fec0000001804 */
[C---:B--2---:R-:W-:Y:S06]  /*24ce0*/  HMMA.16816.F32 R4, R28.reuse, R14, R36 ;  /* 0x0000000e1c04723c */ /* 0x044fec0000001824 */
[----:B------:R-:W-:Y:S11]  /*24cf0*/  STL.64 [R1+0x1688], R14 ;  /* 0x0016880e01007387 */ /* 0x000ff60000100a00 */
        /* <DEDUP_REMOVED lines=18> */
[----:B------:R-:W-:Y:S04]  /*24e20*/  STL [R1+0x1658], R23 ;  /* 0x0016581701007387 */ /* 0x000fe80000100800 */
[----:B------:R-:W-:Y:S01]  /*24e30*/  STL [R1+0x16c0], R22 ;  /* 0x0016c01601007387 */ /* 0x000fe20000100800 */
[----:B------:R-:W-:-:S12]  /*24e40*/  IMAD R32, R61, 0x100, R60 ;  /* 0x000001003d207824 */ /* 0x000fd800078e023c */
[----:B------:R-:W-:Y:S04]  /*24e50*/  STL.64 [R1+0x4f0], R4 ;  /* 0x0004f00401007387 */ /* 0x000fe80000100a00 */
[----:B------:R-:W-:Y:S04]  /*24e60*/  STL.64 [R1+0x4f8], R6 ;  /* 0x0004f80601007387 */ /* 0x000fe80000100a00 */
[----:B------:R0:W-:Y:S04]  /*24e70*/  STL.64 [R1+0x16b8], R20 ;  /* 0x0016b81401007387 */ /* 0x0001e80000100a00 */
        /* <DEDUP_REMOVED lines=10> */
[----:B------:R-:W3:Y:S04]  /*24f20*/  LDL.LU R52, [R1+0x440] ;  /* 0x0004400001347983 */ /* 0x000ee80000300800 */
[----:B------:R-:W3:Y:S04]  /*24f30*/  LDL.LU R53, [R1+0x444] ;  /* 0x0004440001357983 */ /* 0x000ee80000300800 */
[----:B------:R-:W3:Y:S04]  /*24f40*/  LDL.LU R54, [R1+0x448] ;  /* 0x0004480001367983 */ /* 0x000ee80000300800 */
[----:B------:R-:W3:Y:S04]  /*24f50*/  LDL.LU R55, [R1+0x44c] ;  /* 0x00044c0001377983 */ /* 0x000ee80000300800 */
[----:B0-----:R-:W2:Y:S04]  /*24f60*/  LDL.LU R20, [R1+0x7f0] ;  /* 0x0007f00001147983 */ /* 0x001ea80000300800 */
[----:B------:R-:W2:Y:S04]  /*24f70*/  LDL.LU R21, [R1+0x7f4] ;  /* 0x0007f40001157983 */ /* 0x000ea80000300800 */
[----:B------:R-:W2:Y:S04]  /*24f80*/  LDL.LU R22, [R1+0x7f8] ;  /* 0x0007f80001167983 */ /* 0x000ea80000300800 */
[----:B------:R-:W2:Y:S04]  /*24f90*/  LDL.LU R23, [R1+0x7fc] ;  /* 0x0007fc0001177983 */ /* 0x000ea80000300800 */
[----:B------:R-:W4:Y:S04]  /*24fa0*/  LDL.LU R36, [R1+0x7e0] ;  /* 0x0007e00001247983 */ /* 0x000f280000300800 */
[----:B------:R-:W4:Y:S04]  /*24fb0*/  LDL.LU R37, [R1+0x7e4] ;  /* 0x0007e40001257983 */ /* 0x000f280000300800 */
[----:B------:R-:W4:Y:S04]  /*24fc0*/  LDL.LU R38, [R1+0x7e8] ;  /* 0x0007e80001267983 */ /* 0x000f280000300800 */
[----:B------:R-:W4:Y:S01]  /*24fd0*/  LDL.LU R39, [R1+0x7ec] ;  /* 0x0007ec0001277983 */ /* 0x000f220000300800 */
[----:B------:R-:W-:-:S03]  /*24fe0*/  IMAD R33, R41, 0x100, R40 ;  /* 0x0000010029217824 */ /* 0x000fc600078e0228 */
[----:B------:R-:W3:Y:S04]  /*24ff0*/  LDL.LU R40, [R1+0x4e0] ;  /* 0x0004e00001287983 */ /* 0x000ee80000300800 */
[----:B------:R-:W3:Y:S04]  /*25000*/  LDL.LU R41, [R1+0x4e4] ;  /* 0x0004e40001297983 */ /* 0x000ee80000300800 */
[----:B------:R-:W3:Y:S01]  /*25010*/  LDL.LU R42, [R1+0x4e8] ;  /* 0x0004e800012a7983 */ /* 0x000ee20000300800 */
[----:B------:R-:W-:-:S03]  /*25020*/  IMAD R34, R44, 0x100, R45 ;  /* 0x000001002c227824 */ /* 0x000fc600078e022d */
        /* <DEDUP_REMOVED lines=26> */
[----:B0-----:R-:W2:Y:S04]  /*251d0*/  LDL.LU R22, [R1+0x16c0] ;  /* 0x0016c00001167983 */ /* 0x001ea80000300800 */
        /* <DEDUP_REMOVED lines=11> */
[----:B---3--:R-:W-:Y:S03]  /*25290*/  HMMA.16816.F32 R28, R28, R36, R40 ;  /* 0x000000241c1c723c */ /* 0x008fe60000001828 */
[----:B------:R-:W3:Y:S01]  /*252a0*/  LDL.LU.64 R42, [R1+0x16a0] ;  /* 0x0016a000012a7983 */ /* 0x000ee20000300a00 */
[----:B------:R-:W-:Y:S01]  /*252b0*/  IMAD R35, R61, 0x100, R60 ;  /* 0x000001003d237824 */ /* 0x000fe200078e023c */
[----:B------:R-:W-:-:S02]  /*252c0*/  F2FP.F16.E4M3.UNPACK_B R32, R32 ;  /* 0x00000020ff20723e */ /* 0x000fc400020006ff */
[----:B------:R-:W-:Y:S02]  /*252d0*/  F2FP.F16.E4M3.UNPACK_B R33, R33 ;  /* 0x00000021ff21723e */ /* 0x000fe400020006ff */
[----:B------:R-:W-:Y:S02]  /*252e0*/  F2FP.F16.E4M3.UNPACK_B R34, R34 ;  /* 0x00000022ff22723e */ /* 0x000fe400020006ff */
[----:B------:R-:W-:-:S07]  /*252f0*/  F2FP.F16.E4M3.UNPACK_B R35, R35 ;  /* 0x00000023ff23723e */ /* 0x000fce00020006ff */
[C---:B--2---:R-:W-:Y:S06]  /*25300*/  HMMA.16816.F32 R12, R32.reuse, R38, R12 ;  /* 0x00000026200c723c */ /* 0x044fec000000180c */
[C---:B------:R-:W-:Y:S01]  /*25310*/  HMMA.16816.F32 R4, R32.reuse, R2, R4 ;  /* 0x000000022004723c */ /* 0x040fe20000001804 */
[----:B------:R0:W-:Y:S04]  /*25320*/  STL.64 [R1+0x4e0], R28 ;  /* 0x0004e01c01007387 */ /* 0x0001e80000100a00 */
[----:B------:R1:W-:Y:S04]  /*25330*/  STL.64 [R1+0x4e8], R30 ;  /* 0x0004e81e01007387 */ /* 0x0003e80000100a00 */
[----:B0-----:R-:W2:Y:S04]  /*25340*/  LDL.LU R28, [R1+0x470] ;  /* 0x00047000011c7983 */ /* 0x001ea80000300800 */
[----:B------:R-:W2:Y:S04]  /*25350*/  LDL.LU R29, [R1+0x474] ;  /* 0x00047400011d7983 */ /* 0x000ea80000300800 */
[----:B-1----:R-:W2:Y:S04]  /*25360*/  LDL.LU R30, [R1+0x478] ;  /* 0x00047800011e7983 */ /* 0x002ea80000300800 */
[----:B------:R-:W2:Y:S01]  /*25370*/  LDL.LU R31, [R1+0x47c] ;  /* 0x00047c00011f7983 */ /* 0x000ea20000300800 */
[----:B---3--:R-:W-:-:S15]  /*25380*/  HMMA.16816.F32 R16, R32, R42, R16 ;  /* 0x0000002a2010723c */ /* 0x008fde0000001810 */
[----:B------:R-:W-:-:S08]  /*25390*/  NOP ;  /* 0x0000000000007918 */ /* 0x000fd00000000000 */
[----:B------:R-:W-:Y:S04]  /*253a0*/  STL.64 [R1+0x4d0], R16 ;  /* 0x0004d01001007387 */ /* 0x000fe80000100a00 */
[----:B------:R0:W-:Y:S04]  /*253b0*/  STL.64 [R1+0x4d8], R18 ;  /* 0x0004d81201007387 */ /* 0x0001e80000100a00 */
[----:B0-----:R-:W3:Y:S04]  /*253c0*/  LDL.LU.64 R18, [R1+0x1698] ;  /* 0x0016980001127983 */ /* 0x001ee80000300a00 */
[----:B------:R-:W3:Y:S04]  /*253d0*/  LDL.LU.64 R16, [R1+0x1690] ;  /* 0x0016900001107983 */ /* 0x000ee80000300a00 */
[----:B------:R0:W-:Y:S04]  /*253e0*/  STL.64 [R1+0x1620], R42 ;  /* 0x0016202a01007387 */ /* 0x0001e80000100a00 */
[----:B------:R-:W4:Y:S04]  /*253f0*/  LDL.LU R40, [R1+0x480] ;  /* 0x0004800001287983 */ /* 0x000f280000300800 */
[----:B------:R-:W4:Y:S04]  /*25400*/  LDL.LU R41, [R1+0x484] ;  /* 0x0004840001297983 */ /* 0x000f280000300800 */
[----:B0-----:R-:W4:Y:S04]  /*25410*/  LDL.LU R42, [R1+0x488] ;  /* 0x00048800012a7983 */ /* 0x001f280000300800 */
[----:B------:R-:W4:Y:S04]  /*25420*/  LDL.LU R43, [R1+0x48c] ;  /* 0x00048c00012b7983 */ /* 0x000f280000300800 */
[----:B------:R-:W-:Y:S04]  /*25430*/  STL.64 [R1+0x4c0], R12 ;  /* 0x0004c00c01007387 */ /* 0x000fe80000100a00 */
[----:B------:R0:W-:Y:S04]  /*25440*/  STL.64 [R1+0x4c8], R14 ;  /* 0x0004c80e01007387 */ /* 0x0001e80000100a00 */
[----:B0-----:R-:W3:Y:S04]  /*25450*/  LDL.LU.64 R14, [R1+0x1688] ;  /* 0x00168800010e7983 */ /* 0x001ee80000300a00 */
[----:B------:R-:W3:Y:S04]  /*25460*/  LDL.LU.64 R12, [R1+0x1680] ;  /* 0x00168000010c7983 */ /* 0x000ee80000300a00 */
        /* <DEDUP_REMOVED lines=8> */
[----:B0-----:R-:W2:Y:S04]  /*254f0*/  LDL.LU.64 R6, [R1+0x1678] ;  /* 0x0016780001067983 */ /* 0x001ea80000300a00 */
[----:B------:R-:W4:Y:S02]  /*25500*/  LDL.LU.64 R4, [R1+0x1670] ;  /* 0x0016700001047983 */ /* 0x000f240000300a00 */
[----:B----4-:R-:W-:-:S15]  /*25510*/  HMMA.16816.F32 R8, R32, R4, R8 ;  /* 0x000000042008723c */ /* 0x010fde0000001808 */
[----:B------:R-:W-:-:S08]  /*25520*/  NOP ;  /* 0x0000000000007918 */ /* 0x000fd00000000000 */
[----:B------:R-:W-:Y:S04]  /*25530*/  STL.64 [R1+0x4a0], R8 ;  /* 0x0004a00801007387 */ /* 0x000fe80000100a00 */
[----:B------:R0:W-:Y:S04]  /*25540*/  STL.64 [R1+0x4a8], R10 ;  /* 0x0004a80a01007387 */ /* 0x0001e80000100a00 */
[----:B0-----:R-:W4:Y:S04]  /*25550*/  LDL.LU.64 R10, [R1+0x1668] ;  /* 0x00166800010a7983 */ /* 0x001f280000300a00 */
[----:B------:R-:W3:Y:S01]  /*25560*/  LDL.LU.64 R8, [R1+0x1660] ;  /* 0x0016600001087983 */ /* 0x000ee20000300a00 */
[----:B--2---:R-:W-:Y:S06]  /*25570*/  HMMA.16816.F32 R36, R32, R6, R36 ;  /* 0x000000062024723c */ /* 0x004fec0000001824 */
[----:B------:R-:W-:Y:S04]  /*25580*/  STL.64 [R1+0x1608], R6 ;  /* 0x0016080601007387 */ /* 0x000fe80000100a00 */
[----:B------:R-:W-:-:S13]  /*25590*/  STL.64 [R1+0x1600], R4 ;  /* 0x0016000401007387 */ /* 0x000fda0000100a00 */
[----:B------:R-:W-:Y:S04]  /*255a0*/  STL.64 [R1+0x490], R36 ;  /* 0x0004902401007387 */ /* 0x000fe80000100a00 */
[----:B------:R3:W-:Y:S02]  /*255b0*/  STL.64 [R1+0x498], R38 ;  /* 0x0004982601007387 */ /* 0x0007e40000100a00 */
[C---:B---3--:R-:W-:Y:S06]  /*255c0*/  HMMA.16816.F32 R36, R32.reuse, R8, R40 ;  /* 0x000000082024723c */ /* 0x048fec0000001828 */
[C---:B----4-:R-:W-:Y:S06]  /*255d0*/  HMMA.16816.F32 R4, R32.reuse, R10, R28 ;  /* 0x0000000a2004723c */ /* 0x050fec000000181c */
[----:B------:R-:W-:Y:S11]  /*255e0*/  STL.64 [R1+0x1618], R10 ;  /* 0x0016180a01007387 */ /* 0x000ff60000100a00 */
[----:B------:R-:W-:Y:S04]  /*255f0*/  STL.64 [R1+0x480], R36 ;  /* 0x0004802401007387 */ /* 0x000fe80000100a00 */
[----:B------:R-:W-:Y:S04]  /*25600*/  STL.64 [R1+0x488], R38 ;  /* 0x0004882601007387 */ /* 0x000fe80000100a00 */
[----:B------:R0:W-:Y:S04]  /*25610*/  STL.64 [R1+0x1610], R8 ;  /* 0x0016100801007387 */ /* 0x0001e80000100a00 */
[----:B------:R-:W-:Y:S04]  /*25620*/  STL.64 [R1+0x470], R4 ;  /* 0x0004700401007387 */ /* 0x000fe80000100a00 */
[----:B------:R1:W-:Y:S01]  /*25630*/  STL.64 [R1+0x478], R6 ;  /* 0x0004780601007387 */ /* 0x0003e20000100a00 */
[C---:B0-----:R-:W-:Y:S06]  /*25640*/  HMMA.16816.F32 R8, R32.reuse, R12, R24 ;  /* 0x0000000c2008723c */ /* 0x041fec0000001818 */
[C---:B-1----:R-:W-:Y:S06]  /*25650*/  HMMA.16816.F32 R4, R32.reuse, R14, R56 ;  /* 0x0000000e2004723c */ /* 0x042fec0000001838 */
[----:B------:R-:W-:Y:S11]  /*25660*/  STL.64 [R1+0x1640], R14 ;  /* 0x0016400e01007387 */ /* 0x000ff60000100a00 */
[----:B------:R-:W-:Y:S04]  /*25670*/  STL.64 [R1+0x460], R8 ;  /* 0x0004600801007387 */ /* 0x000fe80000100a00 */
[----:B------:R-:W-:Y:S04]  /*25680*/  STL.64 [R1+0x468], R10 ;  /* 0x0004680a01007387 */ /* 0x000fe80000100a00 */
[----:B------:R0:W-:Y:S04]  /*25690*/  STL.64 [R1+0x1638], R12 ;  /* 0x0016380c01007387 */ /* 0x0001e80000100a00 */
[----:B------:R-:W-:Y:S04]  /*256a0*/  STL.64 [R1+0x450], R4 ;  /* 0x0004500401007387 */ /* 0x000fe80000100a00 */
[----:B------:R1:W-:Y:S01]  /*256b0*/  STL.64 [R1+0x458], R6 ;  /* 0x0004580601007387 */ /* 0x0003e20000100a00 */
[C---:B0-----:R-:W-:Y:S06]  /*256c0*/  HMMA.16816.F32 R12, R32.reuse, R16, R52 ;  /* 0x00000010200c723c */ /* 0x041fec0000001834 */
[C---:B------:R-:W-:Y:S06]  /*256d0*/  HMMA.16816.F32 R8, R32.reuse, R18, R48 ;  /* 0x000000122008723c */ /* 0x040fec0000001830 */
[----:B-1----:R-:W-:Y:S11]  /*256e0*/  HMMA.16816.F32 R4, R32, R20, R44 ;  /* 0x000000142004723c */ /* 0x002ff6000000182c */
[----:B------:R0:W-:Y:S04]  /*256f0*/  STL.64 [R1+0x440], R12 ;  /* 0x0004400c01007387 */ /* 0x0001e80000100a00 */
[----:B------:R1:W-:Y:S04]  /*25700*/  STL.64 [R1+0x448], R14 ;  /* 0x0004480e01007387 */ /* 0x0003e80000100a00 */
        /* <DEDUP_REMOVED lines=24> */
[----:B0-----:R-:W2:Y:S04]  /*25890*/  LDL.LU R12, [R1+0x7d0] ;  /* 0x0007d000010c7983 */ /* 0x001ea80000300800 */
[----:B------:R-:W2:Y:S04]  /*258a0*/  LDL.LU R13, [R1+0x7d4] ;  /* 0x0007d400010d7983 */ /* 0x000ea80000300800 */
        /* <DEDUP_REMOVED lines=25> */
[----:B------:R-:W3:Y:S01]  /*25a40*/  LDL.LU R47, [R1+0x37c] ;  /* 0x00037c00012f7983 */ /* 0x000ee20000300800 */
[----:B--2---:R-:W-:-:S03]  /*25a50*/  IMAD R28, R28, 0x100, R23 ;  /* 0x000001001c1c7824 */ /* 0x004fc600078e0217 */
[----:B------:R-:W2:Y:S02]  /*25a60*/  LDL.LU R23, [R1+0x1658] ;  /* 0x0016580001177983 */ /* 0x000ea40000300800 */
[----:B--2---:R-:W-:-:S15]  /*25a70*/  HMMA.16816.F32 R24, R32, R22, R24 ;  /* 0x000000162018723c */ /* 0x004fde0000001818 */
[----:B------:R-:W-:-:S08]  /*25a80*/  NOP ;  /* 0x0000000000007918 */ /* 0x000fd00000000000 */
[----:B------:R-:W-:Y:S04]  /*25a90*/  STL.64 [R1+0x410], R24 ;  /* 0x0004101801007387 */ /* 0x000fe80000100a00 */
[----:B------:R0:W-:Y:S04]  /*25aa0*/  STL.64 [R1+0x418], R26 ;  /* 0x0004181a01007387 */ /* 0x0001e80000100a00 */
[----:B0-----:R-:W2:Y:S04]  /*25ab0*/  LDL.LU.64 R26, [R1+0x1650] ;  /* 0x00165000011a7983 */ /* 0x001ea80000300a00 */
[----:B------:R-:W4:Y:S04]  /*25ac0*/  LDL.LU.64 R24, [R1+0x1648] ;  /* 0x0016480001187983 */ /* 0x000f280000300a00 */
[----:B------:R-:W-:Y:S01]  /*25ad0*/  STL [R1+0x15cc], R23 ;  /* 0x0015cc1701007387 */ /* 0x000fe20000100800 */
[C---:B----4-:R-:W-:Y:S06]  /*25ae0*/  HMMA.16816.F32 R12, R32.reuse, R24, R12 ;  /* 0x00000018200c723c */ /* 0x050fec000000180c */
[----:B--2---:R-:W-:-:S15]  /*25af0*/  HMMA.16816.F32 R36, R32, R26, R36 ;  /* 0x0000001a2024723c */ /* 0x004fde0000001824 */
        /* <DEDUP_REMOVED lines=15> */
[----:B--2---:R-:W-:Y:S03]  /*25bf0*/  HMMA.16816.F32 R32, R32, R36, R40 ;  /* 0x000000242020723c */ /* 0x004fe60000001828 */
[----:B------:R-:W2:Y:S01]  /*25c00*/  LDL.LU.64 R42, [R1+0x1620] ;  /* 0x00162000012a7983 */ /* 0x000ea20000300a00 */
[----:B------:R-:W-:-:S02]  /*25c10*/  IMAD R29, R30, 0x100, R29 ;  /* 0x000001001e1d7824 */ /* 0x000fc400078e021d */
[----:B------:R-:W-:Y:S02]  /*25c20*/  IMAD R30, R0, 0x100, R31 ;  /* 0x00000100001e7824 */ /* 0x000fe400078e021f */
[----:B------:R-:W-:Y:S01]  /*25c30*/  IMAD R31, R61, 0x100, R60 ;  /* 0x000001003d1f7824 */ /* 0x000fe200078e023c */
[----:B------:R-:W-:Y:S02]  /*25c40*/  F2FP.F16.E4M3.UNPACK_B R28, R28 ;  /* 0x0000001cff1c723e */ /* 0x000fe400020006ff */
[----:B------:R-:W-:Y:S02]  /*25c50*/  F2FP.F16.E4M3.UNPACK_B R29, R29 ;  /* 0x0000001dff1d723e */ /* 0x000fe400020006ff */
[----:B------:R-:W-:Y:S02]  /*25c60*/  F2FP.F16.E4M3.UNPACK_B R30, R30 ;  /* 0x0000001eff1e723e */ /* 0x000fe400020006ff */
[----:B------:R-:W-:-:S07]  /*25c70*/  F2FP.F16.E4M3.UNPACK_B R31, R31 ;  /* 0x0000001fff1f723e */ /* 0x000fce00020006ff */
[C---:B---3--:R-:W-:Y:S01]  /*25c80*/  HMMA.16816.F32 R4, R28.reuse, R38, R4 ;  /* 0x000000261c04723c */ /* 0x048fe20000001804 */
[----:B------:R0:W-:Y:S04]  /*25c90*/  STL.64 [R1+0x400], R32 ;  /* 0x0004002001007387 */ /* 0x0001e80000100a00 */
[----:B------:R1:W-:Y:S04]  /*25ca0*/  STL.64 [R1+0x408], R34 ;  /* 0x0004082201007387 */ /* 0x0003e80000100a00 */
[----:B0-----:R-:W3:Y:S04]  /*25cb0*/  LDL.LU R32, [R1+0x3c0] ;  /* 0x0003c00001207983 */ /* 0x001ee80000300800 */
[----:B------:R-:W3:Y:S04]  /*25cc0*/  LDL.LU R33, [R1+0x3c4] ;  /* 0x0003c40001217983 */ /* 0x000ee80000300800 */
[----:B-1----:R-:W3:Y:S04]  /*25cd0*/  LDL.LU R34, [R1+0x3c8] ;  /* 0x0003c80001227983 */ /* 0x002ee80000300800 */
[----:B------:R-:W3:Y:S01]  /*25ce0*/  LDL.LU R35, [R1+0x3cc] ;  /* 0x0003cc0001237983 */ /* 0x000ee20000300800 */
[----:B--2---:R-:W-:-:S15]  /*25cf0*/  HMMA.16816.F32 R8, R28, R42, R8 ;  /* 0x0000002a1c08723c */ /* 0x004fde0000001808 */
[----:B------:R-:W-:-:S08]  /*25d00*/  NOP ;  /* 0x0000000000007918 */ /* 0x000fd00000000000 */
[----:B------:R-:W-:Y:S04]  /*25d10*/  STL.64 [R1+0x3f0], R8 ;  /* 0x0003f00801007387 */ /* 0x000fe80000100a00 */
[----:B------:R0:W-:Y:S04]  /*25d20*/  STL.64 [R1+0x3f8], R10 ;  /* 0x0003f80a01007387 */ /* 0x0001e80000100a00 */
[----:B0-----:R-:W2:Y:S04]  /*25d30*/  LDL.LU.64 R10, [R1+0x1618] ;  /* 0x00161800010a7983 */ /* 0x001ea80000300a00 */
[----:B------:R-:W2:Y:S04]  /*25d40*/  LDL.LU.64 R8, [R1+0x1610] ;  /* 0x0016100001087983 */ /* 0x000ea80000300a00 */
[----:B------:R0:W-:Y:S04]  /*25d50*/  STL.64 [R1+0x1598], R42 ;  /* 0x0015982a01007387 */ /* 0x0001e80000100a00 */
[----:B------:R-:W4:Y:S04]  /*25d60*/  LDL.LU R40, [R1+0x3d0] ;  /* 0x0003d00001287983 */ /* 0x000f280000300800 */
[----:B------:R-:W4:Y:S04]  /*25d70*/  LDL.LU R41, [R1+0x3d4] ;  /* 0x0003d40001297983 */ /* 0x000f280000300800 */
[----:B0-----:R-:W4:Y:S04]  /*25d80*/  LDL.LU R42, [R1+0x3d8] ;  /* 0x0003d800012a7983 */ /* 0x001f280000300800 */
[----:B------:R-:W4:Y:S04]  /*25d90*/  LDL.LU R43, [R1+0x3dc] ;  /* 0x0003dc00012b7983 */ /* 0x000f280000300800 */
[----:B------:R-:W-:Y:S04]  /*25da0*/  STL.64 [R1+0x3e0], R4 ;  /* 0x0003e00401007387 */ /* 0x000fe80000100a00 */
[----:B------:R0:W-:Y:S04]  /*25db0*/  STL.64 [R1+0x3e8], R6 ;  /* 0x0003e80601007387 */ /* 0x0001e80000100a00 */
[----:B0-----:R-:W2:Y:S04]  /*25dc0*/  LDL.LU.64 R6, [R1+0x1608] ;  /* 0x0016080001067983 */ /* 0x001ea80000300a00 */
[----:B------:R-:W3:Y:S04]  /*25dd0*/  LDL.LU.64 R4, [R1+0x1600] ;  /* 0x0016000001047983 */ /* 0x000ee80000300a00 */
[----:B------:R-:W-:Y:S04]  /*25de0*/  STL.64 [R1+0x15a8], R38 ;  /* 0x0015a82601007387 */ /* 0x000fe80000100a00 */
[----:B------:R4:W-:Y:S02]  /*25df0*/  STL.64 [R1+0x15a0], R36 ;  /* 0x0015a02401007387 */ /* 0x0009e40000100a00 */
[C---:B----4-:R-:W-:Y:S06]  /*25e00*/  HMMA.16816.F32 R36, R28.reuse, R2, R40 ;  /* 0x000000021c24723c */ /* 0x050fec0000001828 */
[C---:B---3--:R-:W-:Y:S06]  /*25e10*/  HMMA.16816.F32 R32, R28.reuse, R4, R32 ;  /* 0x000000041c20723c */ /* 0x048fec0000001820 */
[C---:B--2---:R-:W-:Y:S11]  /*25e20*/  HMMA.16816.F32 R24, R28.reuse, R6, R24 ;  /* 0x000000061c18723c */ /* 0x044ff60000001818 */
[----:B------:R-:W-:Y:S04]  /*25e30*/  STL.64 [R1+0x3d0], R36 ;  /* 0x0003d02401007387 */ /* 0x000fe80000100a00 */
        /* <DEDUP_REMOVED lines=8> */
[C---:B------:R-:W-:Y:S06]  /*25ec0*/  HMMA.16816.F32 R4, R28.reuse, R10, R52 ;  /* 0x0000000a1c04723c */ /* 0x040fec0000001834 */
[----:B------:R-:W-:Y:S11]  /*25ed0*/  STL.64 [R1+0x15e8], R10 ;  /* 0x0015e80a01007387 */ /* 0x000ff60000100a00 */
[----:B------:R-:W-:Y:S04]  /*25ee0*/  STL.64 [R1+0x3a0], R24 ;  /* 0x0003a01801007387 */ /* 0x000fe80000100a00 */
[----:B------:R-:W-:Y:S04]  /*25ef0*/  STL.64 [R1+0x3a8], R26 ;  /* 0x0003a81a01007387 */ /* 0x000fe80000100a00 */
[----:B------:R0:W-:Y:S04]  /*25f00*/  STL.64 [R1+0x15e0], R8 ;  /* 0x0015e00801007387 */ /* 0x0001e80000100a00 */
[----:B------:R-:W-:Y:S04]  /*25f10*/  STL.64 [R1+0x390], R4 ;  /* 0x0003900401007387 */ /* 0x000fe80000100a00 */
[----:B------:R1:W-:Y:S01]  /*25f20*/  STL.64 [R1+0x398], R6 ;  /* 0x0003980601007387 */ /* 0x0003e20000100a00 */
[C---:B0-----:R-:W-:Y:S06]  /*25f30*/  HMMA.16816.F32 R8, R28.reuse, R12, R48 ;  /* 0x0000000c1c08723c */ /* 0x041fec0000001830 */
[----:B-1----:R-:W-:Y:S01]  /*25f40*/  HMMA.16816.F32 R4, R28, R14, R44 ;  /* 0x0000000e1c04723c */ /* 0x002fe2000000182c */
[----:B------:R-:W2:-:S15]  /*25f50*/  LDL.LU R48, [R1+0x2d0] ;  /* 0x0002d00001307983 */ /* 0x000e9e0000300800 */
[----:B------:R-:W-:-:S01]  /*25f60*/  NOP ;  /* 0x0000000000007918 */ /* 0x000fc20000000000 */
[----:B------:R0:W-:Y:S04]  /*25f70*/  STL.64 [R1+0x380], R8 ;  /* 0x0003800801007387 */ /* 0x0001e80000100a00 */
[----:B------:R1:W-:Y:S04]  /*25f80*/  STL.64 [R1+0x388], R10 ;  /* 0x0003880a01007387 */ /* 0x0003e80000100a00 */
[----:B------:R-:W-:Y:S04]  /*25f90*/  STL.64 [R1+0x370], R4 ;  /* 0x0003700401007387 */ /* 0x000fe80000100a00 */
[----:B------:R-:W-:Y:S04]  /*25fa0*/  STL.64 [R1+0x378], R6 ;  /* 0x0003780601007387 */ /* 0x000fe80000100a00 */
[----:B------:R-:W2:Y:S04]  /*25fb0*/  LDL.LU R49, [R1+0x2d4] ;  /* 0x0002d40001317983 */ /* 0x000ea80000300800 */
[----:B------:R-:W3:Y:S04]  /*25fc0*/  LDL.LU R50, [R1+0x2d8] ;  /* 0x0002d80001327983 */ /* 0x000ee80000300800 */
[----:B------:R-:W3:Y:S04]  /*25fd0*/  LDL.LU R51, [R1+0x2dc] ;  /* 0x0002dc0001337983 */ /* 0x000ee80000300800 */
[----:B---3--:R-:W-:Y:S04]  /*25fe0*/  STL.64 [R1+0x15f8], R50 ;  /* 0x0015f83201007387 */ /* 0x008fe80000100a00 */
[----:B--2---:R2:W-:Y:S04]  /*25ff0*/  STL.64 [R1+0x15f0], R48 ;  /* 0x0015f03001007387 */ /* 0x0045e80000100a00 */
        /* <DEDUP_REMOVED lines=12> */
[----:B0-----:R-:W4:Y:S04]  /*260c0*/  LDL.LU R8, [R1+0x350] ;  /* 0x0003500001087983 */ /* 0x001f280000300800 */
[----:B------:R-:W4:Y:S04]  /*260d0*/  LDL.LU R9, [R1+0x354] ;  /* 0x0003540001097983 */ /* 0x000f280000300800 */
[----:B-1----:R-:W4:Y:S04]  /*260e0*/  LDL.LU R10, [R1+0x358] ;  /* 0x00035800010a7983 */ /* 0x002f280000300800 */
[----:B------:R-:W4:Y:S04]  /*260f0*/  LDL.LU R11, [R1+0x35c] ;  /* 0x00035c00010b7983 */ /* 0x000f280000300800 */
[----:B--2---:R-:W2:Y:S04]  /*26100*/  LDL.LU R48, [R1+0x360] ;  /* 0x0003600001307983 */ /* 0x004ea80000300800 */
[----:B------:R-:W2:Y:S04]  /*26110*/  LDL.LU R49, [R1+0x364] ;  /* 0x0003640001317983 */ /* 0x000ea80000300800 */
[----:B------:R-:W2:Y:S04]  /*26120*/  LDL.LU R50, [R1+0x368] ;  /* 0x0003680001327983 */ /* 0x000ea80000300800 */
[----:B------:R-:W2:Y:S04]  /*26130*/  LDL.LU R51, [R1+0x36c] ;  /* 0x00036c0001337983 */ /* 0x000ea80000300800 */
        /* <DEDUP_REMOVED lines=24> */
[----:B------:R-:W-:Y:S04]  /*262c0*/  STL.64 [R1+0x1590], R14 ;  /* 0x0015900e01007387 */ /* 0x000fe80000100a00 */
[----:B------:R0:W-:Y:S04]  /*262d0*/  STL.64 [R1+0x1588], R12 ;  /* 0x0015880c01007387 */ /* 0x0001e80000100a00 */
[----:B0-----:R-:W3:Y:S04]  /*262e0*/  LDL.LU R12, [R1+0x300] ;  /* 0x00030000010c7983 */ /* 0x001ee80000300800 */
[----:B------:R-:W3:Y:S04]  /*262f0*/  LDL.LU R13, [R1+0x304] ;  /* 0x00030400010d7983 */ /* 0x000ee80000300800 */
[----:B------:R-:W3:Y:S04]  /*26300*/  LDL.LU R14, [R1+0x308] ;  /* 0x00030800010e7983 */ /* 0x000ee80000300800 */
[----:B------:R-:W3:Y:S01]  /*26310*/  LDL.LU R15, [R1+0x30c] ;  /* 0x00030c00010f7983 */ /* 0x000ee20000300800 */
[C---:B----4-:R-:W-:Y:S06]  /*26320*/  HMMA.16816.F32 R8, R28.reuse, R18, R8 ;  /* 0x000000121c08723c */ /* 0x050fec0000001808 */
[C---:B--2---:R-:W-:Y:S06]  /*26330*/  HMMA.16816.F32 R48, R28.reuse, R16, R48 ;  /* 0x000000101c30723c */ /* 0x044fec0000001830 */
[----:B---3--:R-:W-:-:S15]  /*26340*/  HMMA.16816.F32 R4, R28, R20, R4 ;  /* 0x000000141c04723c */ /* 0x008fde0000001804 */
[----:B------:R-:W-:-:S02]  /*26350*/  NOP ;  /* 0x0000000000007918 */ /* 0x000fc40000000000 */
[----:B------:R-:W-:Y:S04]  /*26360*/  STL.64 [R1+0x360], R48 ;  /* 0x0003603001007387 */ /* 0x000fe80000100a00 */
[----:B------:R0:W-:Y:S04]  /*26370*/  STL.64 [R1+0x368], R50 ;  /* 0x0003683201007387 */ /* 0x0001e80000100a00 */
[----:B0-----:R-:W2:Y:S04]  /*26380*/  LDL.LU.64 R50, [R1+0x15f8] ;  /* 0x0015f80001327983 */ /* 0x001ea80000300a00 */
[----:B------:R-:W2:Y:S04]  /*26390*/  LDL.LU.64 R48, [R1+0x15f0] ;  /* 0x0015f00001307983 */ /* 0x000ea80000300a00 */
[----:B------:R-:W-:Y:S04]  /*263a0*/  STL.64 [R1+0x350], R8 ;  /* 0x0003500801007387 */ /* 0x000fe80000100a00 */
[----:B------:R0:W-:Y:S01]  /*263b0*/  STL.64 [R1+0x358], R10 ;  /* 0x0003580a01007387 */ /* 0x0001e20000100a00 */
[----:B------:R-:W-:-:S03]  /*263c0*/  IMAD R32, R32, 0x100, R23 ;  /* 0x0000010020207824 */ /* 0x000fc600078e0217 */
        /* <DEDUP_REMOVED lines=10> */
[----:B0-----:R-:W3:Y:S04]  /*26470*/  LDL.LU.64 R6, [R1+0x15d8] ;  /* 0x0015d80001067983 */ /* 0x001ee80000300a00 */
[----:B------:R-:W4:Y:S04]  /*26480*/  LDL.LU.64 R4, [R1+0x15d0] ;  /* 0x0015d00001047983 */ /* 0x000f280000300a00 */
[----:B------:R-:W2:Y:S01]  /*26490*/  LDL.LU R23, [R1+0x15cc] ;  /* 0x0015cc0001177983 */ /* 0x000ea20000300800 */
[----:B------:R-:W-:-:S03]  /*264a0*/  IMAD R33, R33, 0x100, R61 ;  /* 0x0000010021217824 */ /* 0x000fc600078e023d */
[----:B------:R-:W3:Y:S01]  /*264b0*/  LDL.LU R61, [R1+0x15c8] ;  /* 0x0015c800013d7983 */ /* 0x000ee20000300800 */
[----:B--2---:R-:W-:-:S15]  /*264c0*/  HMMA.16816.F32 R24, R28, R22, R24 ;  /* 0x000000161c18723c */ /* 0x004fde0000001818 */
[----:B------:R-:W-:-:S08]  /*264d0*/  NOP ;  /* 0x0000000000007918 */ /* 0x000fd00000000000 */
[----:B------:R-:W-:Y:S04]  /*264e0*/  STL.64 [R1+0x330], R24 ;  /* 0x0003301801007387 */ /* 0x000fe80000100a00 */
[----:B------:R0:W-:Y:S04]  /*264f0*/  STL.64 [R1+0x338], R26 ;  /* 0x0003381a01007387 */ /* 0x0001e80000100a00 */
[----:B0-----:R-:W2:Y:S04]  /*26500*/  LDL.LU.64 R26, [R1+0x15c0] ;  /* 0x0015c000011a7983 */ /* 0x001ea80000300a00 */
[----:B------:R-:W4:Y:S04]  /*26510*/  LDL.LU.64 R24, [R1+0x15b8] ;  /* 0x0015b80001187983 */ /* 0x000f280000300a00 */
[----:B------:R-:W-:Y:S04]  /*26520*/  STL.64 [R1+0x1550], R22 ;  /* 0x0015501601007387 */ /* 0x000fe80000100a00 */
[----:B------:R0:W-:Y:S01]  /*26530*/  STL.64 [R1+0x1548], R20 ;  /* 0x0015481401007387 */ /* 0x0001e20000100a00 */
[----:B------:R-:W-:-:S02]  /*26540*/  IMAD R34, R34, 0x100, R60 ;  /* 0x0000010022227824 */ /* 0x000fc400078e023c */
[----:B------:R-:W-:Y:S01]  /*26550*/  IMAD R35, R35, 0x100, R0 ;  /* 0x0000010023237824 */ /* 0x000fe200078e0200 */
[----:B0-----:R-:W3:Y:S04]  /*26560*/  LDL.LU R20, [R1+0x320] ;  /* 0x0003200001147983 */ /* 0x001ee80000300800 */
[----:B------:R-:W3:Y:S04]  /*26570*/  LDL.LU R21, [R1+0x324] ;  /* 0x0003240001157983 */ /* 0x000ee80000300800 */
[----:B------:R-:W3:Y:S04]  /*26580*/  LDL.LU R22, [R1+0x328] ;  /* 0x0003280001167983 */ /* 0x000ee80000300800 */
[----:B------:R-:W3:Y:S04]  /*26590*/  LDL.LU R23, [R1+0x32c] ;  /* 0x00032c0001177983 */ /* 0x000ee80000300800 */
[----:B------:R-:W3:Y:S04]  /*265a0*/  LDL.LU R60, [R1+0x15b4] ;  /* 0x0015b400013c7983 */ /* 0x000ee80000300800 */
[----:B------:R-:W3:Y:S01]  /*265b0*/  LDL.LU R0, [R1+0x15b0] ;  /* 0x0015b00001007983 */ /* 0x000ee20000300800 */
[C---:B----4-:R-:W-:Y:S06]  /*265c0*/  HMMA.16816.F32 R36, R28.reuse, R24, R36 ;  /* 0x000000181c24723c */ /* 0x050fec0000001824 */
        /* <DEDUP_REMOVED lines=8> */
[----:B0-----:R-:W4:Y:S01]  /*26650*/  LDL.LU.64 R42, [R1+0x1598] ;  /* 0x00159800012a7983 */ /* 0x001f220000300a00 */
[----:B------:R-:W-:-:S02]  /*26660*/  F2FP.F16.E4M3.UNPACK_B R32, R32 ;  /* 0x00000020ff20723e */ /* 0x000fc400020006ff */
[----:B------:R-:W-:Y:S02]  /*26670*/  F2FP.F16.E4M3.UNPACK_B R33, R33 ;  /* 0x00000021ff21723e */ /* 0x000fe400020006ff */
[----:B------:R-:W-:Y:S02]  /*26680*/  F2FP.F16.E4M3.UNPACK_B R34, R34 ;  /* 0x00000022ff22723e */ /* 0x000fe400020006ff */
[----:B------:R-:W-:Y:S01]  /*26690*/  F2FP.F16.E4M3.UNPACK_B R35, R35 ;  /* 0x00000023ff23723e */ /* 0x000fe200020006ff */
[----:B------:R-:W-:Y:S04]  /*266a0*/  STL.64 [R1+0x1560], R26 ;  /* 0x0015601a01007387 */ /* 0x000fe80000100a00 */
[----:B------:R-:W-:Y:S01]  /*266b0*/  STL.64 [R1+0x1558], R24 ;  /* 0x0015581801007387 */ /* 0x000fe20000100a00 */
[----:B---3--:R-:W-:Y:S06]  /*266c0*/  HMMA.16816.F32 R20, R28, R36, R20 ;  /* 0x000000241c14723c */ /* 0x008fec0000001814 */
[C---:B----4-:R-:W-:Y:S06]  /*266d0*/  HMMA.16816.F32 R16, R32.reuse, R42, R16 ;  /* 0x0000002a2010723c */ /* 0x050fec0000001810 */
[C---:B--2---:R-:W-:Y:S11]  /*266e0*/  HMMA.16816.F32 R12, R32.reuse, R38, R12 ;  /* 0x00000026200c723c */ /* 0x044ff6000000180c */
[----:B------:R-:W-:Y:S04]  /*266f0*/  STL.64 [R1+0x320], R20 ;  /* 0x0003201401007387 */ /* 0x000fe80000100a00 */
[----:B------:R0:W-:Y:S04]  /*26700*/  STL.64 [R1+0x328], R22 ;  /* 0x0003281601007387 */ /* 0x0001e80000100a00 */
[----:B------:R-:W-:Y:S01]  /*26710*/  STL.64 [R1+0x1580], R38 ;  /* 0x0015802601007387 */ /* 0x000fe20000100a00 */
[C---:B0-----:R-:W-:Y:S03]  /*26720*/  HMMA.16816.F32 R20, R32.reuse, R2, R56 ;  /* 0x000000022014723c */ /* 0x041fe60000001838 */
[----:B------:R-:W-:Y:S04]  /*26730*/  STL.64 [R1+0x310], R16 ;  /* 0x0003101001007387 */ /* 0x000fe80000100a00 */
[----:B------:R0:W-:Y:S02]  /*26740*/  STL.64 [R1+0x318], R18 ;  /* 0x0003181201007387 */ /* 0x0001e40000100a00 */
[C---:B0-----:R-:W-:Y:S02]  /*26750*/  HMMA.16816.F32 R16, R32.reuse, R4, R52 ;  /* 0x000000042010723c */ /* 0x041fe40000001834 */
[----:B------:R-:W-:Y:S04]  /*26760*/  STL.64 [R1+0x1578], R36 ;  /* 0x0015782401007387 */ /* 0x000fe80000100a00 */
[----:B------:R-:W-:Y:S04]  /*26770*/  STL.64 [R1+0x300], R12 ;  /* 0x0003000c01007387 */ /* 0x000fe80000100a00 */
[----:B------:R0:W-:Y:S04]  /*26780*/  STL.64 [R1+0x308], R14 ;  /* 0x0003080e01007387 */ /* 0x0001e80000100a00 */
[----:B------:R-:W-:Y:S04]  /*26790*/  STL.64 [R1+0x2f0], R20 ;  /* 0x0002f01401007387 */ /* 0x000fe80000100a00 */
[----:B------:R-:W-:Y:S04]  /*267a0*/  STL.64 [R1+0x2f8], R22 ;  /* 0x0002f81601007387 */ /* 0x000fe80000100a00 */
[----:B------:R-:W-:Y:S01]  /*267b0*/  STL.64 [R1+0x1540], R6 ;  /* 0x0015400601007387 */ /* 0x000fe20000100a00 */
[C---:B0-----:R-:W-:Y:S03]  /*267c0*/  HMMA.16816.F32 R12, R32.reuse, R6, R48 ;  /* 0x00000006200c723c */ /* 0x041fe60000001830 */
[----:B------:R-:W-:Y:S04]  /*267d0*/  STL.64 [R1+0x2e0], R16 ;  /* 0x0002e01001007387 */ /* 0x000fe80000100a00 */
[----:B------:R-:W-:Y:S04]  /*267e0*/  STL.64 [R1+0x2e8], R18 ;  /* 0x0002e81201007387 */ /* 0x000fe80000100a00 */
[----:B------:R0:W-:Y:S02]  /*267f0*/  STL.64 [R1+0x1538], R4 ;  /* 0x0015380401007387 */ /* 0x0001e40000100a00 */
[C---:B0-----:R-:W-:Y:S10]  /*26800*/  HMMA.16816.F32 R4, R32.reuse, R8, R44 ;  /* 0x000000082004723c */ /* 0x041ff4000000182c */
[----:B------:R0:W-:Y:S04]  /*26810*/  STL.64 [R1+0x2d0], R12 ;  /* 0x0002d00c01007387 */ /* 0x0001e80000100a00 */
[----:B------:R1:W-:Y:S04]  /*26820*/  STL.64 [R1+0x2d8], R14 ;  /* 0x0002d80e01007387 */ /* 0x0003e80000100a00 */
[----:B------:R-:W2:Y:S05]  /*26830*/  LDL.LU R48, [R1+0x210] ;  /* 0x0002100001307983 */ /* 0x000eaa0000300800 */
        /* <DEDUP_REMOVED lines=70> */
[----:B------:R0:W-:Y:S04]  /*26ca0*/  STL.64 [R1+0x14f0], R14 ;  /* 0x0014f00e01007387 */ /* 0x0001e80000100a00 */
[----:B0-----:R-:W3:Y:S04]  /*26cb0*/  LDL.LU R14, [R1+0x1320] ;  /* 0x00132000010e7983 */ /* 0x001ee80000300800 */
[----:B------:R-:W3:Y:S04]  /*26cc0*/  LDL.LU R15, [R1+0x1328] ;  /* 0x00132800010f7983 */ /* 0x000ee80000300800 */
[----:B------:R-:W-:Y:S01]  /*26cd0*/  STL.64 [R1+0x14e8], R12 ;  /* 0x0014e80c01007387 */ /* 0x000fe20000100a00 */
        /* <DEDUP_REMOVED lines=10> */
[----:B------:R-:W4:Y:S04]  /*26d80*/  LDL.LU.64 R20, [R1+0x1548] ;  /* 0x0015480001147983 */ /* 0x000f280000300a00 */
[----:B------:R-:W-:Y:S04]  /*26d90*/  STL.64 [R1+0x14c8], R18 ;  /* 0x0014c81201007387 */ /* 0x000fe80000100a00 */
[----:B------:R0:W-:Y:S04]  /*26da0*/  STL.64 [R1+0x14c0], R16 ;  /* 0x0014c01001007387 */ /* 0x0001e80000100a00 */
[----:B0-----:R-:W4:Y:S04]  /*26db0*/  LDL.LU R16, [R1+0x260] ;  /* 0x0002600001107983 */ /* 0x001f280000300800 */
[----:B------:R-:W4:Y:S04]  /*26dc0*/  LDL.LU R17, [R1+0x264] ;  /* 0x0002640001117983 */ /* 0x000f280000300800 */
[----:B------:R-:W4:Y:S04]  /*26dd0*/  LDL.LU R18, [R1+0x268] ;  /* 0x0002680001127983 */ /* 0x000f280000300800 */
[----:B------:R-:W4:Y:S01]  /*26de0*/  LDL.LU R19, [R1+0x26c] ;  /* 0x00026c0001137983 */ /* 0x000f220000300800 */
[----:B------:R-:W-:-:S02]  /*26df0*/  IMAD R30, R31, 0x100, R30 ;  /* 0x000001001f1e7824 */ /* 0x000fc400078e021e */
[----:B---3--:R-:W-:Y:S02]  /*26e00*/  IMAD R28, R28, 0x100, R14 ;  /* 0x000001001c1c7824 */ /* 0x008fe400078e020e */
[----:B------:R-:W-:Y:S02]  /*26e10*/  IMAD R29, R29, 0x100, R15 ;  /* 0x000001001d1d7824 */ /* 0x000fe400078e020f */
[----:B------:R-:W-:Y:S01]  /*26e20*/  IMAD R31, R41, 0x100, R40 ;  /* 0x00000100291f7824 */ /* 0x000fe200078e0228 */
[----:B------:R-:W-:Y:S02]  /*26e30*/  F2FP.F16.E4M3.UNPACK_B R30, R30 ;  /* 0x0000001eff1e723e */ /* 0x000fe400020006ff */
[----:B------:R-:W-:Y:S02]  /*26e40*/  F2FP.F16.E4M3.UNPACK_B R28, R28 ;  /* 0x0000001cff1c723e */ /* 0x000fe400020006ff */
[----:B------:R-:W-:Y:S02]  /*26e50*/  F2FP.F16.E4M3.UNPACK_B R29, R29 ;  /* 0x0000001dff1d723e */ /* 0x000fe400020006ff */
[----:B------:R-:W-:Y:S01]  /*26e60*/  F2FP.F16.E4M3.UNPACK_B R31, R31 ;  /* 0x0000001fff1f723e */ /* 0x000fe200020006ff */
[C---:B--2---:R-:W-:Y:S06]  /*26e70*/  HMMA.16816.F32 R8, R32.reuse, R22, R8 ;  /* 0x000000162008723c */ /* 0x044fec0000001808 */
[----:B----4-:R-:W-:-:S15]  /*26e80*/  HMMA.16816.F32 R16, R32, R20, R16 ;  /* 0x000000142010723c */ /* 0x010fde0000001810 */
[----:B------:R-:W-:-:S08]  /*26e90*/  NOP ;  /* 0x0000000000007918 */ /* 0x000fd00000000000 */
[----:B------:R-:W-:Y:S04]  /*26ea0*/  STL.64 [R1+0x260], R16 ;  /* 0x0002601001007387 */ /* 0x000fe80000100a00 */
[----:B------:R-:W-:Y:S04]  /*26eb0*/  STL.64 [R1+0x268], R18 ;  /* 0x0002681201007387 */ /* 0x000fe80000100a00 */
[----:B------:R-:W-:Y:S04]  /*26ec0*/  STL.64 [R1+0x14a8], R22 ;  /* 0x0014a81601007387 */ /* 0x000fe80000100a00 */
[----:B------:R-:W-:Y:S04]  /*26ed0*/  STL.64 [R1+0x14a0], R20 ;  /* 0x0014a01401007387 */ /* 0x000fe80000100a00 */
[----:B------:R-:W-:Y:S04]  /*26ee0*/  STL.64 [R1+0x250], R8 ;  /* 0x0002500801007387 */ /* 0x000fe80000100a00 */
[----:B------:R0:W-:Y:S02]  /*26ef0*/  STL.64 [R1+0x258], R10 ;  /* 0x0002580a01007387 */ /* 0x0001e40000100a00 */
[C---:B0-----:R-:W-:Y:S06]  /*26f00*/  HMMA.16816.F32 R8, R32.reuse, R24, R4 ;  /* 0x000000182008723c */ /* 0x041fec0000001804 */
[----:B------:R-:W-:Y:S01]  /*26f10*/  HMMA.16816.F32 R4, R32, R26, R56 ;  /* 0x0000001a2004723c */ /* 0x000fe20000001838 */
[----:B------:R-:W0:-:S15]  /*26f20*/  LDC R58, c[0x0][0x230] ;  /* 0x00008c00ff3a7b82 */ /* 0x000e1e0000000800 */
[----:B------:R-:W-:-:S01]  /*26f30*/  NOP ;  /* 0x0000000000007918 */ /* 0x000fc20000000000 */
[----:B------:R-:W-:Y:S04]  /*26f40*/  STL.64 [R1+0x790], R8 ;  /* 0x0007900801007387 */ /* 0x000fe80000100a00 */
[----:B------:R-:W-:Y:S04]  /*26f50*/  STL.64 [R1+0x798], R10 ;  /* 0x0007980a01007387 */ /* 0x000fe80000100a00 */
[----:B------:R-:W-:Y:S04]  /*26f60*/  STL.64 [R1+0x14b8], R26 ;  /* 0x0014b81a01007387 */ /* 0x000fe80000100a00 */
[----:B------:R-:W-:Y:S04]  /*26f70*/  STL.64 [R1+0x14b0], R24 ;  /* 0x0014b01801007387 */ /* 0x000fe80000100a00 */
[----:B------:R-:W-:Y:S04]  /*26f80*/  STL.64 [R1+0x780], R4 ;  /* 0x0007800401007387 */ /* 0x000fe80000100a00 */
[----:B------:R1:W-:Y:S04]  /*26f90*/  STL.64 [R1+0x788], R6 ;  /* 0x0007880601007387 */ /* 0x0003e80000100a00 */
[----:B------:R-:W2:Y:S01]  /*26fa0*/  LDL.LU R57, [R1+0x9d0] ;  /* 0x0009d00001397983 */ /* 0x000ea20000300800 */
[----:B-1----:R-:W-:Y:S06]  /*26fb0*/  HMMA.16816.F32 R4, R32, R36, R52 ;  /* 0x000000242004723c */ /* 0x002fec0000001834 */
[----:B------:R-:W-:-:S15]  /*26fc0*/  HMMA.16816.F32 R8, R28, R42, R48 ;  /* 0x0000002a1c08723c */ /* 0x000fde0000001830 */
[----:B------:R-:W-:-:S02]  /*26fd0*/  NOP ;  /* 0x0000000000007918 */ /* 0x000fc40000000000 */
[----:B------:R-:W-:Y:S04]  /*26fe0*/  STL.64 [R1+0x240], R4 ;  /* 0x0002400401007387 */ /* 0x000fe80000100a00 */
[----:B------:R1:W-:Y:S02]  /*26ff0*/  STL.64 [R1+0x248], R6 ;  /* 0x0002480601007387 */ /* 0x0003e40000100a00 */
[C---:B-1----:R-:W-:Y:S02]  /*27000*/  HMMA.16816.F32 R4, R28.reuse, R38, R44 ;  /* 0x000000261c04723c */ /* 0x042fe4000000182c */
[----:B------:R-:W-:Y:S04]  /*27010*/  STL.64 [R1+0x14d0], R36 ;  /* 0x0014d02401007387 */ /* 0x000fe80000100a00 */
[----:B------:R1:W-:Y:S04]  /*27020*/  STL.64 [R1+0x210], R8 ;  /* 0x0002100801007387 */ /* 0x0003e80000100a00 */
[----:B------:R3:W-:Y:S04]  /*27030*/  STL.64 [R1+0x218], R10 ;  /* 0x0002180a01007387 */ /* 0x0007e80000100a00 */
[----:B------:R-:W4:Y:S09]  /*27040*/  LDL.LU R32, [R1+0x50] ;  /* 0x0000500001207983 */ /* 0x000f320000300800 */
[----:B------:R-:W-:Y:S04]  /*27050*/  STL.64 [R1+0x1f0], R4 ;  /* 0x0001f00401007387 */ /* 0x000fe80000100a00 */
[----:B------:R-:W-:Y:S04]  /*27060*/  STL.64 [R1+0x1f8], R6 ;  /* 0x0001f80601007387 */ /* 0x000fe80000100a00 */
[----:B------:R-:W4:Y:S04]  /*27070*/  LDL.LU R33, [R1+0x54] ;  /* 0x0000540001217983 */ /* 0x000f280000300800 */
[----:B------:R-:W3:Y:S04]  /*27080*/  LDL.LU R34, [R1+0x58] ;  /* 0x0000580001227983 */ /* 0x000ee80000300800 */
[----:B------:R-:W3:Y:S04]  /*27090*/  LDL.LU R35, [R1+0x5c] ;  /* 0x00005c0001237983 */ /* 0x000ee80000300800 */
[----:B---3--:R-:W-:Y:S04]  /*270a0*/  STL.64 [R1+0x1500], R34 ;  /* 0x0015002201007387 */ /* 0x008fe80000100a00 */
[----:B----4-:R-:W-:Y:S04]  /*270b0*/  STL.64 [R1+0x14f8], R32 ;  /* 0x0014f82001007387 */ /* 0x010fe80000100a00 */
[----:B------:R-:W3:Y:S04]  /*270c0*/  LDL.LU R20, [R1+0xc0] ;  /* 0x0000c00001147983 */ /* 0x000ee80000300800 */
[----:B------:R-:W3:Y:S04]  /*270d0*/  LDL.LU R21, [R1+0xc4] ;  /* 0x0000c40001157983 */ /* 0x000ee80000300800 */
[----:B------:R-:W4:Y:S04]  /*270e0*/  LDL.LU R22, [R1+0xc8] ;  /* 0x0000c80001167983 */ /* 0x000f280000300800 */
[----:B------:R-:W4:Y:S04]  /*270f0*/  LDL.LU R23, [R1+0xcc] ;  /* 0x0000cc0001177983 */ /* 0x000f280000300800 */
[----:B----4-:R-:W-:Y:S04]  /*27100*/  STL.64 [R1+0x1530], R22 ;  /* 0x0015301601007387 */ /* 0x010fe80000100a00 */
[----:B---3--:R3:W-:Y:S04]  /*27110*/  STL.64 [R1+0x1528], R20 ;  /* 0x0015281401007387 */ /* 0x0087e80000100a00 */
[----:B------:R-:W4:Y:S04]  /*27120*/  LDL.LU R16, [R1+0x100] ;  /* 0x0001000001107983 */ /* 0x000f280000300800 */
[----:B------:R-:W4:Y:S04]  /*27130*/  LDL.LU R17, [R1+0x104] ;  /* 0x0001040001117983 */ /* 0x000f280000300800 */
[----:B------:R-:W4:Y:S04]  /*27140*/  LDL.LU R18, [R1+0x108] ;  /* 0x0001080001127983 */ /* 0x000f280000300800 */
[----:B------:R-:W4:Y:S04]  /*27150*/  LDL.LU R19, [R1+0x10c] ;  /* 0x00010c0001137983 */ /* 0x000f280000300800 */
[----:B-1----:R-:W2:Y:S04]  /*27160*/  LDL.LU R8, [R1+0x180] ;  /* 0x0001800001087983 */ /* 0x002ea80000300800 */
[----:B------:R-:W2:Y:S04]  /*27170*/  LDL.LU R9, [R1+0x184] ;  /* 0x0001840001097983 */ /* 0x000ea80000300800 */
[----:B------:R-:W2:Y:S04]  /*27180*/  LDL.LU R10, [R1+0x188] ;  /* 0x00018800010a7983 */ /* 0x000ea80000300800 */
[----:B------:R-:W2:Y:S04]  /*27190*/  LDL.LU R11, [R1+0x18c] ;  /* 0x00018c00010b7983 */ /* 0x000ea80000300800 */
[----:B---3--:R-:W3:Y:S04]  /*271a0*/  LDL.LU R20, [R1+0x1a0] ;  /* 0x0001a00001147983 */ /* 0x008ee80000300800 */
[----:B------:R-:W3:Y:S04]  /*271b0*/  LDL.LU R21, [R1+0x1a4] ;  /* 0x0001a40001157983 */ /* 0x000ee80000300800 */
[----:B------:R-:W3:Y:S04]  /*271c0*/  LDL.LU R22, [R1+0x1a8] ;  /* 0x0001a80001167983 */ /* 0x000ee80000300800 */
        /* <DEDUP_REMOVED lines=36> */
[----:B----4-:R-:W-:-:S15]  /*27410*/  HMMA.16816.F32 R4, R28, R2, R4 ;  /* 0x000000021c04723c */ /* 0x010fde0000001804 */
[----:B------:R-:W-:-:S08]  /*27420*/  NOP ;  /* 0x0000000000007918 */ /* 0x000fd00000000000 */
[----:B------:R-:W-:Y:S04]  /*27430*/  STL.64 [R1+0x1b0], R4 ;  /* 0x0001b00401007387 */ /* 0x000fe80000100a00 */
[----:B------:R1:W-:Y:S04]  /*27440*/  STL.64 [R1+0x1b8], R6 ;  /* 0x0001b80601007387 */ /* 0x0003e80000100a00 */
[----:B-1----:R-:W2:Y:S04]  /*27450*/  LDL.LU.64 R6, [R1+0x1540] ;  /* 0x0015400001067983 */ /* 0x002ea80000300a00 */
[----:B------:R-:W3:Y:S02]  /*27460*/  LDL.LU.64 R4, [R1+0x1538] ;  /* 0x0015380001047983 */ /* 0x000ee40000300a00 */
[C---:B---3--:R-:W-:Y:S06]  /*27470*/  HMMA.16816.F32 R20, R28.reuse, R4, R20 ;  /* 0x000000041c14723c */ /* 0x048fec0000001814 */
[----:B--2---:R-:W-:-:S15]  /*27480*/  HMMA.16816.F32 R4, R28, R6, R8 ;  /* 0x000000061c04723c */ /* 0x004fde0000001808 */
[----:B------:R-:W-:-:S02]  /*27490*/  NOP ;  /* 0x0000000000007918 */ /* 0x000fc40000000000 */
[----:B------:R-:W-:Y:S04]  /*274a0*/  STL.64 [R1+0x1a0], R20 ;  /* 0x0001a01401007387 */ /* 0x000fe80000100a00 */
[----:B------:R1:W-:Y:S04]  /*274b0*/  STL.64 [R1+0x1a8], R22 ;  /* 0x0001a81601007387 */ /* 0x0003e80000100a00 */
[----:B-1----:R-:W2:Y:S04]  /*274c0*/  LDL.LU.64 R22, [R1+0x1530] ;  /* 0x0015300001167983 */ /* 0x002ea80000300a00 */
[----:B------:R-:W2:Y:S04]  /*274d0*/  LDL.LU.64 R20, [R1+0x1528] ;  /* 0x0015280001147983 */ /* 0x000ea80000300a00 */
[----:B------:R-:W3:Y:S04]  /*274e0*/  LDL.LU.64 R10, [R1+0x1520] ;  /* 0x00152000010a7983 */ /* 0x000ee80000300a00 */
[----:B------:R-:W4:Y:S04]  /*274f0*/  LDL.LU.64 R8, [R1+0x1518] ;  /* 0x0015180001087983 */ /* 0x000f280000300a00 */
[----:B------:R1:W-:Y:S04]  /*27500*/  STL.64 [R1+0x180], R4 ;  /* 0x0001800401007387 */ /* 0x0003e80000100a00 */
[----:B------:R0:W-:Y:S04]  /*27510*/  STL.64 [R1+0x188], R6 ;  /* 0x0001880601007387 */ /* 0x0001e80000100a00 */
[----:B-1----:R-:W2:Y:S01]  /*27520*/  LDL.LU R4, [R1+0x30] ;  /* 0x0000300001047983 */ /* 0x002ea20000300800 */
[----:B------:R-:W-:-:S03]  /*27530*/  IMAD.MOV.U32 R5, RZ, RZ, R0 ;  /* 0x000000ffff057224 */ /* 0x000fc600078e0000 */
[----:B------:R-:W2:Y:S01]  /*27540*/  LDL.LU R0, [R1+0x1510] ;  /* 0x0015100001007983 */ /* 0x000ea20000300800 */
[----:B0-----:R-:W-:Y:S02]  /*27550*/  IMAD.MOV.U32 R6, RZ, RZ, R60 ;  /* 0x000000ffff067224 */ /* 0x001fe400078e003c */
[----:B------:R-:W-:Y:S01]  /*27560*/  IMAD.MOV.U32 R7, RZ, RZ, R61 ;  /* 0x000000ffff077224 */ /* 0x000fe200078e003d */
[----:B------:R-:W2:Y:S04]  /*27570*/  LDL.LU R60, [R1+0x150c] ;  /* 0x00150c00013c7983 */ /* 0x000ea80000300800 */
[----:B------:R-:W2:Y:S01]  /*27580*/  LDL.LU R61, [R1+0x1508] ;  /* 0x00150800013d7983 */ /* 0x000ea20000300800 */
[C---:B----4-:R-:W-:Y:S06]  /*27590*/  HMMA.16816.F32 R32, R28.reuse, R8, R32 ;  /* 0x000000081c20723c */ /* 0x050fec0000001820 */
[----:B---3--:R-:W-:-:S15]  /*275a0*/  HMMA.16816.F32 R8, R28, R10, R12 ;  /* 0x0000000a1c08723c */ /* 0x008fde000000180c */
[----:B------:R-:W-:-:S02]  /*275b0*/  NOP ;  /* 0x0000000000007918 */ /* 0x000fc40000000000 */
[----:B------:R-:W-:Y:S04]  /*275c0*/  STL.64 [R1+0x160], R32 ;  /* 0x0001602001007387 */ /* 0x000fe80000100a00 */
[----:B------:R0:W-:Y:S04]  /*275d0*/  STL.64 [R1+0x168], R34 ;  /* 0x0001682201007387 */ /* 0x0001e80000100a00 */
[----:B0-----:R-:W3:Y:S04]  /*275e0*/  LDL.LU.64 R34, [R1+0x1500] ;  /* 0x0015000001227983 */ /* 0x001ee80000300a00 */
[----:B------:R-:W3:Y:S04]  /*275f0*/  LDL.LU.64 R32, [R1+0x14f8] ;  /* 0x0014f80001207983 */ /* 0x000ee80000300a00 */
[----:B------:R-:W4:Y:S04]  /*27600*/  LDL.LU.64 R14, [R1+0x14f0] ;  /* 0x0014f000010e7983 */ /* 0x000f280000300a00 */
[----:B------:R-:W3:Y:S04]  /*27610*/  LDL.LU.64 R12, [R1+0x14e8] ;  /* 0x0014e800010c7983 */ /* 0x000ee80000300a00 */
[----:B------:R0:W-:Y:S04]  /*27620*/  STL.64 [R1+0x140], R8 ;  /* 0x0001400801007387 */ /* 0x0001e80000100a00 */
[----:B------:R1:W-:Y:S04]  /*27630*/  STL.64 [R1+0x148], R10 ;  /* 0x0001480a01007387 */ /* 0x0003e80000100a00 */
[----:B0-----:R-:W4:Y:S01]  /*27640*/  LDL.LU R8, [R1+0x60] ;  /* 0x0000600001087983 */ /* 0x001f220000300800 */
[----:B--2---:R-:W-:-:S03]  /*27650*/  IMAD.MOV.U32 R9, RZ, RZ, R61 ;  /* 0x000000ffff097224 */ /* 0x004fc600078e003d */
[----:B------:R-:W2:Y:S01]  /*27660*/  LDL.LU R61, [R1+0x14e0] ;  /* 0x0014e000013d7983 */ /* 0x000ea20000300800 */
[----:B-1----:R-:W-:Y:S02]  /*27670*/  IMAD.MOV.U32 R10, RZ, RZ, R60 ;  /* 0x000000ffff0a7224 */ /* 0x002fe400078e003c */
[----:B------:R-:W-:Y:S01]  /*27680*/  IMAD.MOV.U32 R11, RZ, RZ, R0 ;  /* 0x000000ffff0b7224 */ /* 0x000fe200078e0000 */
[----:B------:R-:W2:Y:S04]  /*27690*/  LDL.LU R60, [R1+0x14dc] ;  /* 0x0014dc00013c7983 */ /* 0x000ea80000300800 */
[----:B------:R-:W2:Y:S01]  /*276a0*/  LDL.LU R0, [R1+0x14d8] ;  /* 0x0014d80001007983 */ /* 0x000ea20000300800 */
[C---:B---3--:R-:W-:Y:S06]  /*276b0*/  HMMA.16816.F32 R36, R28.reuse, R12, R36 ;  /* 0x0000000c1c24723c */ /* 0x048fec0000001824 */
[----:B----4-:R-:W-:-:S15]  /*276c0*/  HMMA.16816.F32 R12, R28, R14, R16 ;  /* 0x0000000e1c0c723c */ /* 0x010fde0000001810 */
[----:B------:R-:W-:-:S02]  /*276d0*/  NOP ;  /* 0x0000000000007918 */ /* 0x000fc40000000000 */
[----:B------:R0:W-:Y:S04]  /*276e0*/  STL.64 [R1+0x120], R36 ;  /* 0x0001202401007387 */ /* 0x0001e80000100a00 */
[----:B------:R-:W-:Y:S04]  /*276f0*/  STL.64 [R1+0x128], R38 ;  /* 0x0001282601007387 */ /* 0x000fe80000100a00 */
[----:B0-----:R-:W3:Y:S04]  /*27700*/  LDL.LU.64 R36, [R1+0x14d0] ;  /* 0x0014d00001247983 */ /* 0x001ee80000300a00 */
[----:B------:R-:W4:Y:S04]  /*27710*/  LDL.LU.64 R18, [R1+0x14c8] ;  /* 0x0014c80001127983 */ /* 0x000f280000300a00 */
[----:B------:R-:W2:Y:S04]  /*27720*/  LDL.LU.64 R16, [R1+0x14c0] ;  /* 0x0014c00001107983 */ /* 0x000ea80000300a00 */
[----:B------:R0:W-:Y:S04]  /*27730*/  STL.64 [R1+0x100], R12 ;  /* 0x0001000c01007387 */ /* 0x0001e80000100a00 */
[----:B------:R1:W-:Y:S04]  /*27740*/  STL.64 [R1+0x108], R14 ;  /* 0x0001080e01007387 */ /* 0x0003e80000100a00 */
[----:B0-----:R-:W3:Y:S04]  /*27750*/  LDL.LU R12, [R1+0x80] ;  /* 0x00008000010c7983 */ /* 0x001ee80000300800 */
[----:B------:R-:W3:Y:S04]  /*27760*/  LDL.LU R13, [R1+0x84] ;  /* 0x00008400010d7983 */ /* 0x000ee80000300800 */
[----:B-1----:R-:W3:Y:S04]  /*27770*/  LDL.LU R14, [R1+0x88] ;  /* 0x00008800010e7983 */ /* 0x002ee80000300800 */
        /* <DEDUP_REMOVED lines=8> */
[----:B------:R-:W2:Y:S04]  /*27800*/  LDL.LU.64 R22, [R1+0x14a8] ;  /* 0x0014a80001167983 */ /* 0x000ea80000300a00 */
[----:B------:R-:W4:Y:S04]  /*27810*/  LDL.LU.64 R20, [R1+0x14a0] ;  /* 0x0014a00001147983 */ /* 0x000f280000300a00 */
[----:B------:R0:W-:Y:S04]  /*27820*/  STL.64 [R1+0xc0], R16 ;  /* 0x0000c01001007387 */ /* 0x0001e80000100a00 */
[----:B------:R1:W-:Y:S04]  /*27830*/  STL.64 [R1+0xc8], R18 ;  /* 0x0000c81201007387 */ /* 0x0003e80000100a00 */
[----:B0-----:R-:W4:Y:S01]  /*27840*/  LDL.LU R16, [R1+0xa0] ;  /* 0x0000a00001107983 */ /* 0x001f220000300800 */
[----:B------:R-:W-:-:S02]  /*27850*/  IMAD.MOV.U32 R17, RZ, RZ, R0 ;  /* 0x000000ffff117224 */ /* 0x000fc400078e0000 */
[----:B-1----:R-:W-:Y:S02]  /*27860*/  IMAD.MOV.U32 R18, RZ, RZ, R60 ;  /* 0x000000ffff127224 */ /* 0x002fe400078e003c */
[----:B------:R-:W-:Y:S01]  /*27870*/  IMAD.MOV.U32 R19, RZ, RZ, R61 ;  /* 0x000000ffff137224 */ /* 0x000fe200078e003d */
[----:B------:R0:W5:Y:S04]  /*27880*/  LDL.LU R0, [R1+0x149c] ;  /* 0x00149c0001007983 */ /* 0x0001680000300800 */
[----:B------:R-:W2:Y:S01]  /*27890*/  LDL.LU R60, [R1+0x1498] ;  /* 0x00149800013c7983 */ /* 0x000ea20000300800 */
[----:B---3--:R-:W-:Y:S01]  /*278a0*/  HMMA.16816.F32 R4, R28, R36, R4 ;  /* 0x000000241c04723c */ /* 0x008fe20000001804 */
[----:B------:R-:W-:Y:S01]  /*278b0*/  VIADD R57, R57, 0x1 ;  /* 0x0000000139397836 */ /* 0x000fe20000000000 */
[----:B------:R-:W-:-:S02]  /*278c0*/  IADD3 R56, P2, R56, UR7, RZ ;  /* 0x0000000738387c10 */ /* 0x000fc4000ff5e0ff */
[----:B------:R-:W-:Y:S02]  /*278d0*/  IADD3 R55, P3, R55, UR7, RZ ;  /* 0x0000000737377c10 */ /* 0x000fe4000ff7e0ff */
[----:B------:R-:W-:Y:S02]  /*278e0*/  IADD3 R54, P4, R54, UR7, RZ ;  /* 0x0000000736367c10 */ /* 0x000fe4000ff9e0ff */
[----:B------:R-:W-:Y:S02]  /*278f0*/  IADD3 R53, P5, R53, UR7, RZ ;  /* 0x0000000735357c10 */ /* 0x000fe4000ffbe0ff */
[----:B------:R-:W-:Y:S02]  /*27900*/  IADD3 R52, P6, R52, UR7, RZ ;  /* 0x0000000734347c10 */ /* 0x000fe4000ffde0ff */
[----:B------:R-:W-:Y:S02]  /*27910*/  IADD3 R51, P1, R51, UR7, RZ ;  /* 0x0000000733337c10 */ /* 0x000fe4000ff3e0ff */
[----:B------:R-:W-:-:S02]  /*27920*/  IADD3.X R50, R50, UR11, RZ, P2, !PT ;  /* 0x0000000b32327c10 */ /* 0x000fc400097fe4ff */
[----:B------:R-:W-:Y:S02]  /*27930*/  IADD3 R49, P2, R49, UR7, RZ ;  /* 0x0000000731317c10 */ /* 0x000fe4000ff5e0ff */
[----:B------:R-:W-:Y:S02]  /*27940*/  IADD3.X R48, R48, UR11, RZ, P3, !PT ;  /* 0x0000000b30307c10 */ /* 0x000fe40009ffe4ff */
[----:B------:R-:W-:Y:S01]  /*27950*/  IADD3 R47, P3, R47, UR7, RZ ;  /* 0x000000072f2f7c10 */ /* 0x000fe2000ff7e0ff */
[----:B------:R-:W-:Y:S01]  /*27960*/  VIADD R58, R58, 0x1f ;  /* 0x0000001f3a3a7836 */ /* 0x000fe20000000000 */
[----:B------:R-:W-:Y:S02]  /*27970*/  IADD3.X R46, R46, UR11, RZ, P4, !PT ;  /* 0x0000000b2e2e7c10 */ /* 0x000fe4000a7fe4ff */
[----:B------:R-:W-:Y:S02]  /*27980*/  IADD3 R40, P4, R40, UR7, RZ ;  /* 0x0000000728287c10 */ /* 0x000fe4000ff9e0ff */
[----:B------:R-:W-:-:S02]  /*27990*/  IADD3.X R41, R41, UR11, RZ, P5, !PT ;  /* 0x0000000b29297c10 */ /* 0x000fc4000affe4ff */
[----:B------:R-:W-:Y:S02]  /*279a0*/  IADD3 R45, P5, R45, UR7, RZ ;  /* 0x000000072d2d7c10 */ /* 0x000fe4000ffbe0ff */
[----:B------:R-:W-:Y:S01]  /*279b0*/  IADD3.X R44, R44, UR11, RZ, P6, !PT ;  /* 0x0000000b2c2c7c10 */ /* 0x000fe2000b7fe4ff */
[----:B----4-:R-:W-:-:S15]  /*279c0*/  HMMA.16816.F32 R16, R28, R20, R16 ;  /* 0x000000141c10723c */ /* 0x010fde0000001810 */
[----:B------:R-:W-:-:S08]  /*279d0*/  NOP ;  /* 0x0000000000007918 */ /* 0x000fd00000000000 */
[----:B------:R-:W-:Y:S04]  /*279e0*/  STL.64 [R1+0xa0], R16 ;  /* 0x0000a01001007387 */ /* 0x000fe80000100a00 */
[----:B------:R2:W-:Y:S02]  /*279f0*/  STL.64 [R1+0xa8], R18 ;  /* 0x0000a81201007387 */ /* 0x0005e40000100a00 */
[C---:B--2---:R-:W-:Y:S06]  /*27a00*/  HMMA.16816.F32 R16, R28.reuse, R22, R12 ;  /* 0x000000161c10723c */ /* 0x044fec000000180c */
[C---:B------:R-:W-:Y:S06]  /*27a10*/  HMMA.16816.F32 R12, R28.reuse, R24, R8 ;  /* 0x000000181c0c723c */ /* 0x040fec0000001808 */
[----:B------:R-:W-:Y:S11]  /*27a20*/  HMMA.16816.F32 R8, R28, R26, R32 ;  /* 0x0000001a1c08723c */ /* 0x000ff60000001820 */
[----:B------:R-:W-:Y:S04]  /*27a30*/  STL.64 [R1+0x80], R16 ;  /* 0x0000801001007387 */ /* 0x000fe80000100a00 */
[----:B------:R-:W-:Y:S04]  /*27a40*/  STL.64 [R1+0x88], R18 ;  /* 0x0000881201007387 */ /* 0x000fe80000100a00 */
[----:B------:R-:W-:Y:S04]  /*27a50*/  STL.64 [R1+0x60], R12 ;  /* 0x0000600c01007387 */ /* 0x000fe80000100a00 */
[----:B------:R-:W-:Y:S04]  /*27a60*/  STL.64 [R1+0x68], R14 ;  /* 0x0000680e01007387 */ /* 0x000fe80000100a00 */
[----:B------:R-:W-:Y:S04]  /*27a70*/  STL.64 [R1+0x50], R8 ;  /* 0x0000500801007387 */ /* 0x000fe80000100a00 */
[----:B------:R-:W-:Y:S04]  /*27a80*/  STL.64 [R1+0x58], R10 ;  /* 0x0000580a01007387 */ /* 0x000fe80000100a00 */
[----:B------:R-:W-:Y:S04]  /*27a90*/  STL [R1+0x9d0], R57 ;  /* 0x0009d03901007387 */ /* 0x000fe80000100800 */
[----:B------:R-:W-:Y:S04]  /*27aa0*/  STL.64 [R1+0x30], R4 ;  /* 0x0000300401007387 */ /* 0x000fe80000100a00 */
[----:B------:R1:W-:Y:S04]  /*27ab0*/  STL.64 [R1+0x38], R6 ;  /* 0x0000380601007387 */ /* 0x0003e80000100a00 */
[----:B------:R2:W-:Y:S04]  /*27ac0*/  STL [R1+0x98c], R56 ;  /* 0x00098c3801007387 */ /* 0x0005e80000100800 */
        /* <DEDUP_REMOVED lines=8> */
[----:B------:R0:W-:Y:S01]  /*27b50*/  STL [R1+0xdf4], R47 ;  /* 0x000df42f01007387 */ /* 0x0001e20000100800 */
[----:B------:R-:W-:-:S03]  /*27b60*/  SHF.R.S32.HI R32, RZ, 0x1f, R58 ;  /* 0x0000001fff207819 */ /* 0x000fc6000001143a */
[----:B------:R0:W-:Y:S04]  /*27b70*/  STL [R1+0x978], R46 ;  /* 0x0009782e01007387 */ /* 0x0001e80000100800 */
[----:B------:R0:W-:Y:S04]  /*27b80*/  STL [R1+0xdec], R40 ;  /* 0x000dec2801007387 */ /* 0x0001e80000100800 */
[----:B-1----:R-:W4:Y:S04]  /*27b90*/  LDL.LU R7, [R1+0xddc] ;  /* 0x000ddc0001077983 */ /* 0x002f280000300800 */
[----:B------:R1:W-:Y:S01]  /*27ba0*/  STL [R1+0x970], R41 ;  /* 0x0009702901007387 */ /* 0x0003e20000100800 */
[----:B------:R-:W-:-:S03]  /*27bb0*/  LEA.HI R32, R32, R58, RZ, 0x5 ;  /* 0x0000003a20207211 */ /* 0x000fc600078f28ff */
[----:B------:R-:W4:Y:S04]  /*27bc0*/  LDL.LU R4, [R1+0xe00] ;  /* 0x000e000001047983 */ /* 0x000f280000300800 */
[----:B------:R1:W-:Y:S04]  /*27bd0*/  STL [R1+0xde4], R45 ;  /* 0x000de42d01007387 */ /* 0x0003e80000100800 */
[----:B------:R-:W4:Y:S04]  /*27be0*/  LDL.LU R5, [R1+0xdd4] ;  /* 0x000dd40001057983 */ /* 0x000f280000300800 */
[----:B------:R1:W-:Y:S01]  /*27bf0*/  STL [R1+0xe08], R44 ;  /* 0x000e082c01007387 */ /* 0x0003e20000100800 */
[----:B------:R-:W-:-:S03]  /*27c00*/  SHF.R.S32.HI R32, RZ, 0x5, R32 ;  /* 0x00000005ff207819 */ /* 0x000fc60000011420 */
[----:B------:R-:W4:Y:S04]  /*27c10*/  LDL.LU R2, [R1+0xdf8] ;  /* 0x000df80001027983 */ /* 0x000f280000300800 */
[----:B------:R-:W4:Y:S04]  /*27c20*/  LDL.LU R3, [R1+0xdcc] ;  /* 0x000dcc0001037983 */ /* 0x000f280000300800 */
[----:B------:R-:W4:Y:S04]  /*27c30*/  LDL.LU R38, [R1+0xdf0] ;  /* 0x000df00001267983 */ /* 0x000f280000300800 */
[----:B------:R-:W4:Y:S04]  /*27c40*/  LDL.LU R39, [R1+0xdc4] ;  /* 0x000dc40001277983 */ /* 0x000f280000300800 */
[----:B------:R-:W4:Y:S01]  /*27c50*/  LDL.LU R42, [R1+0xde8] ;  /* 0x000de800012a7983 */ /* 0x000f220000300800 */
[----:B------:R-:W-:-:S03]  /*27c60*/  ISETP.NE.U32.AND P0, PT, R57, R32, PT ;  /* 0x000000203900720c */ /* 0x000fc60003f05070 */
        /* <DEDUP_REMOVED lines=8> */
[----:B--2---:R-:W2:Y:S04]  /*27cf0*/  LDL.LU R56, [R1+0xd9c] ;  /* 0x000d9c0001387983 */ /* 0x004ea80000300800 */
[----:B---3--:R-:W3:Y:S04]  /*27d00*/  LDL.LU R55, [R1+0xdc0] ;  /* 0x000dc00001377983 */ /* 0x008ee80000300800 */
[----:B----4-:R-:W4:Y:S04]  /*27d10*/  LDL.LU R54, [R1+0xd94] ;  /* 0x000d940001367983 */ /* 0x010f280000300800 */
        /* <DEDUP_REMOVED lines=9> */
[----:B-1----:R-:W4:Y:S04]  /*27db0*/  LDL.LU R41, [R1+0xd6c] ;  /* 0x000d6c0001297983 */ /* 0x002f280000300800 */
[----:B------:R-:W4:Y:S04]  /*27dc0*/  LDL.LU R45, [R1+0xd90] ;  /* 0x000d9000012d7983 */ /* 0x000f280000300800 */
[----:B------:R-:W4:Y:S01]  /*27dd0*/  LDL.LU R44, [R1+0xd64] ;  /* 0x000d6400012c7983 */ /* 0x000f220000300800 */
[----:B------:R-:W-:-:S02]  /*27de0*/  IADD3 R7, P6, R7, UR7, RZ ;  /* 0x0000000707077c10 */ /* 0x000fc4000ffde0ff */
[----:B------:R-:W-:Y:S02]  /*27df0*/  IADD3.X R4, R4, UR11, RZ, P1, !PT ;  /* 0x0000000b04047c10 */ /* 0x000fe40008ffe4ff */
[----:B------:R-:W-:Y:S01]  /*27e00*/  IADD3 R5, P1, R5, UR7, RZ ;  /* 0x0000000705057c10 */ /* 0x000fe2000ff3e0ff */
[----:B------:R0:W-:Y:S01]  /*27e10*/  STL [R1+0xddc], R7 ;  /* 0x000ddc0701007387 */ /* 0x0001e20000100800 */
[----:B------:R-:W-:Y:S02]  /*27e20*/  IADD3.X R2, R2, UR11, RZ, P2, !PT ;  /* 0x0000000b02027c10 */ /* 0x000fe400097fe4ff */
[----:B------:R-:W-:Y:S02]  /*27e30*/  IADD3 R3, P2, R3, UR7, RZ ;  /* 0x0000000703037c10 */ /* 0x000fe4000ff5e0ff */
[----:B------:R-:W-:Y:S01]  /*27e40*/  IADD3.X R38, R38, UR11, RZ, P3, !PT ;  /* 0x0000000b26267c10 */ /* 0x000fe20009ffe4ff */
[----:B------:R1:W-:Y:S01]  /*27e50*/  STL [R1+0xe00], R4 ;  /* 0x000e000401007387 */ /* 0x0003e20000100800 */
[----:B------:R-:W-:-:S03]  /*27e60*/  IADD3 R39, P3, R39, UR7, RZ ;  /* 0x0000000727277c10 */ /* 0x000fc6000ff7e0ff */
[----:B------:R1:W-:Y:S01]  /*27e70*/  STL [R1+0xdd4], R5 ;  /* 0x000dd40501007387 */ /* 0x0003e20000100800 */
[----:B------:R-:W-:-:S03]  /*27e80*/  IADD3.X R42, R42, UR11, RZ, P4, !PT ;  /* 0x0000000b2a2a7c10 */ /* 0x000fc6000a7fe4ff */
        /* <DEDUP_REMOVED lines=17> */
[----:B--2---:R-:W-:-:S03]  /*27fa0*/  IADD3 R56, P2, R56, UR7, RZ ;  /* 0x0000000738387c10 */ /* 0x004fc6000ff5e0ff */
[----:B------:R2:W-:Y:S01]  /*27fb0*/  STL [R1+0xdac], R35 ;  /* 0x000dac2301007387 */ /* 0x0005e20000100800 */
[----:B---3--:R-:W-:-:S03]  /*27fc0*/  IADD3.X R55, R55, UR11, RZ, P3, !PT ;  /* 0x0000000b37377c10 */ /* 0x008fc60009ffe4ff */
[----:B------:R3:W-:Y:S01]  /*27fd0*/  STL [R1+0xdd0], R59 ;  /* 0x000dd03b01007387 */ /* 0x0007e20000100800 */
[----:B----4-:R-:W-:-:S03]  /*27fe0*/  IADD3 R54, P3, R54, UR7, RZ ;  /* 0x0000000736367c10 */ /* 0x010fc6000ff7e0ff */
        /* <DEDUP_REMOVED lines=18> */
[----:B------:R4:W-:Y:S04]  /*28110*/  STL [R1+0xda8], R49 ;  /* 0x000da83101007387 */ /* 0x0009e80000100800 */
[----:B------:R4:W-:Y:S01]  /*28120*/  STL [R1+0xd7c], R48 ;  /* 0x000d7c3001007387 */ /* 0x0009e20000100800 */
[----:B------:R-:W-:-:S03]  /*28130*/  IADD3 R41, P2, R41, UR7, RZ ;  /* 0x0000000729297c10 */ /* 0x000fc6000ff5e0ff */
[----:B------:R4:W-:Y:S01]  /*28140*/  STL [R1+0xda0], R47 ;  /* 0x000da02f01007387 */ /* 0x0009e20000100800 */
[----:B------:R-:W-:-:S03]  /*28150*/  IADD3.X R45, R45, UR11, RZ, P3, !PT ;  /* 0x0000000b2d2d7c10 */ /* 0x000fc60009ffe4ff */
[----:B------:R4:W-:Y:S04]  /*28160*/  STL [R1+0xd74], R46 ;  /* 0x000d742e01007387 */ /* 0x0009e80000100800 */
[----:B------:R4:W-:Y:S01]  /*28170*/  STL [R1+0xd98], R40 ;  /* 0x000d982801007387 */ /* 0x0009e20000100800 */
[----:B------:R-:W-:-:S03]  /*28180*/  IADD3 R44, P3, R44, UR7, RZ ;  /* 0x000000072c2c7c10 */ /* 0x000fc6000ff7e0ff */
[----:B0-----:R-:W4:Y:S04]  /*28190*/  LDL.LU R7, [R1+0xd88] ;  /* 0x000d880001077983 */ /* 0x001f280000300800 */
[----:B------:R0:W-:Y:S04]  /*281a0*/  STL [R1+0xd6c], R41 ;  /* 0x000d6c2901007387 */ /* 0x0001e80000100800 */
[----:B-1----:R-:W4:Y:S04]  /*281b0*/  LDL.LU R4, [R1+0xd5c] ;  /* 0x000d5c0001047983 */ /* 0x002f280000300800 */
[----:B------:R1:W-:Y:S04]  /*281c0*/  STL [R1+0xd90], R45 ;  /* 0x000d902d01007387 */ /* 0x0003e80000100800 */
[----:B------:R-:W4:Y:S04]  /*281d0*/  LDL.LU R5, [R1+0xd80] ;  /* 0x000d800001057983 */ /* 0x000f280000300800 */
        /* <DEDUP_REMOVED lines=26> */
[----:B0-----:R-:W4:Y:S04]  /*28380*/  LDL.LU R41, [R1+0xd18] ;  /* 0x000d180001297983 */ /* 0x001f280000300800 */
[----:B-1----:R-:W4:Y:S04]  /*28390*/  LDL.LU R45, [R1+0xcec] ;  /* 0x000cec00012d7983 */ /* 0x002f280000300800 */
[----:B------:R-:W4:Y:S01]  /*283a0*/  LDL.LU R44, [R1+0xd10] ;  /* 0x000d1000012c7983 */ /* 0x000f220000300800 */
[----:B------:R-:W-:-:S02]  /*283b0*/  IADD3.X R7, R7, UR11, RZ, P4, !PT ;  /* 0x0000000b07077c10 */ /* 0x000fc4000a7fe4ff */
[----:B------:R-:W-:Y:S02]  /*283c0*/  IADD3 R4, P4, R4, UR7, RZ ;  /* 0x0000000704047c10 */ /* 0x000fe4000ff9e0ff */
        /* <DEDUP_REMOVED lines=18> */
[----:B--2---:R-:W-:-:S03]  /*284f0*/  IADD3.X R35, R35, UR11, RZ, P4, !PT ;  /* 0x0000000b23237c10 */ /* 0x004fc6000a7fe4ff */
[----:B------:R2:W-:Y:S01]  /*28500*/  STL [R1+0xd68], R43 ;  /* 0x000d682b01007387 */ /* 0x0005e20000100800 */
[----:B---3--:R-:W-:-:S03]  /*28510*/  IADD3 R59, P4, R59, UR7, RZ ;  /* 0x000000073b3b7c10 */ /* 0x008fc6000ff9e0ff */
[----:B------:R3:W-:Y:S01]  /*28520*/  STL [R1+0xd3c], R32 ;  /* 0x000d3c2001007387 */ /* 0x0007e20000100800 */
[----:B----4-:R-:W-:-:S03]  /*28530*/  IADD3.X R58, R58, UR11, RZ, P5, !PT ;  /* 0x0000000b3a3a7c10 */ /* 0x010fc6000affe4ff */
        /* <DEDUP_REMOVED lines=26> */
[----:B------:R4:W-:Y:S04]  /*286e0*/  STL [R1+0xd04], R49 ;  /* 0x000d043101007387 */ /* 0x0009e80000100800 */
[----:B------:R4:W-:Y:S01]  /*286f0*/  STL [R1+0xd28], R48 ;  /* 0x000d283001007387 */ /* 0x0009e20000100800 */
[----:B------:R-:W-:-:S03]  /*28700*/  IADD3.X R41, R41, UR11, RZ, P6, !PT ;  /* 0x0000000b29297c10 */ /* 0x000fc6000b7fe4ff */
[----:B------:R4:W-:Y:S01]  /*28710*/  STL [R1+0xcfc], R47 ;  /* 0x000cfc2f01007387 */ /* 0x0009e20000100800 */
[----:B------:R-:W-:-:S03]  /*28720*/  IADD3 R45, P6, R45, UR7, RZ ;  /* 0x000000072d2d7c10 */ /* 0x000fc6000ffde0ff */
[----:B------:R4:W-:Y:S04]  /*28730*/  STL [R1+0xd20], R46 ;  /* 0x000d202e01007387 */ /* 0x0009e80000100800 */
[----:B------:R4:W-:Y:S01]  /*28740*/  STL [R1+0xcf4], R40 ;  /* 0x000cf42801007387 */ /* 0x0009e20000100800 */
[----:B------:R-:W-:-:S03]  /*28750*/  IADD3.X R44, R44, UR11, RZ, P1, !PT ;  /* 0x0000000b2c2c7c10 */ /* 0x000fc60008ffe4ff */
        /* <DEDUP_REMOVED lines=34> */
[----:B------:R-:W-:-:S02]  /*28980*/  IADD3 R7, P1, R7, UR7, RZ ;  /* 0x0000000707077c10 */ /* 0x000fc4000ff3e0ff */
[----:B------:R-:W-:Y:S02]  /*28990*/  IADD3.X R4, R4, UR11, RZ, P2, !PT ;  /* 0x0000000b04047c10 */ /* 0x000fe400097fe4ff */
[----:B------:R-:W-:Y:S02]  /*289a0*/  IADD3 R5, P2, R5, UR7, RZ ;  /* 0x0000000705057c10 */ /* 0x000fe4000ff5e0ff */
[----:B------:R-:W-:Y:S02]  /*289b0*/  IADD3.X R2, R2, UR11, RZ, P3, !PT ;  /* 0x0000000b02027c10 */ /* 0x000fe40009ffe4ff */
[----:B------:R-:W-:Y:S01]  /*289c0*/  IADD3 R3, P3, R3, UR7, RZ ;  /* 0x0000000703037c10 */ /* 0x000fe2000ff7e0ff */
        /* <DEDUP_REMOVED lines=92> */
[----:B--2---:R-:W-:Y:S01]  /*28f90*/  IADD3.X R3, R3, UR11, RZ, P1, !PT ;  /* 0x0000000b03037c10 */ /* 0x004fe20008ffe4ff */
        /* <DEDUP_REMOVED lines=58> */
[----:B--2---:R-:W2:Y:S04]  /*29340*/  LDL.LU R5, [R1+0xbe4] ;  /* 0x000be40001057983 */ /* 0x004ea80000300800 */
[----:B------:R1:W-:Y:S04]  /*29350*/  STL [R1+0xc18], R44 ;  /* 0x000c182c01007387 */ /* 0x0003e80000100800 */
        /* <DEDUP_REMOVED lines=30> */
[----:B--2---:R-:W-:Y:S02]  /*29540*/  IADD3 R5, P3, R5, UR7, RZ ;  /* 0x0000000705057c10 */ /* 0x004fe4000ff7e0ff */
[----:B---3--:R-:W-:Y:S02]  /*29550*/  IADD3.X R2, R2, UR11, RZ, P4, !PT ;  /* 0x0000000b02027c10 */ /* 0x008fe4000a7fe4ff */
[----:B----4-:R-:W-:Y:S01]  /*29560*/  IADD3 R3, P4, R3, UR7, RZ ;  /* 0x0000000703037c10 */ /* 0x010fe2000ff9e0ff */
        /* <DEDUP_REMOVED lines=90> */
[----:B--2---:R-:W-:Y:S02]  /*29b10*/  IADD3.X R5, R5, UR11, RZ, P1, !PT ;  /* 0x0000000b05057c10 */ /* 0x004fe40008ffe4ff */
[----:B---3--:R-:W-:Y:S02]  /*29b20*/  IADD3 R2, P1, R2, UR7, RZ ;  /* 0x0000000702027c10 */ /* 0x008fe4000ff3e0ff */
[----:B----4-:R-:W-:Y:S01]  /*29b30*/  IADD3.X R3, R3, UR11, RZ, P2, !PT ;  /* 0x0000000b03037c10 */ /* 0x010fe200097fe4ff */
        /* <DEDUP_REMOVED lines=925> */
[----:B------:R-:W0:Y:S02]  /*2d510*/  S2R R61, SR_TID.X ;  /* 0x00000000003d7919 */ /* 0x000e240000002100 */
[----:B0-----:R-:W-:-:S04]  /*2d520*/  LOP3.LUT R61, R61, 0x1f, RZ, 0xc0, !PT ;  /* 0x0000001f3d3d7812 */ /* 0x001fc800078ec0ff */
[----:B------:R-:W-:Y:S02]  /*2d530*/  LOP3.LUT R61, R61, 0x10, RZ, 0x3c, !PT ;  /* 0x000000103d3d7812 */ /* 0x000fe400078e3cff */
[----:B------:R-:W-:Y:S02]  /*2d540*/  IADD3.X R7, R7, UR8, RZ, P5, !PT ;  /* 0x0000000807077c10 */ /* 0x000fe4000affe4ff */
[----:B------:R-:W-:Y:S02]  /*2d550*/  IADD3 R4, P5, R4, UR5, RZ ;  /* 0x0000000504047c10 */ /* 0x000fe4000ffbe0ff */
[----:B--2---:R-:W-:Y:S02]  /*2d560*/  IADD3.X R5, R5, UR8, RZ, P6, !PT ;  /* 0x0000000805057c10 */ /* 0x004fe4000b7fe4ff */
[----:B---3--:R-:W-:Y:S02]  /*2d570*/  IADD3 R2, P6, R2, UR5, RZ ;  /* 0x0000000502027c10 */ /* 0x008fe4000ffde0ff */
[----:B----4-:R-:W-:Y:S01]  /*2d580*/  IADD3.X R3, R3, UR8, RZ, P1, !PT ;  /* 0x0000000803037c10 */ /* 0x010fe20008ffe4ff */
[----:B------:R-:W-:Y:S01]  /*2d590*/  STL [R1+0xe60], R7 ;  /* 0x000e600701007387 */ /* 0x000fe20000100800 */
[----:B------:R-:W-:-:S03]  /*2d5a0*/  IADD3 R38, P1, R38, UR5, RZ ;  /* 0x0000000526267c10 */ /* 0x000fc6000ff3e0ff */
[----:B------:R-:W-:Y:S01]  /*2d5b0*/  STL [R1+0x11bc], R4 ;  /* 0x0011bc0401007387 */ /* 0x000fe20000100800 */
[----:B------:R-:W-:-:S03]  /*2d5c0*/  IADD3.X R39, R39, UR8, RZ, P2, !PT ;  /* 0x0000000827277c10 */ /* 0x000fc600097fe4ff */
        /* <DEDUP_REMOVED lines=50> */
[----:B------:R-:W-:Y:S04]  /*2d8f0*/  STL [R1+0x11c0], R40 ;  /* 0x0011c02801007387 */ /* 0x000fe80000100800 */
[----:B------:R-:W-:Y:S04]  /*2d900*/  STL [R1+0x11c8], R41 ;  /* 0x0011c82901007387 */ /* 0x000fe80000100800 */
[----:B------:R0:W-:Y:S04]  /*2d910*/  STL [R1+0x11e0], R60 ;  /* 0x0011e03c01007387 */ /* 0x0001e80000100800 */
[----:B------:R2:W-:Y:S04]  /*2d920*/  STL [R1+0x11d0], R45 ;  /* 0x0011d02d01007387 */ /* 0x0005e80000100800 */
[----:B0-----:R2:W5:Y:S04]  /*2d930*/  LDL.LU R60, [R1+0x1494] ;  /* 0x00149400013c7983 */ /* 0x0015680000300800 */
[----:B------:R2:W-:Y:S01]  /*2d940*/  STL [R1+0x11d8], R44 ;  /* 0x0011d82c01007387 */ /* 0x0005e20000100800 */
[----:B------:R-:W-:Y:S05]  /*2d950*/  @P0 BRA `(.L_x_1) ;  /* 0xfffffe5000500947 */ /* 0x000fea000383ffff */
.L_x_0:
[----:B------:R-:W3:Y:S01]  /*2d960*/  LDL.LU R35, [R1+0x70] ;  /* 0x0000700001237983 */ /* 0x000ee20000300800 */
[----:B------:R-:W-:Y:S01]  /*2d970*/  ULDC.64 UR6, c[0x0][0x228] ;  /* 0x00008a0000067ab9 */ /* 0x000fe20000000a00 */
[----:B------:R-:W-:Y:S01]  /*2d980*/  ULDC.64 UR8, c[0x0][0x228] ;  /* 0x00008a0000087ab9 */ /* 0x000fe20000000a00 */
[----:B------:R-:W-:Y:S01]  /*2d990*/  ULDC.64 UR10, c[0x0][0x228] ;  /* 0x00008a00000a7ab9 */ /* 0x000fe20000000a00 */
[----:B------:R-:W3:Y:S01]  /*2d9a0*/  LDL.LU R34, [R1+0x74] ;  /* 0x0000740001227983 */ /* 0x000ee20000300800 */
[----:B------:R-:W-:Y:S01]  /*2d9b0*/  ULDC.64 UR12, c[0x0][0x228] ;  /* 0x00008a00000c7ab9 */ /* 0x000fe20000000a00 */
[----:B------:R-:W0:Y:S01]  /*2d9c0*/  S2UR UR5, SR_CgaCtaId ;  /* 0x00000000000579c3 */ /* 0x000e220000008800 */
[----:B------:R-:W-:Y:S01]  /*2d9d0*/  UMOV UR4, 0x400 ;  /* 0x0000040000047882 */ /* 0x000fe20000000000 */
[----:B------:R-:W4:Y:S01]  /*2d9e0*/  LDL.LU R33, [R1+0x78] ;  /* 0x0000780001217983 */ /* 0x000f220000300800 */
[----:B------:R-:W-:Y:S01]  /*2d9f0*/  ULDC UR14, c[0x0][0x248] ;  /* 0x00009200000e7ab9 */ /* 0x000fe20000000800 */
[----:B------:R-:W-:Y:S01]  /*2da00*/  ULDC UR16, c[0x0][0x248] ;  /* 0x0000920000107ab9 */ /* 0x000fe20000000800 */
[----:B------:R-:W-:Y:S01]  /*2da10*/  ULDC UR17, c[0x0][0x248] ;  /* 0x0000920000117ab9 */ /* 0x000fe20000000800 */
[----:B------:R-:W4:Y:S01]  /*2da20*/  LDL.LU R32, [R1+0x7c] ;  /* 0x00007c0001207983 */ /* 0x000f220000300800 */
[----:B------:R-:W-:Y:S01]  /*2da30*/  ULDC UR18, c[0x0][0x248] ;  /* 0x0000920000127ab9 */ /* 0x000fe20000000800 */
[----:B------:R-:W-:Y:S01]  /*2da40*/  ULDC UR19, c[0x0][0x248] ;  /* 0x0000920000137ab9 */ /* 0x000fe20000000800 */
[----:B------:R-:W-:Y:S01]  /*2da50*/  ULDC UR20, c[0x0][0x248] ;  /* 0x0000920000147ab9 */ /* 0x000fe20000000800 */
[----:B------:R-:W2:Y:S01]  /*2da60*/  LDL.LU R31, [R1+0x90] ;  /* 0x00009000011f7983 */ /* 0x000ea20000300800 */
        /* <DEDUP_REMOVED lines=51> */
[----:B------:R-:W2:Y:S04]  /*2dda0*/  LDL.LU R18, [R1+0xf4] ;  /* 0x0000f40001127983 */ /* 0x000ea80000300800 */
[----:B------:R-:W2:Y:S04]  /*2ddb0*/  LDL.LU R17, [R1+0xf8] ;  /* 0x0000f80001117983 */ /* 0x000ea80000300800 */
[----:B------:R-:W2:Y:S04]  /*2ddc0*/  LDL.LU R16, [R1+0xfc] ;  /* 0x0000fc0001107983 */ /* 0x000ea80000300800 */
[----:B------:R-:W2:Y:S04]  /*2ddd0*/  LDL.LU R11, [R1+0x110] ;  /* 0x00011000010b7983 */ /* 0x000ea80000300800 */
[----:B------:R-:W2:Y:S04]  /*2dde0*/  LDL.LU R10, [R1+0x114] ;  /* 0x00011400010a7983 */ /* 0x000ea80000300800 */
[----:B------:R-:W2:Y:S04]  /*2ddf0*/  LDL.LU R9, [R1+0x118] ;  /* 0x0001180001097983 */ /* 0x000ea80000300800 */
[----:B------:R-:W2:Y:S04]  /*2de00*/  LDL.LU R8, [R1+0x11c] ;  /* 0x00011c0001087983 */ /* 0x000ea80000300800 */
[----:B-----5:R-:W-:Y:S04]  /*2de10*/  STL [R1+0x16a8], R60 ;  /* 0x0016a83c01007387 */ /* 0x020fe80000100800 */
[----:B------:R-:W-:Y:S04]  /*2de20*/  STL [R1+0x16a4], R5 ;  /* 0x0016a40501007387 */ /* 0x000fe80000100800 */
[----:B------:R-:W-:Y:S04]  /*2de30*/  STL [R1+0x16a0], R4 ;  /* 0x0016a00401007387 */ /* 0x000fe80000100800 */
[----:B------:R-:W-:Y:S04]  /*2de40*/  STL [R1+0x1698], R61 ;  /* 0x0016983d01007387 */ /* 0x000fe80000100800 */
[----:B------:R-:W-:Y:S04]  /*2de50*/  STL [R1+0x1680], R39 ;  /* 0x0016802701007387 */ /* 0x000fe80000100800 */
[----:B------:R-:W-:Y:S04]  /*2de60*/  STL [R1+0x167c], R40 ;  /* 0x00167c2801007387 */ /* 0x000fe80000100800 */
[----:B------:R3:W-:Y:S04]  /*2de70*/  STL.64 [R1+0x1510], R2 ;  /* 0x0015100201007387 */ /* 0x0007e80000100a00 */
[----:B------:R-:W-:Y:S04]  /*2de80*/  STL.64 [R1+0x1508], R6 ;  /* 0x0015080601007387 */ /* 0x000fe80000100a00 */
[----:B------:R-:W-:Y:S04]  /*2de90*/  STL.64 [R1+0x1500], R12 ;  /* 0x0015000c01007387 */ /* 0x000fe80000100a00 */
[----:B------:R-:W-:Y:S04]  /*2dea0*/  STL.64 [R1+0x14f8], R48 ;  /* 0x0014f83001007387 */ /* 0x000fe80000100a00 */
[----:B------:R-:W-:Y:S04]  /*2deb0*/  STL.64 [R1+0x14f0], R50 ;  /* 0x0014f03201007387 */ /* 0x000fe80000100a00 */
[----:B------:R-:W-:Y:S04]  /*2dec0*/  STL.64 [R1+0x14e8], R52 ;  /* 0x0014e83401007387 */ /* 0x000fe80000100a00 */
[----:B------:R-:W-:Y:S04]  /*2ded0*/  STL.64 [R1+0x14e0], R54 ;  /* 0x0014e03601007387 */ /* 0x000fe80000100a00 */
[----:B------:R-:W-:Y:S04]  /*2dee0*/  STL.64 [R1+0x14d8], R56 ;  /* 0x0014d83801007387 */ /* 0x000fe80000100a00 */
[----:B------:R-:W-:Y:S04]  /*2def0*/  STL.64 [R1+0x14d0], R58 ;  /* 0x0014d03a01007387 */ /* 0x000fe80000100a00 */
[----:B------:R-:W-:Y:S01]  /*2df00*/  STL.64 [R1+0x14c8], R14 ;  /* 0x0014c80e01007387 */ /* 0x000fe20000100a00 */
[----:B---3--:R-:W-:-:S05]  /*2df10*/  F2FP.SATFINITE.E4M3.F32.PACK_AB_MERGE_C R3, R34, R35, RZ ;  /* 0x000000232203723e */ /* 0x008fca00048070ff */
[----:B------:R3:W-:Y:S01]  /*2df20*/  STL [R1+0x864], R3 ;  /* 0x0008640301007387 */ /* 0x0007e20000100800 */
[----:B----4-:R-:W-:-:S05]  /*2df30*/  F2FP.SATFINITE.E4M3.F32.PACK_AB_MERGE_C R2, R32, R33, RZ ;  /* 0x000000212002723e */ /* 0x010fca00048070ff */
[----:B------:R4:W-:Y:S01]  /*2df40*/  STL [R1+0x860], R2 ;  /* 0x0008600201007387 */ /* 0x0009e20000100800 */
[----:B--2---:R-:W-:-:S05]  /*2df50*/  F2FP.SATFINITE.E4M3.F32.PACK_AB_MERGE_C R0, R30, R31, RZ ;  /* 0x0000001f1e00723e */ /* 0x004fca00048070ff */
[----:B------:R2:W-:Y:S01]  /*2df60*/  STL [R1+0x86c], R0 ;  /* 0x00086c0001007387 */ /* 0x0005e20000100800 */
        /* <DEDUP_REMOVED lines=13> */
[----:B------:R-:W-:Y:S01]  /*2e040*/  STL [R1+0x140c], R3 ;  /* 0x00140c0301007387 */ /* 0x000fe20000100800 */
[----:B----4-:R-:W-:-:S03]  /*2e050*/  F2FP.SATFINITE.E4M3.F32.PACK_AB_MERGE_C R2, R10, R11, RZ ;  /* 0x0000000b0a02723e */ /* 0x010fc600048070ff */
[----:B------:R-:W3:Y:S04]  /*2e060*/  LDL.LU R55, [R1+0x130] ;  /* 0x0001300001377983 */ /* 0x000ee80000300800 */
[----:B------:R4:W-:Y:S01]  /*2e070*/  STL [R1+0x13f8], R2 ;  /* 0x0013f80201007387 */ /* 0x0009e20000100800 */
[----:B--2---:R-:W-:-:S03]  /*2e080*/  F2FP.SATFINITE.E4M3.F32.PACK_AB_MERGE_C R0, R8, R9, RZ ;  /* 0x000000090800723e */ /* 0x004fc600048070ff */
        /* <DEDUP_REMOVED lines=11> */
[----:B----4-:R-:W4:Y:S04]  /*2e140*/  LDL.LU R2, [R1+0x17c] ;  /* 0x00017c0001027983 */ /* 0x010f280000300800 */
[----:B------:R-:W4:Y:S04]  /*2e150*/  LDL.LU R3, [R1+0x190] ;  /* 0x0001900001037983 */ /* 0x000f280000300800 */
[----:B------:R-:W4:Y:S04]  /*2e160*/  LDL.LU R40, [R1+0x194] ;  /* 0x0001940001287983 */ /* 0x000f280000300800 */
[----:B------:R-:W4:Y:S04]  /*2e170*/  LDL.LU R39, [R1+0x198] ;  /* 0x0001980001277983 */ /* 0x000f280000300800 */
[----:B------:R-:W4:Y:S04]  /*2e180*/  LDL.LU R61, [R1+0x19c] ;  /* 0x00019c00013d7983 */ /* 0x000f280000300800 */
[----:B-1----:R-:W4:Y:S04]  /*2e190*/  LDL.LU R4, [R1+0x1e0] ;  /* 0x0001e00001047983 */ /* 0x002f280000300800 */
[----:B------:R-:W4:Y:S04]  /*2e1a0*/  LDL.LU R5, [R1+0x1e4] ;  /* 0x0001e40001057983 */ /* 0x000f280000300800 */
[----:B------:R-:W4:Y:S04]  /*2e1b0*/  LDL.LU R60, [R1+0x1e8] ;  /* 0x0001e800013c7983 */ /* 0x000f280000300800 */
[----:B--2---:R-:W2:Y:S04]  /*2e1c0*/  LDL.LU R0, [R1+0x1ec] ;  /* 0x0001ec0001007983 */ /* 0x004ea80000300800 */
        /* <DEDUP_REMOVED lines=34> */
[----:B---3--:R-:W-:-:S05]  /*2e3f0*/  F2FP.SATFINITE.E4M3.F32.PACK_AB_MERGE_C R12, R12, R55, RZ ;  /* 0x000000370c0c723e */ /* 0x008fca00048070ff */
[----:B------:R1:W-:Y:S01]  /*2e400*/  STL [R1+0x1620], R12 ;  /* 0x0016200c01007387 */ /* 0x0003e20000100800 */
[----:B------:R-:W-:Y:S02]  /*2e410*/  F2FP.SATFINITE.E4M3.F32.PACK_AB_MERGE_C R57, R53, R52, RZ ;  /* 0x000000343539723e */ /* 0x000fe400048070ff */
[----:B------:R-:W-:-:S03]  /*2e420*/  F2FP.SATFINITE.E4M3.F32.PACK_AB_MERGE_C R15, R51, R50, RZ ;  /* 0x00000032330f723e */ /* 0x000fc600048070ff */
[----:B------:R-:W-:Y:S01]  /*2e430*/  STL [R1+0x1624], R57 ;  /* 0x0016243901007387 */ /* 0x000fe20000100800 */
[----:B------:R-:W-:-:S03]  /*2e440*/  F2FP.SATFINITE.E4M3.F32.PACK_AB_MERGE_C R14, R49, R48, RZ ;  /* 0x00000030310e723e */ /* 0x000fc600048070ff */
[----:B------:R-:W-:Y:S01]  /*2e450*/  STL [R1+0x884], R15 ;  /* 0x0008840f01007387 */ /* 0x000fe20000100800 */
[----:B-1----:R-:W-:-:S03]  /*2e460*/  F2FP.SATFINITE.E4M3.F32.PACK_AB_MERGE_C R12, R6, R13, RZ ;  /* 0x0000000d060c723e */ /* 0x002fc600048070ff */
[----:B------:R-:W-:Y:S01]  /*2e470*/  STL [R1+0x880], R14 ;  /* 0x0008800e01007387 */ /* 0x000fe20000100800 */
[----:B----4-:R-:W-:-:S03]  /*2e480*/  F2FP.SATFINITE.E4M3.F32.PACK_AB_MERGE_C R6, R2, R7, RZ ;  /* 0x000000070206723e */ /* 0x010fc600048070ff */
[----:B------:R-:W-:Y:S01]  /*2e490*/  STL [R1+0x868], R12 ;  /* 0x0008680c01007387 */ /* 0x000fe20000100800 */
[----:B------:R-:W-:-:S03]  /*2e4a0*/  F2FP.SATFINITE.E4M3.F32.PACK_AB_MERGE_C R3, R40, R3, RZ ;  /* 0x000000032803723e */ /* 0x000fc600048070ff */
[----:B------:R-:W-:Y:S01]  /*2e4b0*/  STL [R1+0x870], R6 ;  /* 0x0008700601007387 */ /* 0x000fe20000100800 */
[----:B------:R-:W-:-:S03]  /*2e4c0*/  F2FP.SATFINITE.E4M3.F32.PACK_AB_MERGE_C R2, R61, R39, RZ ;  /* 0x000000273d02723e */ /* 0x000fc600048070ff */
[----:B------:R2:W-:Y:S04]  /*2e4d0*/  STL [R1+0x85c], R3 ;  /* 0x00085c0301007387 */ /* 0x0005e80000100800 */
[----:B------:R1:W-:Y:S01]  /*2e4e0*/  STL [R1+0x858], R2 ;  /* 0x0008580201007387 */ /* 0x0003e20000100800 */
[----:B------:R-:W-:Y:S02]  /*2e4f0*/  F2FP.SATFINITE.E4M3.F32.PACK_AB_MERGE_C R4, R5, R4, RZ ;  /* 0x000000040504723e */ /* 0x000fe400048070ff */
[----:B--2---:R-:W-:-:S03]  /*2e500*/  F2FP.SATFINITE.E4M3.F32.PACK_AB_MERGE_C R3, R0, R60, RZ ;  /* 0x0000003c0003723e */ /* 0x004fc600048070ff */
[----:B------:R-:W-:Y:S01]  /*2e510*/  STL [R1+0x854], R4 ;  /* 0x0008540401007387 */ /* 0x000fe20000100800 */
[----:B-1----:R-:W-:-:S03]  /*2e520*/  F2FP.SATFINITE.E4M3.F32.PACK_AB_MERGE_C R2, R46, R47, RZ ;  /* 0x0000002f2e02723e */ /* 0x002fc600048070ff */
[----:B------:R1:W-:Y:S04]  /*2e530*/  STL [R1+0x840], R3 ;  /* 0x0008400301007387 */ /* 0x0003e80000100800 */
[----:B------:R2:W-:Y:S01]  /*2e540*/  STL [R1+0x1e4], R2 ;  /* 0x0001e40201007387 */ /* 0x0005e20000100800 */
[----:B------:R-:W-:-:S05]  /*2e550*/  F2FP.SATFINITE.E4M3.F32.PACK_AB_MERGE_C R0, R44, R45, RZ ;  /* 0x0000002d2c00723e */ /* 0x000fca00048070ff */
[----:B------:R3:W-:Y:S01]  /*2e560*/  STL [R1+0x1e0], R0 ;  /* 0x0001e00001007387 */ /* 0x0007e20000100800 */
[----:B-1----:R-:W-:Y:S02]  /*2e570*/  F2FP.SATFINITE.E4M3.F32.PACK_AB_MERGE_C R3, R42, R43, RZ ;  /* 0x0000002b2a03723e */ /* 0x002fe400048070ff */
[----:B--2---:R-:W-:-:S03]  /*2e580*/  F2FP.SATFINITE.E4M3.F32.PACK_AB_MERGE_C R2, R38, R41, RZ ;  /* 0x000000292602723e */ /* 0x004fc600048070ff */
[----:B------:R1:W-:Y:S04]  /*2e590*/  STL [R1+0x1d0], R3 ;  /* 0x0001d00301007387 */ /* 0x0003e80000100800 */
[----:B------:R2:W-:Y:S01]  /*2e5a0*/  STL [R1+0x1dc], R2 ;  /* 0x0001dc0201007387 */ /* 0x0005e20000100800 */
[----:B---3--:R-:W-:-:S05]  /*2e5b0*/  F2FP.SATFINITE.E4M3.F32.PACK_AB_MERGE_C R0, R36, R37, RZ ;  /* 0x000000252400723e */ /* 0x008fca00048070ff */
[----:B------:R3:W-:Y:S01]  /*2e5c0*/  STL [R1+0x1c8], R0 ;  /* 0x0001c80001007387 */ /* 0x0007e20000100800 */
[----:B-1----:R-:W-:Y:S02]  /*2e5d0*/  F2FP.SATFINITE.E4M3.F32.PACK_AB_MERGE_C R3, R34, R35, RZ ;  /* 0x000000232203723e */ /* 0x002fe400048070ff */
[----:B--2---:R-:W-:-:S03]  /*2e5e0*/  F2FP.SATFINITE.E4M3.F32.PACK_AB_MERGE_C R2, R32, R33, RZ ;  /* 0x000000212002723e */ /* 0x004fc600048070ff */
[----:B------:R-:W-:Y:S04]  /*2e5f0*/  STL [R1+0x1c4], R3 ;  /* 0x0001c40301007387 */ /* 0x000fe80000100800 */
[----:B------:R1:W-:Y:S01]  /*2e600*/  STL [R1+0x20], R2 ;  /* 0x0000200201007387 */ /* 0x0003e20000100800 */
[----:B---3--:R-:W-:Y:S02]  /*2e610*/  F2FP.SATFINITE.E4M3.F32.PACK_AB_MERGE_C R0, R30, R31, RZ ;  /* 0x0000001f1e00723e */ /* 0x008fe400048070ff */
[----:B------:R-:W-:-:S05]  /*2e620*/  F2FP.SATFINITE.E4M3.F32.PACK_AB_MERGE_C R35, R28, R29, RZ ;  /* 0x0000001d1c23723e */ /* 0x000fca00048070ff */
[----:B------:R-:W-:Y:S01]  /*2e630*/  STL [R1+0x16ac], R35 ;  /* 0x0016ac2301007387 */ /* 0x000fe20000100800 */
[----:B------:R-:W-:-:S03]  /*2e640*/  F2FP.SATFINITE.E4M3.F32.PACK_AB_MERGE_C R21, R21, R27, RZ ;  /* 0x0000001b1515723e */ /* 0x000fc600048070ff */
[----:B------:R2:W-:Y:S01]  /*2e650*/  STL [R1+0x1c], R0 ;  /* 0x00001c0001007387 */ /* 0x0005e20000100800 */
[----:B-1----:R-:W-:-:S03]  /*2e660*/  F2FP.SATFINITE.E4M3.F32.PACK_AB_MERGE_C R2, R25, R26, RZ ;  /* 0x0000001a1902723e */ /* 0x002fc600048070ff */
[----:B------:R-:W-:Y:S04]  /*2e670*/  STL [R1+0x16b0], R21 ;  /* 0x0016b01501007387 */ /* 0x000fe80000100800 */
[----:B------:R1:W-:Y:S01]  /*2e680*/  STL [R1+0x220], R2 ;  /* 0x0002200201007387 */ /* 0x0003e20000100800 */
[----:B--2---:R-:W-:-:S05]  /*2e690*/  F2FP.SATFINITE.E4M3.F32.PACK_AB_MERGE_C R0, R23, R24, RZ ;  /* 0x000000181700723e */ /* 0x004fca00048070ff */
[----:B------:R2:W-:Y:S01]  /*2e6a0*/  STL [R1+0x20c], R0 ;  /* 0x00020c0001007387 */ /* 0x0005e20000100800 */
[----:B------:R-:W-:Y:S02]  /*2e6b0*/  F2FP.SATFINITE.E4M3.F32.PACK_AB_MERGE_C R3, R20, R22, RZ ;  /* 0x000000161403723e */ /* 0x000fe400048070ff */
[----:B-1----:R-:W-:-:S03]  /*2e6c0*/  F2FP.SATFINITE.E4M3.F32.PACK_AB_MERGE_C R2, R18, R19, RZ ;  /* 0x000000131202723e */ /* 0x002fc600048070ff */
[----:B------:R-:W-:Y:S04]  /*2e6d0*/  STL [R1+0x230], R3 ;  /* 0x0002300301007387 */ /* 0x000fe80000100800 */
[----:B------:R-:W-:Y:S01]  /*2e6e0*/  STL [R1+0x22c], R2 ;  /* 0x00022c0201007387 */ /* 0x000fe20000100800 */
[----:B--2---:R-:W-:Y:S02]  /*2e6f0*/  F2FP.SATFINITE.E4M3.F32.PACK_AB_MERGE_C R0, R16, R17, RZ ;  /* 0x000000111000723e */ /* 0x004fe400048070ff */
[----:B------:R-:W-:-:S05]  /*2e700*/  F2FP.SATFINITE.E4M3.F32.PACK_AB_MERGE_C R39, R10, R11, RZ ;  /* 0x0000000b0a27723e */ /* 0x000fca00048070ff */
[----:B------:R-:W-:Y:S04]  /*2e710*/  STL [R1+0x1684], R39 ;  /* 0x0016842701007387 */ /* 0x000fe80000100800 */
[----:B------:R1:W-:Y:S04]  /*2e720*/  STL [R1+0x750], R0 ;  /* 0x0007500001007387 */ /* 0x0003e80000100800 */
[----:B------:R-:W2:Y:S04]  /*2e730*/  LDL.LU R14, [R1+0x748] ;  /* 0x00074800010e7983 */ /* 0x000ea80000300800 */
[----:B------:R-:W2:Y:S01]  /*2e740*/  LDL.LU R15, [R1+0x74c] ;  /* 0x00074c00010f7983 */ /* 0x000ea20000300800 */
[----:B-1----:R-:W-:-:S05]  /*2e750*/  F2FP.SATFINITE.E4M3.F32.PACK_AB_MERGE_C R0, R8, R9, RZ ;  /* 0x000000090800723e */ /* 0x002fca00048070ff */
[----:B------:R1:W-:Y:S04]  /*2e760*/  STL [R1+0x1390], R0 ;  /* 0x0013900001007387 */ /* 0x0003e80000100800 */
        /* <DEDUP_REMOVED lines=54> */
[----:B--2---:R-:W-:-:S05]  /*2ead0*/  F2FP.SATFINITE.E4M3.F32.PACK_AB_MERGE_C R14, R15, R14, RZ ;  /* 0x0000000e0f0e723e */ /* 0x004fca00048070ff */
[----:B------:R1:W-:Y:S01]  /*2eae0*/  STL [R1+0x1388], R14 ;  /* 0x0013880e01007387 */ /* 0x0003e20000100800 */
[----:B---3--:R-:W-:Y:S02]  /*2eaf0*/  F2FP.SATFINITE.E4M3.F32.PACK_AB_MERGE_C R12, R59, R58, RZ ;  /* 0x0000003a3b0c723e */ /* 0x008fe400048070ff */
[----:B----4-:R-:W-:-:S03]  /*2eb00*/  F2FP.SATFINITE.E4M3.F32.PACK_AB_MERGE_C R15, R54, R56, RZ ;  /* 0x00000038360f723e */ /* 0x010fc600048070ff */
[----:B------:R2:W-:Y:S04]  /*2eb10*/  STL [R1+0x1408], R12 ;  /* 0x0014080c01007387 */ /* 0x0005e80000100800 */
[----:B------:R3:W-:Y:S01]  /*2eb20*/  STL [R1+0x1404], R15 ;  /* 0x0014040f01007387 */ /* 0x0007e20000100800 */
[----:B-1----:R-:W-:-:S05]  /*2eb30*/  F2FP.SATFINITE.E4M3.F32.PACK_AB_MERGE_C R14, R52, R55, RZ ;  /* 0x00000037340e723e */ /* 0x002fca00048070ff */
[----:B------:R-:W-:Y:S01]  /*2eb40*/  STL [R1+0x13e0], R14 ;  /* 0x0013e00e01007387 */ /* 0x000fe20000100800 */
[----:B--2---:R-:W-:Y:S02]  /*2eb50*/  F2FP.SATFINITE.E4M3.F32.PACK_AB_MERGE_C R12, R50, R53, RZ ;  /* 0x00000035320c723e */ /* 0x004fe400048070ff */
[----:B---3--:R-:W-:-:S05]  /*2eb60*/  F2FP.SATFINITE.E4M3.F32.PACK_AB_MERGE_C R15, R48, R51, RZ ;  /* 0x00000033300f723e */ /* 0x008fca00048070ff */
[----:B------:R-:W-:Y:S04]  /*2eb70*/  STL [R1+0x1628], R15 ;  /* 0x0016280f01007387 */ /* 0x000fe80000100800 */
[----:B------:R1:W-:Y:S01]  /*2eb80*/  STL [R1+0x13ec], R12 ;  /* 0x0013ec0c01007387 */ /* 0x0003e20000100800 */
[----:B------:R-:W-:Y:S02]  /*2eb90*/  F2FP.SATFINITE.E4M3.F32.PACK_AB_MERGE_C R6, R7, R6, RZ ;  /* 0x000000060706723e */ /* 0x000fe400048070ff */
[----:B-1----:R-:W-:Y:S02]  /*2eba0*/  F2FP.SATFINITE.E4M3.F32.PACK_AB_MERGE_C R12, R13, R49, RZ ;  /* 0x000000310d0c723e */ /* 0x002fe400048070ff */
[----:B------:R-:W-:-:S03]  /*2ebb0*/  F2FP.SATFINITE.E4M3.F32.PACK_AB_MERGE_C R50, R3, R2, RZ ;  /* 0x000000020332723e */ /* 0x000fc600048070ff */
[----:B------:R-:W-:Y:S04]  /*2ebc0*/  STL [R1+0x1350], R12 ;  /* 0x0013500c01007387 */ /* 0x000fe80000100800 */
[----:B------:R-:W-:Y:S01]  /*2ebd0*/  STL [R1+0x1674], R50 ;  /* 0x0016743201007387 */ /* 0x000fe20000100800 */
[----:B------:R-:W-:-:S03]  /*2ebe0*/  F2FP.SATFINITE.E4M3.F32.PACK_AB_MERGE_C R2, R61, R40, RZ ;  /* 0x000000283d02723e */ /* 0x000fc600048070ff */
[----:B------:R-:W-:Y:S04]  /*2ebf0*/  STL [R1+0x700], R6 ;  /* 0x0007000601007387 */ /* 0x000fe80000100800 */
[----:B------:R1:W-:Y:S01]  /*2ec00*/  STL [R1+0x228], R2 ;  /* 0x0002280201007387 */ /* 0x0003e20000100800 */
[----:B------:R-:W-:Y:S02]  /*2ec10*/  F2FP.SATFINITE.E4M3.F32.PACK_AB_MERGE_C R4, R5, R4, RZ ;  /* 0x000000040504723e */ /* 0x000fe400048070ff */
[----:B------:R-:W-:-:S03]  /*2ec20*/  F2FP.SATFINITE.E4M3.F32.PACK_AB_MERGE_C R3, R0, R60, RZ ;  /* 0x0000003c0003723e */ /* 0x000fc600048070ff */
        /* <DEDUP_REMOVED lines=14> */
[----:B------:R1:W-:Y:S04]  /*2ed10*/  STL [R1+0x154], R3 ;  /* 0x0001540301007387 */ /* 0x0003e80000100800 */
[----:B------:R-:W-:Y:S01]  /*2ed20*/  STL [R1+0x6b4], R2 ;  /* 0x0006b40201007387 */ /* 0x000fe20000100800 */
[----:B---3--:R-:W-:Y:S02]  /*2ed30*/  F2FP.SATFINITE.E4M3.F32.PACK_AB_MERGE_C R0, R29, R30, RZ ;  /* 0x0000001e1d00723e */ /* 0x008fe400048070ff */
[----:B------:R-:W-:-:S05]  /*2ed40*/  F2FP.SATFINITE.E4M3.F32.PACK_AB_MERGE_C R15, R27, R28, RZ ;  /* 0x0000001c1b0f723e */ /* 0x000fca00048070ff */
[----:B------:R-:W-:Y:S04]  /*2ed50*/  STL [R1+0x162c], R15 ;  /* 0x00162c0f01007387 */ /* 0x000fe80000100800 */
[----:B------:R2:W-:Y:S01]  /*2ed60*/  STL [R1+0x134], R0 ;  /* 0x0001340001007387 */ /* 0x0005e20000100800 */
[----:B-1----:R-:W-:Y:S02]  /*2ed70*/  F2FP.SATFINITE.E4M3.F32.PACK_AB_MERGE_C R3, R23, R24, RZ ;  /* 0x000000181703723e */ /* 0x002fe400048070ff */
[----:B--2---:R-:W-:Y:S02]  /*2ed80*/  F2FP.SATFINITE.E4M3.F32.PACK_AB_MERGE_C R0, R25, R26, RZ ;  /* 0x0000001a1900723e */ /* 0x004fe400048070ff */
[----:B------:R-:W-:-:S03]  /*2ed90*/  F2FP.SATFINITE.E4M3.F32.PACK_AB_MERGE_C R2, R20, R22, RZ ;  /* 0x000000161402723e */ /* 0x000fc600048070ff */
[----:B------:R1:W-:Y:S04]  /*2eda0*/  STL [R1+0x28], R0 ;  /* 0x0000280001007387 */ /* 0x0003e80000100800 */
[----:B------:R2:W-:Y:S01]  /*2edb0*/  STL [R1+0x6b0], R3 ;  /* 0x0006b00301007387 */ /* 0x0005e20000100800 */
[----:B-1----:R-:W-:-:S03]  /*2edc0*/  F2FP.SATFINITE.E4M3.F32.PACK_AB_MERGE_C R0, R18, R19, RZ ;  /* 0x000000131200723e */ /* 0x002fc600048070ff */
[----:B------:R1:W-:Y:S01]  /*2edd0*/  STL [R1], R2 ;  /* 0x0000000201007387 */ /* 0x0003e20000100800 */
[----:B--2---:R-:W-:-:S03]  /*2ede0*/  F2FP.SATFINITE.E4M3.F32.PACK_AB_MERGE_C R3, R16, R17, RZ ;  /* 0x000000111003723e */ /* 0x004fc600048070ff */
[----:B------:R2:W-:Y:S04]  /*2edf0*/  STL [R1+0x6a0], R0 ;  /* 0x0006a00001007387 */ /* 0x0005e80000100800 */
[----:B------:R-:W-:Y:S01]  /*2ee00*/  STL [R1+0x190], R3 ;  /* 0x0001900301007387 */ /* 0x000fe20000100800 */
[----:B-1----:R-:W-:-:S03]  /*2ee10*/  F2FP.SATFINITE.E4M3.F32.PACK_AB_MERGE_C R2, R10, R11, RZ ;  /* 0x0000000b0a02723e */ /* 0x002fc600048070ff */
[----:B------:R-:W3:Y:S04]  /*2ee20*/  LDL.LU R59, [R1+0x688] ;  /* 0x00068800013b7983 */ /* 0x000ee80000300800 */
[----:B------:R1:W-:Y:S01]  /*2ee30*/  STL [R1+0x17c], R2 ;  /* 0x00017c0201007387 */ /* 0x0003e20000100800 */
[----:B--2---:R-:W-:-:S03]  /*2ee40*/  F2FP.SATFINITE.E4M3.F32.PACK_AB_MERGE_C R0, R8, R9, RZ ;  /* 0x000000090800723e */ /* 0x004fc600048070ff */
[----:B------:R-:W3:Y:S04]  /*2ee50*/  LDL.LU R56, [R1+0x68c] ;  /* 0x00068c0001387983 */ /* 0x000ee80000300800 */
        /* <DEDUP_REMOVED lines=53> */
[----:B----4-:R-:W-:-:S05]  /*2f1b0*/  F2FP.SATFINITE.E4M3.F32.PACK_AB_MERGE_C R12, R55, R54, RZ ;  /* 0x00000036370c723e */ /* 0x010fca00048070ff */
[----:B------:R3:W-:Y:S01]  /*2f1c0*/  STL [R1+0x208], R12 ;  /* 0x0002080c01007387 */ /* 0x0007e20000100800 */
[----:B------:R-:W-:Y:S02]  /*2f1d0*/  F2FP.SATFINITE.E4M3.F32.PACK_AB_MERGE_C R15, R53, R52, RZ ;  /* 0x00000034350f723e */ /* 0x000fe400048070ff */
[----:B-1----:R-:W-:-:S03]  /*2f1e0*/  F2FP.SATFINITE.E4M3.F32.PACK_AB_MERGE_C R14, R48, R51, RZ ;  /* 0x00000033300e723e */ /* 0x002fc600048070ff */
[----:B------:R-:W-:Y:S01]  /*2f1f0*/  STL [R1+0x204], R15 ;  /* 0x0002040f01007387 */ /* 0x000fe20000100800 */
[----:B---3--:R-:W-:-:S03]  /*2f200*/  F2FP.SATFINITE.E4M3.F32.PACK_AB_MERGE_C R12, R13, R49, RZ ;  /* 0x000000310d0c723e */ /* 0x008fc600048070ff */
[----:B------:R-:W-:Y:S01]  /*2f210*/  STL [R1+0x1330], R14 ;  /* 0x0013300e01007387 */ /* 0x000fe20000100800 */
[----:B------:R-:W-:-:S03]  /*2f220*/  F2FP.SATFINITE.E4M3.F32.PACK_AB_MERGE_C R7, R7, R6, RZ ;  /* 0x000000060707723e */ /* 0x000fc600048070ff */
[----:B------:R-:W-:Y:S04]  /*2f230*/  STL [R1+0x1324], R12 ;  /* 0x0013240c01007387 */ /* 0x000fe80000100800 */
[----:B------:R2:W-:Y:S01]  /*2f240*/  STL [R1+0x13d0], R7 ;  /* 0x0013d00701007387 */ /* 0x0005e20000100800 */
[----:B------:R-:W-:Y:S02]  /*2f250*/  F2FP.SATFINITE.E4M3.F32.PACK_AB_MERGE_C R6, R3, R2, RZ ;  /* 0x000000020306723e */ /* 0x000fe400048070ff */
[----:B------:R-:W-:-:S03]  /*2f260*/  F2FP.SATFINITE.E4M3.F32.PACK_AB_MERGE_C R3, R61, R40, RZ ;  /* 0x000000283d03723e */ /* 0x000fc600048070ff */
[----:B------:R-:W-:Y:S04]  /*2f270*/  STL [R1+0x13c8], R6 ;  /* 0x0013c80601007387 */ /* 0x000fe80000100800 */
[----:B------:R-:W-:Y:S01]  /*2f280*/  STL [R1+0x1368], R3 ;  /* 0x0013680301007387 */ /* 0x000fe20000100800 */
[----:B------:R-:W-:Y:S02]  /*2f290*/  F2FP.SATFINITE.E4M3.F32.PACK_AB_MERGE_C R2, R5, R4, RZ ;  /* 0x000000040502723e */ /* 0x000fe400048070ff */
[----:B--2---:R-:W-:-:S05]  /*2f2a0*/  F2FP.SATFINITE.E4M3.F32.PACK_AB_MERGE_C R7, R0, R60, RZ ;  /* 0x0000003c0007723e */ /* 0x004fca00048070ff */
[----:B------:R-:W-:Y:S01]  /*2f2b0*/  STL [R1+0x1630], R7 ;  /* 0x0016300701007387 */ /* 0x000fe20000100800 */
[----:B------:R-:W-:-:S03]  /*2f2c0*/  F2FP.SATFINITE.E4M3.F32.PACK_AB_MERGE_C R49, R46, R47, RZ ;  /* 0x0000002f2e31723e */ /* 0x000fc600048070ff */
[----:B------:R-:W-:Y:S01]  /*2f2d0*/  STL [R1+0x1378], R2 ;  /* 0x0013780201007387 */ /* 0x000fe20000100800 */
[----:B------:R-:W-:-:S03]  /*2f2e0*/  F2FP.SATFINITE.E4M3.F32.PACK_AB_MERGE_C R40, R44, R45, RZ ;  /* 0x0000002d2c28723e */ /* 0x000fc600048070ff */
[----:B------:R-:W-:Y:S04]  /*2f2f0*/  STL [R1+0x1634], R49 ;  /* 0x0016343101007387 */ /* 0x000fe80000100800 */
[----:B------:R1:W-:Y:S01]  /*2f300*/  STL [R1+0x1688], R40 ;  /* 0x0016882801007387 */ /* 0x0003e20000100800 */
[----:B------:R-:W-:-:S05]  /*2f310*/  F2FP.SATFINITE.E4M3.F32.PACK_AB_MERGE_C R15, R42, R43, RZ ;  /* 0x0000002b2a0f723e */ /* 0x000fca00048070ff */
[----:B------:R-:W-:Y:S01]  /*2f320*/  STL [R1+0x168c], R15 ;  /* 0x00168c0f01007387 */ /* 0x000fe20000100800 */
[----:B------:R-:W-:Y:S02]  /*2f330*/  F2FP.SATFINITE.E4M3.F32.PACK_AB_MERGE_C R0, R38, R41, RZ ;  /* 0x000000292600723e */ /* 0x000fe400048070ff */
[----:B-1----:R-:W-:-:S05]  /*2f340*/  F2FP.SATFINITE.E4M3.F32.PACK_AB_MERGE_C R40, R36, R37, RZ ;  /* 0x000000252428723e */ /* 0x002fca00048070ff */
[----:B------:R-:W-:Y:S01]  /*2f350*/  STL [R1+0x1690], R40 ;  /* 0x0016902801007387 */ /* 0x000fe20000100800 */
[----:B------:R-:W-:-:S03]  /*2f360*/  F2FP.SATFINITE.E4M3.F32.PACK_AB_MERGE_C R2, R33, R34, RZ ;  /* 0x000000222102723e */ /* 0x000fc600048070ff */
[----:B------:R1:W-:Y:S04]  /*2f370*/  STL [R1+0x1c0], R0 ;  /* 0x0001c00001007387 */ /* 0x0003e80000100800 */
[----:B------:R2:W-:Y:S01]  /*2f380*/  STL [R1+0x15c], R2 ;  /* 0x00015c0201007387 */ /* 0x0005e20000100800 */
[----:B-1----:R-:W-:Y:S02]  /*2f390*/  F2FP.SATFINITE.E4M3.F32.PACK_AB_MERGE_C R0, R31, R32, RZ ;  /* 0x000000201f00723e */ /* 0x002fe400048070ff */
[----:B------:R-:W-:-:S03]  /*2f3a0*/  F2FP.SATFINITE.E4M3.F32.PACK_AB_MERGE_C R3, R29, R30, RZ ;  /* 0x0000001e1d03723e */ /* 0x000fc600048070ff */
[----:B------:R1:W-:Y:S04]  /*2f3b0*/  STL [R1+0x158], R0 ;  /* 0x0001580001007387 */ /* 0x0003e80000100800 */
[----:B------:R3:W-:Y:S01]  /*2f3c0*/  STL [R1+0x11c], R3 ;  /* 0x00011c0301007387 */ /* 0x0007e20000100800 */
[----:B--2---:R-:W-:-:S05]  /*2f3d0*/  F2FP.SATFINITE.E4M3.F32.PACK_AB_MERGE_C R2, R27, R28, RZ ;  /* 0x0000001c1b02723e */ /* 0x004fca00048070ff */
[----:B------:R2:W-:Y:S01]  /*2f3e0*/  STL [R1+0x118], R2 ;  /* 0x0001180201007387 */ /* 0x0005e20000100800 */
[----:B-1----:R-:W-:-:S05]  /*2f3f0*/  F2FP.SATFINITE.E4M3.F32.PACK_AB_MERGE_C R0, R25, R26, RZ ;  /* 0x0000001a1900723e */ /* 0x002fca00048070ff */
[----:B------:R1:W-:Y:S01]  /*2f400*/  STL [R1+0xfc], R0 ;  /* 0x0000fc0001007387 */ /* 0x0003e20000100800 */
[----:B---3--:R-:W-:-:S05]  /*2f410*/  F2FP.SATFINITE.E4M3.F32.PACK_AB_MERGE_C R3, R23, R24, RZ ;  /* 0x000000181703723e */ /* 0x008fca00048070ff */
[----:B------:R3:W-:Y:S01]  /*2f420*/  STL [R1+0xf8], R3 ;  /* 0x0000f80301007387 */ /* 0x0007e20000100800 */
[----:B--2---:R-:W-:-:S05]  /*2f430*/  F2FP.SATFINITE.E4M3.F32.PACK_AB_MERGE_C R2, R20, R22, RZ ;  /* 0x000000161402723e */ /* 0x004fca00048070ff */
[----:B------:R2:W-:Y:S01]  /*2f440*/  STL [R1+0xdc], R2 ;  /* 0x0000dc0201007387 */ /* 0x0005e20000100800 */
[----:B-1----:R-:W-:-:S05]  /*2f450*/  F2FP.SATFINITE.E4M3.F32.PACK_AB_MERGE_C R0, R18, R19, RZ ;  /* 0x000000131200723e */ /* 0x002fca00048070ff */
[----:B------:R1:W-:Y:S01]  /*2f460*/  STL [R1+0xf4], R0 ;  /* 0x0000f40001007387 */ /* 0x0003e20000100800 */
[----:B---3--:R-:W-:-:S05]  /*2f470*/  F2FP.SATFINITE.E4M3.F32.PACK_AB_MERGE_C R3, R16, R17, RZ ;  /* 0x000000111003723e */ /* 0x008fca00048070ff */
[----:B------:R-:W-:Y:S01]  /*2f480*/  STL [R1+0x9c], R3 ;  /* 0x00009c0301007387 */ /* 0x000fe20000100800 */
[----:B--2---:R-:W-:-:S03]  /*2f490*/  F2FP.SATFINITE.E4M3.F32.PACK_AB_MERGE_C R2, R10, R11, RZ ;  /* 0x0000000b0a02723e */ /* 0x004fc600048070ff */
[----:B------:R-:W2:Y:S04]  /*2f4a0*/  LDL.LU R58, [R1+0x808] ;  /* 0x00080800013a7983 */ /* 0x000ea80000300800 */
[----:B------:R3:W-:Y:S01]  /*2f4b0*/  STL [R1+0x24], R2 ;  /* 0x0000240201007387 */ /* 0x0007e20000100800 */
[----:B-1----:R-:W-:-:S03]  /*2f4c0*/  F2FP.SATFINITE.E4M3.F32.PACK_AB_MERGE_C R0, R8, R9, RZ ;  /* 0x000000090800723e */ /* 0x002fc600048070ff */
[----:B------:R-:W2:Y:S04]  /*2f4d0*/  LDL.LU R59, [R1+0x80c] ;  /* 0x00080c00013b7983 */ /* 0x000ea80000300800 */
        /* <DEDUP_REMOVED lines=12> */
[----:B---3--:R-:W3:Y:S04]  /*2f5a0*/  LDL.LU R2, [R1+0x5ac] ;  /* 0x0005ac0001027983 */ /* 0x008ee80000300800 */
        /* <DEDUP_REMOVED lines=36> */
[----:B--2---:R-:W-:-:S05]  /*2f7f0*/  F2FP.SATFINITE.E4M3.F32.PACK_AB_MERGE_C R50, R59, R58, RZ ;  /* 0x0000003a3b32723e */ /* 0x004fca00048070ff */
[----:B------:R-:W-:Y:S01]  /*2f800*/  STL [R1+0x16b4], R50 ;  /* 0x0016b43201007387 */ /* 0x000fe20000100800 */
[----:B----4-:R-:W-:Y:S02]  /*2f810*/  F2FP.SATFINITE.E4M3.F32.PACK_AB_MERGE_C R37, R37, R56, RZ ;  /* 0x000000382525723e */ /* 0x010fe400048070ff */
[----:B------:R-:W-:-:S03]  /*2f820*/  F2FP.SATFINITE.E4M3.F32.PACK_AB_MERGE_C R20, R20, R54, RZ ;  /* 0x000000361414723e */ /* 0x000fc600048070ff */
[----:B------:R-:W-:Y:S01]  /*2f830*/  STL [R1+0x16b8], R37 ;  /* 0x0016b82501007387 */ /* 0x000fe20000100800 */
[----:B------:R-:W-:-:S03]  /*2f840*/  F2FP.SATFINITE.E4M3.F32.PACK_AB_MERGE_C R14, R52, R55, RZ ;  /* 0x00000037340e723e */ /* 0x000fc600048070ff */
[----:B------:R-:W-:Y:S01]  /*2f850*/  STL [R1+0x16bc], R20 ;  /* 0x0016bc1401007387 */ /* 0x000fe20000100800 */
[----:B------:R-:W-:-:S03]  /*2f860*/  F2FP.SATFINITE.E4M3.F32.PACK_AB_MERGE_C R12, R51, R53, RZ ;  /* 0x00000035330c723e */ /* 0x000fc600048070ff */
[----:B------:R-:W-:Y:S01]  /*2f870*/  STL [R1+0x114], R14 ;  /* 0x0001140e01007387 */ /* 0x000fe20000100800 */
[----:B------:R-:W-:-:S03]  /*2f880*/  F2FP.SATFINITE.E4M3.F32.PACK_AB_MERGE_C R7, R13, R48, RZ ;  /* 0x000000300d07723e */ /* 0x000fc600048070ff */
[----:B------:R-:W-:Y:S01]  /*2f890*/  STL [R1+0x110], R12 ;  /* 0x0001100c01007387 */ /* 0x000fe20000100800 */
[----:B---3--:R-:W-:-:S03]  /*2f8a0*/  F2FP.SATFINITE.E4M3.F32.PACK_AB_MERGE_C R6, R2, R6, RZ ;  /* 0x000000060206723e */ /* 0x008fc600048070ff */
[----:B------:R-:W-:Y:S01]  /*2f8b0*/  STL [R1+0x13c], R7 ;  /* 0x00013c0701007387 */ /* 0x000fe20000100800 */
[----:B------:R-:W-:-:S03]  /*2f8c0*/  F2FP.SATFINITE.E4M3.F32.PACK_AB_MERGE_C R2, R61, R3, RZ ;  /* 0x000000033d02723e */ /* 0x000fc600048070ff */
[----:B------:R-:W-:Y:S01]  /*2f8d0*/  STL [R1+0x138], R6 ;  /* 0x0001380601007387 */ /* 0x000fe20000100800 */
[----:B------:R-:W-:-:S03]  /*2f8e0*/  F2FP.SATFINITE.E4M3.F32.PACK_AB_MERGE_C R4, R5, R4, RZ ;  /* 0x000000040504723e */ /* 0x000fc600048070ff */
[----:B------:R1:W-:Y:S01]  /*2f8f0*/  STL [R1+0x178], R2 ;  /* 0x0001780201007387 */ /* 0x0003e20000100800 */
[----:B------:R-:W-:-:S03]  /*2f900*/  F2FP.SATFINITE.E4M3.F32.PACK_AB_MERGE_C R3, R0, R60, RZ ;  /* 0x0000003c0003723e */ /* 0x000fc600048070ff */
[----:B------:R-:W-:Y:S04]  /*2f910*/  STL [R1+0x174], R4 ;  /* 0x0001740401007387 */ /* 0x000fe80000100800 */
[----:B------:R2:W-:Y:S01]  /*2f920*/  STL [R1+0x12e0], R3 ;  /* 0x0012e00301007387 */ /* 0x0005e20000100800 */
[----:B-1----:R-:W-:Y:S02]  /*2f930*/  F2FP.SATFINITE.E4M3.F32.PACK_AB_MERGE_C R2, R46, R47, RZ ;  /* 0x0000002f2e02723e */ /* 0x002fe400048070ff */
[----:B------:R-:W-:-:S03]  /*2f940*/  F2FP.SATFINITE.E4M3.F32.PACK_AB_MERGE_C R0, R44, R45, RZ ;  /* 0x0000002d2c00723e */ /* 0x000fc600048070ff */
[----:B------:R1:W-:Y:S01]  /*2f950*/  STL [R1+0x12d8], R2 ;  /* 0x0012d80201007387 */ /* 0x0003e20000100800 */
[----:B--2---:R-:W-:-:S03]  /*2f960*/  F2FP.SATFINITE.E4M3.F32.PACK_AB_MERGE_C R3, R42, R43, RZ ;  /* 0x0000002b2a03723e */ /* 0x004fc600048070ff */
[----:B------:R2:W-:Y:S04]  /*2f970*/  STL [R1+0x13a8], R0 ;  /* 0x0013a80001007387 */ /* 0x0005e80000100800 */
[----:B------:R3:W-:Y:S01]  /*2f980*/  STL [R1+0x13a4], R3 ;  /* 0x0013a40301007387 */ /* 0x0007e20000100800 */
[----:B-1----:R-:W-:-:S05]  /*2f990*/  F2FP.SATFINITE.E4M3.F32.PACK_AB_MERGE_C R2, R38, R41, RZ ;  /* 0x000000292602723e */ /* 0x002fca00048070ff */
[----:B------:R-:W-:Y:S01]  /*2f9a0*/  STL [R1+0x1344], R2 ;  /* 0x0013440201007387 */ /* 0x000fe20000100800 */
[----:B--2---:R-:W-:Y:S02]  /*2f9b0*/  F2FP.SATFINITE.E4M3.F32.PACK_AB_MERGE_C R0, R34, R36, RZ ;  /* 0x000000242200723e */ /* 0x004fe400048070ff */
[----:B---3--:R-:W-:-:S05]  /*2f9c0*/  F2FP.SATFINITE.E4M3.F32.PACK_AB_MERGE_C R3, R32, R33, RZ ;  /* 0x000000212003723e */ /* 0x008fca00048070ff */
[----:B------:R1:W-:Y:S04]  /*2f9d0*/  STL [R1+0x1638], R3 ;  /* 0x0016380301007387 */ /* 0x0003e80000100800 */
[----:B------:R2:W-:Y:S01]  /*2f9e0*/  STL [R1+0x135c], R0 ;  /* 0x00135c0001007387 */ /* 0x0005e20000100800 */
[----:B-1----:R-:W-:Y:S02]  /*2f9f0*/  F2FP.SATFINITE.E4M3.F32.PACK_AB_MERGE_C R3, R30, R31, RZ ;  /* 0x0000001f1e03723e */ /* 0x002fe400048070ff */
[----:B------:R-:W-:-:S03]  /*2fa00*/  F2FP.SATFINITE.E4M3.F32.PACK_AB_MERGE_C R2, R28, R29, RZ ;  /* 0x0000001d1c02723e */ /* 0x000fc600048070ff */
[----:B------:R-:W-:Y:S01]  /*2fa10*/  STL [R1+0x12a8], R3 ;  /* 0x0012a80301007387 */ /* 0x000fe20000100800 */
[----:B--2---:R-:W-:-:S03]  /*2fa20*/  F2FP.SATFINITE.E4M3.F32.PACK_AB_MERGE_C R0, R26, R27, RZ ;  /* 0x0000001b1a00723e */ /* 0x004fc600048070ff */
[----:B------:R1:W-:Y:S01]  /*2fa30*/  STL [R1+0x170], R2 ;  /* 0x0001700201007387 */ /* 0x0003e20000100800 */
[----:B------:R-:W-:-:S05]  /*2fa40*/  F2FP.SATFINITE.E4M3.F32.PACK_AB_MERGE_C R39, R24, R25, RZ ;  /* 0x000000191827723e */ /* 0x000fca00048070ff */
[----:B------:R-:W-:Y:S01]  /*2fa50*/  STL [R1+0x1694], R39 ;  /* 0x0016942701007387 */ /* 0x000fe20000100800 */
[----:B-1----:R-:W-:-:S03]  /*2fa60*/  F2FP.SATFINITE.E4M3.F32.PACK_AB_MERGE_C R2, R22, R23, RZ ;  /* 0x000000171602723e */ /* 0x002fc600048070ff */
[----:B------:R1:W-:Y:S04]  /*2fa70*/  STL [R1+0x11ac], R0 ;  /* 0x0011ac0001007387 */ /* 0x0003e80000100800 */
[----:B------:R2:W-:Y:S01]  /*2fa80*/  STL [R1+0x530], R2 ;  /* 0x0005300201007387 */ /* 0x0005e20000100800 */
[----:B-1----:R-:W-:Y:S02]  /*2fa90*/  F2FP.SATFINITE.E4M3.F32.PACK_AB_MERGE_C R0, R18, R19, RZ ;  /* 0x000000131200723e */ /* 0x002fe400048070ff */
[----:B------:R-:W-:-:S05]  /*2faa0*/  F2FP.SATFINITE.E4M3.F32.PACK_AB_MERGE_C R57, R16, R17, RZ ;  /* 0x000000111039723e */ /* 0x000fca00048070ff */
[----:B------:R-:W-:Y:S01]  /*2fab0*/  STL [R1+0x163c], R57 ;  /* 0x00163c3901007387 */ /* 0x000fe20000100800 */
[----:B------:R-:W-:-:S03]  /*2fac0*/  F2FP.SATFINITE.E4M3.F32.PACK_AB_MERGE_C R3, R10, R11, RZ ;  /* 0x0000000b0a03723e */ /* 0x000fc600048070ff */
[----:B------:R1:W-:Y:S04]  /*2fad0*/  STL [R1+0xf0], R0 ;  /* 0x0000f00001007387 */ /* 0x0003e80000100800 */
[----:B--2---:R-:W2:Y:S01]  /*2fae0*/  LDL.LU R2, [R1+0x500] ;  /* 0x0005000001027983 */ /* 0x004ea20000300800 */
[----:B-1----:R-:W-:-:S03]  /*2faf0*/  F2FP.SATFINITE.E4M3.F32.PACK_AB_MERGE_C R0, R8, R9, RZ ;  /* 0x000000090800723e */ /* 0x002fc600048070ff */
[----:B------:R-:W-:Y:S04]  /*2fb00*/  STL [R1+0xb0], R3 ;  /* 0x0000b00301007387 */ /* 0x000fe80000100800 */
[----:B------:R-:W2:Y:S04]  /*2fb10*/  LDL.LU R61, [R1+0x504] ;  /* 0x00050400013d7983 */ /* 0x000ea80000300800 */
[----:B------:R1:W-:Y:S04]  /*2fb20*/  STL [R1+0x238], R0 ;  /* 0x0002380001007387 */ /* 0x0003e80000100800 */
[----:B------:R-:W3:Y:S04]  /*2fb30*/  LDL.LU R4, [R1+0x508] ;  /* 0x0005080001047983 */ /* 0x000ee80000300800 */
[----:B------:R-:W3:Y:S04]  /*2fb40*/  LDL.LU R5, [R1+0x50c] ;  /* 0x00050c0001057983 */ /* 0x000ee80000300800 */
        /* <DEDUP_REMOVED lines=36> */
[----:B------:R-:W-:Y:S04]  /*2fd90*/  STL [R1+0x1640], R59 ;  /* 0x0016403b01007387 */ /* 0x000fe80000100800 */
[----:B------:R-:W-:Y:S01]  /*2fda0*/  STL [R1+0x16c0], R3 ;  /* 0x0016c00301007387 */ /* 0x000fe20000100800 */
[----:B------:R-:W-:Y:S02]  /*2fdb0*/  F2FP.SATFINITE.E4M3.F32.PACK_AB_MERGE_C R0, R46, R47, RZ ;  /* 0x0000002f2e00723e */ /* 0x000fe400048070ff */
[----:B------:R-:W-:-:S05]  /*2fdc0*/  F2FP.SATFINITE.E4M3.F32.PACK_AB_MERGE_C R7, R44, R45, RZ ;  /* 0x0000002d2c07723e */ /* 0x000fca00048070ff */
[----:B------:R-:W-:Y:S01]  /*2fdd0*/  STL [R1+0x16c4], R7 ;  /* 0x0016c40701007387 */ /* 0x000fe20000100800 */
[----:B------:R-:W-:-:S03]  /*2fde0*/  F2FP.SATFINITE.E4M3.F32.PACK_AB_MERGE_C R12, R42, R43, RZ ;  /* 0x0000002b2a0c723e */ /* 0x000fc600048070ff */
[----:B------:R1:W-:Y:S01]  /*2fdf0*/  STL [R1+0x224], R0 ;  /* 0x0002240001007387 */ /* 0x0003e20000100800 */
[----:B------:R-:W-:-:S03]  /*2fe00*/  F2FP.SATFINITE.E4M3.F32.PACK_AB_MERGE_C R45, R38, R41, RZ ;  /* 0x00000029262d723e */ /* 0x000fc600048070ff */
[----:B------:R-:W-:Y:S04]  /*2fe10*/  STL [R1+0x1644], R12 ;  /* 0x0016440c01007387 */ /* 0x000fe80000100800 */
[----:B------:R-:W-:Y:S01]  /*2fe20*/  STL [R1+0x16c8], R45 ;  /* 0x0016c82d01007387 */ /* 0x000fe20000100800 */
[----:B-1----:R-:W-:Y:S02]  /*2fe30*/  F2FP.SATFINITE.E4M3.F32.PACK_AB_MERGE_C R0, R34, R36, RZ ;  /* 0x000000242200723e */ /* 0x002fe400048070ff */
[----:B------:R-:W-:-:S05]  /*2fe40*/  F2FP.SATFINITE.E4M3.F32.PACK_AB_MERGE_C R27, R27, R33, RZ ;  /* 0x000000211b1b723e */ /* 0x000fca00048070ff */
[----:B------:R-:W-:Y:S01]  /*2fe50*/  STL [R1+0x16cc], R27 ;  /* 0x0016cc1b01007387 */ /* 0x000fe20000100800 */
[----:B------:R-:W-:-:S03]  /*2fe60*/  F2FP.SATFINITE.E4M3.F32.PACK_AB_MERGE_C R49, R31, R32, RZ ;  /* 0x000000201f31723e */ /* 0x000fc600048070ff */
[----:B------:R-:W-:Y:S04]  /*2fe70*/  STL [R1+0x19c], R0 ;  /* 0x00019c0001007387 */ /* 0x000fe80000100800 */
[----:B------:R1:W-:Y:S02]  /*2fe80*/  STL [R1+0x1648], R49 ;  /* 0x0016483101007387 */ /* 0x0003e40000100800 */
[----:B-1----:R-:W-:Y:S02]  /*2fe90*/  F2FP.SATFINITE.E4M3.F32.PACK_AB_MERGE_C R49, R29, R30, RZ ;  /* 0x0000001e1d31723e */ /* 0x002fe400048070ff */
        /* <DEDUP_REMOVED lines=8> */
[----:B------:R-:W-:-:S03]  /*2ff20*/  F2FP.SATFINITE.E4M3.F32.PACK_AB_MERGE_C R54, R16, R17, RZ ;  /* 0x000000111036723e */ /* 0x000fc600048070ff */
[----:B------:R-:W-:Y:S04]  /*2ff30*/  STL [R1+0x16e0], R57 ;  /* 0x0016e03901007387 */ /* 0x000fe80000100800 */
[----:B------:R-:W-:Y:S01]  /*2ff40*/  STL [R1+0x16e4], R54 ;  /* 0x0016e43601007387 */ /* 0x000fe20000100800 */
[----:B------:R-:W-:-:S03]  /*2ff50*/  F2FP.SATFINITE.E4M3.F32.PACK_AB_MERGE_C R2, R10, R11, RZ ;  /* 0x0000000b0a02723e */ /* 0x000fc600048070ff */
[----:B------:R-:W2:Y:S04]  /*2ff60*/  LDL.LU R48, [R1+0x490] ;  /* 0x0004900001307983 */ /* 0x000ea80000300800 */
[----:B------:R1:W-:Y:S01]  /*2ff70*/  STL [R1+0x1274], R2 ;  /* 0x0012740201007387 */ /* 0x0003e20000100800 */
[----:B------:R-:W-:-:S03]  /*2ff80*/  F2FP.SATFINITE.E4M3.F32.PACK_AB_MERGE_C R0, R8, R9, RZ ;  /* 0x000000090800723e */ /* 0x000fc600048070ff */
[----:B------:R-:W2:Y:S04]  /*2ff90*/  LDL.LU R13, [R1+0x494] ;  /* 0x00049400010d7983 */ /* 0x000ea80000300800 */
[----:B------:R3:W-:Y:S04]  /*2ffa0*/  STL [R1+0x126c], R0 ;  /* 0x00126c0001007387 */ /* 0x0007e80000100800 */
[----:B------:R-:W4:Y:S04]  /*2ffb0*/  LDL.LU R6, [R1+0x498] ;  /* 0x0004980001067983 */ /* 0x000f280000300800 */
[----:B-1----:R-:W4:Y:S04]  /*2ffc0*/  LDL.LU R2, [R1+0x49c] ;  /* 0x00049c0001027983 */ /* 0x002f280000300800 */
        /* <DEDUP_REMOVED lines=33> */
[----:B------:R1:W-:Y:S01]  /*301e0*/  STL [R1+0x1320], R7 ;  /* 0x0013200701007387 */ /* 0x0003e20000100800 */
[----:B----4-:R-:W-:Y:S02]  /*301f0*/  F2FP.SATFINITE.E4M3.F32.PACK_AB_MERGE_C R3, R2, R6, RZ ;  /* 0x000000060203723e */ /* 0x010fe400048070ff */
[----:B------:R-:W-:-:S03]  /*30200*/  F2FP.SATFINITE.E4M3.F32.PACK_AB_MERGE_C R2, R5, R4, RZ ;  /* 0x000000040502723e */ /* 0x000fc600048070ff */
[----:B------:R2:W-:Y:S04]  /*30210*/  STL [R1+0x131c], R3 ;  /* 0x00131c0301007387 */ /* 0x0005e80000100800 */
[----:B------:R4:W-:Y:S01]  /*30220*/  STL [R1+0x12b8], R2 ;  /* 0x0012b80201007387 */ /* 0x0009e20000100800 */
[----:B---3--:R-:W-:Y:S02]  /*30230*/  F2FP.SATFINITE.E4M3.F32.PACK_AB_MERGE_C R0, R0, R60, RZ ;  /* 0x0000003c0000723e */ /* 0x008fe400048070ff */
[----:B------:R-:W-:-:S05]  /*30240*/  F2FP.SATFINITE.E4M3.F32.PACK_AB_MERGE_C R53, R46, R47, RZ ;  /* 0x0000002f2e35723e */ /* 0x000fca00048070ff */
[----:B------:R-:W-:Y:S01]  /*30250*/  STL [R1+0x164c], R53 ;  /* 0x00164c3501007387 */ /* 0x000fe20000100800 */
[----:B------:R-:W-:-:S03]  /*30260*/  F2FP.SATFINITE.E4M3.F32.PACK_AB_MERGE_C R14, R43, R44, RZ ;  /* 0x0000002c2b0e723e */ /* 0x000fc600048070ff */
[----:B------:R3:W-:Y:S01]  /*30270*/  STL [R1+0x12cc], R0 ;  /* 0x0012cc0001007387 */ /* 0x0007e20000100800 */
        /* <DEDUP_REMOVED lines=22> */
[----:B------:R-:W-:Y:S04]  /*303e0*/  STL [R1+0x1710], R25 ;  /* 0x0017101901007387 */ /* 0x000fe80000100800 */
        /* <DEDUP_REMOVED lines=29> */
[----:B----4-:R-:W4:Y:S04]  /*305c0*/  LDL.LU R2, [R1+0x3b4] ;  /* 0x0003b40001027983 */ /* 0x010f280000300800 */
[----:B------:R-:W4:Y:S04]  /*305d0*/  LDL.LU R4, [R1+0x3b8] ;  /* 0x0003b80001047983 */ /* 0x000f280000300800 */
[----:B------:R-:W4:Y:S04]  /*305e0*/  LDL.LU R5, [R1+0x3bc] ;  /* 0x0003bc0001057983 */ /* 0x000f280000300800 */
[----:B------:R-:W4:Y:S04]  /*305f0*/  LDL.LU R60, [R1+0x3a0] ;  /* 0x0003a000013c7983 */ /* 0x000f280000300800 */
[----:B---3--:R-:W3:Y:S04]  /*30600*/  LDL.LU R0, [R1+0x3a4] ;  /* 0x0003a40001007983 */ /* 0x008ee80000300800 */
[----:B------:R-:W3:Y:S04]  /*30610*/  LDL.LU R38, [R1+0x3a8] ;  /* 0x0003a80001267983 */ /* 0x000ee80000300800 */
[----:B------:R-:W3:Y:S04]  /*30620*/  LDL.LU R36, [R1+0x3ac] ;  /* 0x0003ac0001247983 */ /* 0x000ee80000300800 */
[----:B------:R-:W3:Y:S04]  /*30630*/  LDL.LU R29, [R1+0x390] ;  /* 0x00039000011d7983 */ /* 0x000ee80000300800 */
[----:B------:R-:W3:Y:S01]  /*30640*/  LDL.LU R22, [R1+0x394] ;  /* 0x0003940001167983 */ /* 0x000ee20000300800 */
[----:B------:R-:W-:-:S03]  /*30650*/  F2FP.SATFINITE.E4M3.F32.PACK_AB_MERGE_C R26, R8, R9, RZ ;  /* 0x00000009081a723e */ /* 0x000fc600048070ff */
[----:B------:R-:W3:Y:S04]  /*30660*/  LDL.LU R19, [R1+0x398] ;  /* 0x0003980001137983 */ /* 0x000ee80000300800 */
[----:B------:R-:W3:Y:S04]  /*30670*/  LDL.LU R18, [R1+0x39c] ;  /* 0x00039c0001127983 */ /* 0x000ee80000300800 */
[----:B------:R-:W3:Y:S04]  /*30680*/  LDL.LU R11, [R1+0x380] ;  /* 0x00038000010b7983 */ /* 0x000ee80000300800 */
[----:B------:R-:W3:Y:S04]  /*30690*/  LDL.LU R10, [R1+0x384] ;  /* 0x00038400010a7983 */ /* 0x000ee80000300800 */
[----:B------:R-:W3:Y:S04]  /*306a0*/  LDL.LU R9, [R1+0x388] ;  /* 0x0003880001097983 */ /* 0x000ee80000300800 */
[----:B------:R-:W3:Y:S04]  /*306b0*/  LDL.LU R8, [R1+0x38c] ;  /* 0x00038c0001087983 */ /* 0x000ee80000300800 */
[----:B------:R-:W-:Y:S01]  /*306c0*/  STL [R1+0x1714], R26 ;  /* 0x0017141a01007387 */ /* 0x000fe20000100800 */
[----:B------:R-:W-:-:S02]  /*306d0*/  F2FP.SATFINITE.E4M3.F32.PACK_AB_MERGE_C R24, R24, R39, RZ ;  /* 0x000000271818723e */ /* 0x000fc400048070ff */
        /* <DEDUP_REMOVED lines=12> */
[----:B--2---:R-:W-:-:S03]  /*307a0*/  F2FP.SATFINITE.E4M3.F32.PACK_AB_MERGE_C R28, R28, R3, RZ ;  /* 0x000000031c1c723e */ /* 0x004fc600048070ff */
        /* <DEDUP_REMOVED lines=13> */
[----:B----4-:R-:W-:-:S03]  /*30880*/  F2FP.SATFINITE.E4M3.F32.PACK_AB_MERGE_C R6, R2, R6, RZ ;  /* 0x000000060206723e */ /* 0x010fc600048070ff */
[----:B------:R-:W-:Y:S01]  /*30890*/  STL [R1+0x1240], R7 ;  /* 0x0012400701007387 */ /* 0x000fe20000100800 */
[----:B--2---:R-:W-:-:S03]  /*308a0*/  F2FP.SATFINITE.E4M3.F32.PACK_AB_MERGE_C R3, R5, R4, RZ ;  /* 0x000000040503723e */ /* 0x004fc600048070ff */
[----:B------:R-:W-:Y:S04]  /*308b0*/  STL [R1+0x12f8], R6 ;  /* 0x0012f80601007387 */ /* 0x000fe80000100800 */
[----:B------:R1:W-:Y:S01]  /*308c0*/  STL [R1+0x12f4], R3 ;  /* 0x0012f40301007387 */ /* 0x0003e20000100800 */
[----:B---3--:R-:W-:-:S05]  /*308d0*/  F2FP.SATFINITE.E4M3.F32.PACK_AB_MERGE_C R2, R0, R60, RZ ;  /* 0x0000003c0002723e */ /* 0x008fca00048070ff */
[----:B------:R2:W-:Y:S01]  /*308e0*/  STL [R1+0x1290], R2 ;  /* 0x0012900201007387 */ /* 0x0005e20000100800 */
[----:B------:R-:W-:Y:S02]  /*308f0*/  F2FP.SATFINITE.E4M3.F32.PACK_AB_MERGE_C R0, R36, R38, RZ ;  /* 0x000000262400723e */ /* 0x000fe400048070ff */
[----:B------:R-:W-:-:S05]  /*30900*/  F2FP.SATFINITE.E4M3.F32.PACK_AB_MERGE_C R58, R22, R29, RZ ;  /* 0x0000001d163a723e */ /* 0x000fca00048070ff */
[----:B------:R-:W-:Y:S01]  /*30910*/  STL [R1+0x1654], R58 ;  /* 0x0016543a01007387 */ /* 0x000fe20000100800 */
[----:B-1----:R-:W-:-:S03]  /*30920*/  F2FP.SATFINITE.E4M3.F32.PACK_AB_MERGE_C R3, R18, R19, RZ ;  /* 0x000000131203723e */ /* 0x002fc600048070ff */
[----:B------:R1:W-:Y:S04]  /*30930*/  STL [R1+0x12a4], R0 ;  /* 0x0012a40001007387 */ /* 0x0003e80000100800 */
[----:B------:R3:W-:Y:S01]  /*30940*/  STL [R1+0x1238], R3 ;  /* 0x0012380301007387 */ /* 0x0007e20000100800 */
[----:B--2---:R-:W-:-:S03]  /*30950*/  F2FP.SATFINITE.E4M3.F32.PACK_AB_MERGE_C R2, R10, R11, RZ ;  /* 0x0000000b0a02723e */ /* 0x004fc600048070ff */
[----:B------:R-:W2:Y:S04]  /*30960*/  LDL.LU R14, [R1+0x370] ;  /* 0x00037000010e7983 */ /* 0x000ea80000300800 */
[----:B------:R-:W-:Y:S01]  /*30970*/  STL [R1+0x40], R2 ;  /* 0x0000400201007387 */ /* 0x000fe20000100800 */
        /* <DEDUP_REMOVED lines=41> */
[----:B----4-:R-:W-:-:S05]  /*30c10*/  F2FP.SATFINITE.E4M3.F32.PACK_AB_MERGE_C R6, R6, R53, RZ ;  /* 0x000000350606723e */ /* 0x010fca00048070ff */
[----:B------:R1:W-:Y:S01]  /*30c20*/  STL [R1+0x1660], R6 ;  /* 0x0016600601007387 */ /* 0x0003e20000100800 */
[----:B------:R-:W-:-:S05]  /*30c30*/  F2FP.SATFINITE.E4M3.F32.PACK_AB_MERGE_C R29, R29, R54, RZ ;  /* 0x000000361d1d723e */ /* 0x000fca00048070ff */
[----:B------:R-:W-:Y:S01]  /*30c40*/  STL [R1+0x1744], R29 ;  /* 0x0017441d01007387 */ /* 0x000fe20000100800 */
[----:B-1----:R-:W-:Y:S02]  /*30c50*/  F2FP.SATFINITE.E4M3.F32.PACK_AB_MERGE_C R6, R40, R57, RZ ;  /* 0x000000392806723e */ /* 0x002fe400048070ff */
        /* <DEDUP_REMOVED lines=11> */
[----:B------:R-:W-:Y:S01]  /*30d10*/  STL [R1+0x1190], R6 ;  /* 0x0011900601007387 */ /* 0x000fe20000100800 */
[----:B---3--:R-:W-:-:S03]  /*30d20*/  F2FP.SATFINITE.E4M3.F32.PACK_AB_MERGE_C R8, R8, R3, RZ ;  /* 0x000000030808723e */ /* 0x008fc600048070ff */
        /* <DEDUP_REMOVED lines=8> */
[----:B------:R-:W-:Y:S01]  /*30db0*/  STL [R1+0x1678], R51 ;  /* 0x0016783301007387 */ /* 0x000fe20000100800 */
[----:B------:R-:W-:-:S03]  /*30dc0*/  F2FP.SATFINITE.E4M3.F32.PACK_AB_MERGE_C R2, R2, R55, RZ ;  /* 0x000000370202723e */ /* 0x000fc600048070ff */
[----:B------:R2:W-:Y:S01]  /*30dd0*/  STL [R1+0x175c], R36 ;  /* 0x00175c2401007387 */ /* 0x0005e20000100800 */
[----:B-1----:R-:W-:-:S03]  /*30de0*/  F2FP.SATFINITE.E4M3.F32.PACK_AB_MERGE_C R3, R5, R4, RZ ;  /* 0x000000040503723e */ /* 0x002fc600048070ff */
[----:B------:R-:W-:Y:S04]  /*30df0*/  STL [R1+0x11b4], R2 ;  /* 0x0011b40201007387 */ /* 0x000fe80000100800 */
[----:B------:R-:W-:Y:S01]  /*30e00*/  STL [R1+0x314], R3 ;  /* 0x0003140301007387 */ /* 0x000fe20000100800 */
[----:B------:R-:W-:-:S03]  /*30e10*/  F2FP.SATFINITE.E4M3.F32.PACK_AB_MERGE_C R0, R22, R60, RZ ;  /* 0x0000003c1600723e */ /* 0x000fc600048070ff */
[----:B--2---:R-:W2:Y:S04]  /*30e20*/  LDL.LU R36, [R1+0x30c] ;  /* 0x00030c0001247983 */ /* 0x004ea80000300800 */
[----:B------:R1:W-:Y:S04]  /*30e30*/  STL [R1+0x310], R0 ;  /* 0x0003100001007387 */ /* 0x0003e80000100800 */
[----:B-1----:R-:W3:Y:S01]  /*30e40*/  LDL.LU R0, [R1+0x2f0] ;  /* 0x0002f00001007983 */ /* 0x002ee20000300800 */
[----:B------:R-:W-:-:S05]  /*30e50*/  F2FP.SATFINITE.E4M3.F32.PACK_AB_MERGE_C R2, R18, R19, RZ ;  /* 0x000000131202723e */ /* 0x000fca00048070ff */
[----:B------:R-:W-:Y:S01]  /*30e60*/  STL [R1+0x304], R2 ;  /* 0x0003040201007387 */ /* 0x000fe20000100800 */
[----:B------:R-:W-:Y:S06]  /*30e70*/  BAR.SYNC.DEFER_BLOCKING 0x0 ;  /* 0x0000000000007b1d */ /* 0x000fec0000010000 */
[----:B---3--:R1:W-:Y:S04]  /*30e80*/  STL [R1+0x1760], R0 ;  /* 0x0017600001007387 */ /* 0x0083e80000100800 */
[----:B-1----:R-:W2:Y:S04]  /*30e90*/  LDL.LU R0, [R1+0x308] ;  /* 0x0003080001007983 */ /* 0x002ea80000300800 */
[----:B------:R-:W3:Y:S04]  /*30ea0*/  LDL.LU R51, [R1+0x2f4] ;  /* 0x0002f40001337983 */ /* 0x000ee80000300800 */
[----:B------:R-:W4:Y:S04]  /*30eb0*/  LDL.LU R8, [R1+0x2f8] ;  /* 0x0002f80001087983 */ /* 0x000f280000300800 */
[----:B------:R-:W4:Y:S04]  /*30ec0*/  LDL.LU R48, [R1+0x2fc] ;  /* 0x0002fc0001307983 */ /* 0x000f280000300800 */
        /* <DEDUP_REMOVED lines=56> */
[----:B--2---:R-:W-:-:S03]  /*31250*/  F2FP.SATFINITE.E4M3.F32.PACK_AB_MERGE_C R36, R36, R0, RZ ;  /* 0x000000002424723e */ /* 0x004fc600048070ff */
[----:B------:R-:W2:Y:S04]  /*31260*/  LDL.LU R0, [R1+0x1760] ;  /* 0x0017600001007983 */ /* 0x000ea80000300800 */
[----:B------:R1:W-:Y:S01]  /*31270*/  STL [R1+0x300], R36 ;  /* 0x0003002401007387 */ /* 0x0003e20000100800 */
[----:B----4-:R-:W-:-:S03]  /*31280*/  F2FP.SATFINITE.E4M3.F32.PACK_AB_MERGE_C R8, R48, R8, RZ ;  /* 0x000000083008723e */ /* 0x010fc600048070ff */
[----:B-1----:R-:W4:Y:S01]  /*31290*/  LDL.LU R36, [R1+0x175c] ;  /* 0x00175c0001247983 */ /* 0x002f220000300800 */
[----:B---3--:R-:W-:Y:S02]  /*312a0*/  F2FP.SATFINITE.E4M3.F32.PACK_AB_MERGE_C R9, R10, R9, RZ ;  /* 0x000000090a09723e */ /* 0x008fe400048070ff */
[----:B------:R-:W-:Y:S02]  /*312b0*/  F2FP.SATFINITE.E4M3.F32.PACK_AB_MERGE_C R10, R11, R56, RZ ;  /* 0x000000380b0a723e */ /* 0x000fe400048070ff */
[----:B------:R-:W-:Y:S02]  /*312c0*/  F2FP.SATFINITE.E4M3.F32.PACK_AB_MERGE_C R2, R2, R55, RZ ;  /* 0x000000370202723e */ /* 0x000fe400048070ff */
[----:B------:R-:W-:Y:S02]  /*312d0*/  F2FP.SATFINITE.E4M3.F32.PACK_AB_MERGE_C R4, R5, R4, RZ ;  /* 0x000000040504723e */ /* 0x000fe400048070ff */
[----:B--2---:R-:W-:Y:S02]  /*312e0*/  F2FP.SATFINITE.E4M3.F32.PACK_AB_MERGE_C R51, R51, R0, RZ ;  /* 0x000000003333723e */ /* 0x004fe400048070ff */
[----:B------:R-:W2:Y:S04]  /*312f0*/  LDL.LU R0, [R1+0x1758] ;  /* 0x0017580001007983 */ /* 0x000ea80000300800 */
[----:B------:R-:W-:Y:S04]  /*31300*/  STL [R1+0x2f4], R51 ;  /* 0x0002f43301007387 */ /* 0x000fe80000100800 */
[----:B------:R1:W-:Y:S04]  /*31310*/  STL [R1+0x2f0], R8 ;  /* 0x0002f00801007387 */ /* 0x0003e80000100800 */
[----:B------:R3:W-:Y:S01]  /*31320*/  STL [R1+0x130c], R9 ;  /* 0x00130c0901007387 */ /* 0x0007e20000100800 */
[----:B-1----:R-:W-:-:S02]  /*31330*/  F2FP.SATFINITE.E4M3.F32.PACK_AB_MERGE_C R8, R6, R29, RZ ;  /* 0x0000001d0608723e */ /* 0x002fc400048070ff */
[----:B------:R-:W-:Y:S02]  /*31340*/  F2FP.SATFINITE.E4M3.F32.PACK_AB_MERGE_C R6, R44, R43, RZ ;  /* 0x0000002b2c06723e */ /* 0x000fe400048070ff */
[----:B---3--:R-:W-:Y:S01]  /*31350*/  F2FP.SATFINITE.E4M3.F32.PACK_AB_MERGE_C R9, R58, R38, RZ ;  /* 0x000000263a09723e */ /* 0x008fe200048070ff */
[----:B------:R-:W-:Y:S04]  /*31360*/  STL [R1+0x1308], R10 ;  /* 0x0013080a01007387 */ /* 0x000fe80000100800 */
[----:B------:R1:W-:Y:S04]  /*31370*/  STL [R1+0x132c], R8 ;  /* 0x00132c0801007387 */ /* 0x0003e80000100800 */
[----:B------:R3:W-:Y:S04]  /*31380*/  STL [R1+0x1328], R9 ;  /* 0x0013280901007387 */ /* 0x0007e80000100800 */
[----:B------:R0:W-:Y:S01]  /*31390*/  STL [R1+0x1340], R6 ;  /* 0x0013400601007387 */ /* 0x0001e20000100800 */
[----:B-1----:R-:W-:-:S02]  /*313a0*/  F2FP.SATFINITE.E4M3.F32.PACK_AB_MERGE_C R8, R30, R28, RZ ;  /* 0x0000001c1e08723e */ /* 0x002fc400048070ff */
[----:B---3--:R-:W-:-:S03]  /*313b0*/  F2FP.SATFINITE.E4M3.F32.PACK_AB_MERGE_C R9, R32, R16, RZ ;  /* 0x000000102009723e */ /* 0x008fc600048070ff */
[----:B------:R1:W-:Y:S01]  /*313c0*/  STL [R1+0x133c], R8 ;  /* 0x00133c0801007387 */ /* 0x0003e20000100800 */
[----:B0-----:R-:W-:-:S03]  /*313d0*/  F2FP.SATFINITE.E4M3.F32.PACK_AB_MERGE_C R6, R17, R34, RZ ;  /* 0x000000221106723e */ /* 0x001fc600048070ff */
[----:B------:R0:W-:Y:S04]  /*313e0*/  STL [R1+0x1358], R9 ;  /* 0x0013580901007387 */ /* 0x0001e80000100800 */
[----:B------:R3:W-:Y:S01]  /*313f0*/  STL [R1+0x1354], R6 ;  /* 0x0013540601007387 */ /* 0x0007e20000100800 */
[----:B-1----:R-:W-:Y:S02]  /*31400*/  F2FP.SATFINITE.E4M3.F32.PACK_AB_MERGE_C R8, R24, R23, RZ ;  /* 0x000000171808723e */ /* 0x002fe400048070ff */
[----:B0-----:R-:W-:-:S03]  /*31410*/  F2FP.SATFINITE.E4M3.F32.PACK_AB_MERGE_C R9, R25, R26, RZ ;  /* 0x0000001a1909723e */ /* 0x001fc600048070ff */
[----:B------:R0:W-:Y:S01]  /*31420*/  STL [R1+0x12ec], R8 ;  /* 0x0012ec0801007387 */ /* 0x0001e20000100800 */
[----:B---3--:R-:W-:-:S03]  /*31430*/  F2FP.SATFINITE.E4M3.F32.PACK_AB_MERGE_C R6, R33, R31, RZ ;  /* 0x0000001f2106723e */ /* 0x008fc600048070ff */
[----:B------:R1:W-:Y:S04]  /*31440*/  STL [R1+0x12f0], R9 ;  /* 0x0012f00901007387 */ /* 0x0003e80000100800 */
[----:B------:R3:W-:Y:S01]  /*31450*/  STL [R1+0x12dc], R6 ;  /* 0x0012dc0601007387 */ /* 0x0007e20000100800 */
[----:B0-----:R-:W-:Y:S02]  /*31460*/  F2FP.SATFINITE.E4M3.F32.PACK_AB_MERGE_C R8, R42, R41, RZ ;  /* 0x000000292a08723e */ /* 0x001fe400048070ff */
[----:B-1----:R-:W-:-:S03]  /*31470*/  F2FP.SATFINITE.E4M3.F32.PACK_AB_MERGE_C R9, R47, R46, RZ ;  /* 0x0000002e2f09723e */ /* 0x002fc600048070ff */
        /* <DEDUP_REMOVED lines=14> */
[----:B------:R-:W-:Y:S04]  /*31560*/  STL [R1+0x13c4], R9 ;  /* 0x0013c40901007387 */ /* 0x000fe80000100800 */
[----:B------:R1:W-:Y:S01]  /*31570*/  STL [R1+0x13c0], R6 ;  /* 0x0013c00601007387 */ /* 0x0003e20000100800 */
[----:B0-----:R-:W-:Y:S02]  /*31580*/  F2FP.SATFINITE.E4M3.F32.PACK_AB_MERGE_C R8, R7, R12, RZ ;  /* 0x0000000c0708723e */ /* 0x001fe400048070ff */
[----:B------:R-:W-:Y:S02]  /*31590*/  F2FP.SATFINITE.E4M3.F32.PACK_AB_MERGE_C R7, R20, R3, RZ ;  /* 0x000000031407723e */ /* 0x000fe400048070ff */
[----:B------:R-:W-:Y:S01]  /*315a0*/  F2FP.SATFINITE.E4M3.F32.PACK_AB_MERGE_C R3, R35, R21, RZ ;  /* 0x000000152303723e */ /* 0x000fe200048070ff */
[----:B------:R-:W-:Y:S01]  /*315b0*/  STL [R1+0x13dc], R8 ;  /* 0x0013dc0801007387 */ /* 0x000fe20000100800 */
[----:B-1----:R-:W-:-:S03]  /*315c0*/  F2FP.SATFINITE.E4M3.F32.PACK_AB_MERGE_C R6, R50, R37, RZ ;  /* 0x000000253206723e */ /* 0x002fc600048070ff */
[----:B------:R-:W-:Y:S04]  /*315d0*/  STL [R1+0x13d8], R7 ;  /* 0x0013d80701007387 */ /* 0x000fe80000100800 */
[----:B------:R-:W-:Y:S04]  /*315e0*/  STL [R1+0x13e8], R6 ;  /* 0x0013e80601007387 */ /* 0x000fe80000100800 */
[----:B------:R0:W-:Y:S04]  /*315f0*/  STL [R1+0x13e4], R3 ;  /* 0x0013e40301007387 */ /* 0x0001e80000100800 */
[----:B------:R-:W-:Y:S01]  /*31600*/  STL [R1+0x13f4], R2 ;  /* 0x0013f40201007387 */ /* 0x000fe20000100800 */
[----:B0-----:R-:W-:-:S03]  /*31610*/  F2FP.SATFINITE.E4M3.F32.PACK_AB_MERGE_C R3, R22, R60, RZ ;  /* 0x0000003c1603723e */ /* 0x001fc600048070ff */
[----:B------:R-:W-:Y:S04]  /*31620*/  STL [R1+0x13f0], R4 ;  /* 0x0013f00401007387 */ /* 0x000fe80000100800 */
[----:B------:R-:W3:Y:S04]  /*31630*/  LDL.LU R8, [R1+0x1f0] ;  /* 0x0001f00001087983 */ /* 0x000ee80000300800 */
[----:B------:R0:W-:Y:S04]  /*31640*/  STL [R1+0x214], R3 ;  /* 0x0002140301007387 */ /* 0x0001e80000100800 */
[----:B------:R-:W3:Y:S04]  /*31650*/  LDL.LU R9, [R1+0x1f4] ;  /* 0x0001f40001097983 */ /* 0x000ee80000300800 */
        /* <DEDUP_REMOVED lines=48> */
[----:B------:R-:W-:-:S03]  /*31960*/  F2FP.SATFINITE.E4M3.F32.PACK_AB_MERGE_C R2, R18, R19, RZ ;  /* 0x000000131202723e */ /* 0x000fc600048070ff */
        /* <DEDUP_REMOVED lines=8> */
[----:B------:R0:W-:Y:S04]  /*319f0*/  STL [R1+0x1658], R2 ;  /* 0x0016580201007387 */ /* 0x0001e80000100800 */
[----:B0-----:R-:W2:Y:S01]  /*31a00*/  LDL.LU R2, [R1+0x60] ;  /* 0x0000600001027983 */ /* 0x001ea20000300800 */
[----:B---3--:R-:W-:-:S03]  /*31a10*/  F2FP.SATFINITE.E4M3.F32.PACK_AB_MERGE_C R9, R9, R8, RZ ;  /* 0x000000080909723e */ /* 0x008fc600048070ff */
[----:B------:R-:W3:Y:S04]  /*31a20*/  LDL.LU R8, [R1+0x1754] ;  /* 0x0017540001087983 */ /* 0x000ee80000300800 */
[----:B------:R0:W-:Y:S01]  /*31a30*/  STL [R1+0x1f4], R9 ;  /* 0x0001f40901007387 */ /* 0x0001e20000100800 */
[----:B----4-:R-:W-:-:S03]  /*31a40*/  F2FP.SATFINITE.E4M3.F32.PACK_AB_MERGE_C R11, R11, R10, RZ ;  /* 0x0000000a0b0b723e */ /* 0x010fc600048070ff */
[----:B0-----:R-:W4:Y:S01]  /*31a50*/  LDL.LU R9, [R1+0x1750] ;  /* 0x0017500001097983 */ /* 0x001f220000300800 */
[----:B--2---:R-:W-:-:S03]  /*31a60*/  F2FP.SATFINITE.E4M3.F32.PACK_AB_MERGE_C R38, R38, R29, RZ ;  /* 0x0000001d2626723e */ /* 0x004fc600048070ff */
[----:B------:R-:W2:Y:S04]  /*31a70*/  LDL.LU R10, [R1+0x174c] ;  /* 0x00174c00010a7983 */ /* 0x000ea80000300800 */
[----:B------:R0:W-:Y:S01]  /*31a80*/  STL [R1+0x1f0], R11 ;  /* 0x0001f00b01007387 */ /* 0x0001e20000100800 */
[----:B------:R-:W-:-:S03]  /*31a90*/  F2FP.SATFINITE.E4M3.F32.PACK_AB_MERGE_C R55, R55, R43, RZ ;  /* 0x0000002b3737723e */ /* 0x000fc600048070ff */
[----:B0-----:R-:W2:Y:S04]  /*31aa0*/  LDL.LU R11, [R1+0x1748] ;  /* 0x00174800010b7983 */ /* 0x001ea80000300800 */
[----:B------:R-:W2:Y:S04]  /*31ab0*/  LDL.LU R29, [R1+0x1744] ;  /* 0x00174400011d7983 */ /* 0x000ea80000300800 */
[----:B------:R0:W-:Y:S04]  /*31ac0*/  STL [R1+0x1b4], R38 ;  /* 0x0001b42601007387 */ /* 0x0001e80000100800 */
[----:B0-----:R-:W2:Y:S04]  /*31ad0*/  LDL.LU R38, [R1+0x1740] ;  /* 0x0017400001267983 */ /* 0x001ea80000300800 */
[----:B------:R-:W2:Y:S04]  /*31ae0*/  LDL.LU R43, [R1+0x173c] ;  /* 0x00173c00012b7983 */ /* 0x000ea80000300800 */
[----:B------:R0:W-:Y:S04]  /*31af0*/  STL [R1+0x161c], R55 ;  /* 0x00161c3701007387 */ /* 0x0001e80000100800 */
[----:B0-----:R-:W3:Y:S01]  /*31b00*/  LDL.LU R55, [R1+0x8c] ;  /* 0x00008c0001377983 */ /* 0x001ee20000300800 */
[----:B------:R-:W-:-:S02]  /*31b10*/  F2FP.SATFINITE.E4M3.F32.PACK_AB_MERGE_C R28, R28, R44, RZ ;  /* 0x0000002c1c1c723e */ /* 0x000fc400048070ff */
[----:B------:R-:W-:Y:S01]  /*31b20*/  F2FP.SATFINITE.E4M3.F32.PACK_AB_MERGE_C R16, R16, R30, RZ ;  /* 0x0000001e1010723e */ /* 0x000fe200048070ff */
[----:B------:R-:W2:Y:S01]  /*31b30*/  LDL.LU R44, [R1+0x1738] ;  /* 0x00173800012c7983 */ /* 0x000ea20000300800 */
[----:B------:R-:W-:-:S03]  /*31b40*/  F2FP.SATFINITE.E4M3.F32.PACK_AB_MERGE_C R34, R34, R32, RZ ;  /* 0x000000202222723e */ /* 0x000fc600048070ff */
[----:B------:R0:W-:Y:S01]  /*31b50*/  STL [R1+0x12c0], R28 ;  /* 0x0012c01c01007387 */ /* 0x0001e20000100800 */
[----:B------:R-:W-:Y:S02]  /*31b60*/  F2FP.SATFINITE.E4M3.F32.PACK_AB_MERGE_C R23, R23, R17, RZ ;  /* 0x000000111717723e */ /* 0x000fe400048070ff */
[----:B------:R-:W-:Y:S01]  /*31b70*/  F2FP.SATFINITE.E4M3.F32.PACK_AB_MERGE_C R26, R26, R24, RZ ;  /* 0x000000181a1a723e */ /* 0x000fe200048070ff */
[----:B0-----:R-:W2:Y:S04]  /*31b80*/  LDL.LU R28, [R1+0x1734] ;  /* 0x00173400011c7983 */ /* 0x001ea80000300800 */
[----:B------:R-:W2:Y:S04]  /*31b90*/  LDL.LU R30, [R1+0x1730] ;  /* 0x00173000011e7983 */ /* 0x000ea80000300800 */
[----:B------:R0:W-:Y:S01]  /*31ba0*/  STL [R1+0x12bc], R16 ;  /* 0x0012bc1001007387 */ /* 0x0001e20000100800 */
[----:B------:R-:W-:-:S03]  /*31bb0*/  F2FP.SATFINITE.E4M3.F32.PACK_AB_MERGE_C R31, R31, R25, RZ ;  /* 0x000000191f1f723e */ /* 0x000fc600048070ff */
[----:B0-----:R-:W4:Y:S04]  /*31bc0*/  LDL.LU R16, [R1+0x172c] ;  /* 0x00172c0001107983 */ /* 0x001f280000300800 */
[----:B------:R-:W2:Y:S04]  /*31bd0*/  LDL.LU R32, [R1+0x1728] ;  /* 0x0017280001207983 */ /* 0x000ea80000300800 */
[----:B------:R0:W-:Y:S01]  /*31be0*/  STL [R1+0x12d4], R34 ;  /* 0x0012d42201007387 */ /* 0x0001e20000100800 */
[----:B------:R-:W-:-:S03]  /*31bf0*/  F2FP.SATFINITE.E4M3.F32.PACK_AB_MERGE_C R41, R41, R33, RZ ;  /* 0x000000212929723e */ /* 0x000fc600048070ff */
[----:B0-----:R-:W4:Y:S04]  /*31c00*/  LDL.LU R34, [R1+0x1724] ;  /* 0x0017240001227983 */ /* 0x001f280000300800 */
[----:B------:R-:W4:Y:S04]  /*31c10*/  LDL.LU R17, [R1+0x1720] ;  /* 0x0017200001117983 */ /* 0x000f280000300800 */
        /* <DEDUP_REMOVED lines=48> */
[----:B------:R0:W-:Y:S04]  /*31f20*/  STL [R1+0x1348], R20 ;  /* 0x0013481401007387 */ /* 0x0001e80000100800 */
        /* <DEDUP_REMOVED lines=9> */
[----:B0-----:R-:W4:Y:S01]  /*31fc0*/  LDL.LU R5, [R1+0x16a4] ;  /* 0x0016a40001057983 */ /* 0x001f220000300800 */
[----:B---3--:R-:W-:-:S02]  /*31fd0*/  F2FP.SATFINITE.E4M3.F32.PACK_AB_MERGE_C R55, R55, R4, RZ ;  /* 0x000000043737723e */ /* 0x008fc400048070ff */
[----:B------:R-:W-:Y:S01]  /*31fe0*/  F2FP.SATFINITE.E4M3.F32.PACK_AB_MERGE_C R51, R51, R2, RZ ;  /* 0x000000023333723e */ /* 0x000fe200048070ff */
[----:B------:R-:W3:Y:S01]  /*31ff0*/  LDL.LU R4, [R1+0x16a0] ;  /* 0x0016a00001047983 */ /* 0x000ee20000300800 */
[----:B------:R-:W-:Y:S02]  /*32000*/  F2FP.SATFINITE.E4M3.F32.PACK_AB_MERGE_C R48, R56, R48, RZ ;  /* 0x000000303830723e */ /* 0x000fe400048070ff */
[----:B------:R-:W-:Y:S01]  /*32010*/  F2FP.SATFINITE.E4M3.F32.PACK_AB_MERGE_C R2, R58, R6, RZ ;  /* 0x000000063a02723e */ /* 0x000fe200048070ff */
[----:B------:R-:W-:Y:S01]  /*32020*/  STL [R1+0x1370], R55 ;  /* 0x0013703701007387 */ /* 0x000fe20000100800 */
[----:B------:R-:W-:Y:S02]  /*32030*/  F2FP.SATFINITE.E4M3.F32.PACK_AB_MERGE_C R14, R53, R14, RZ ;  /* 0x0000000e350e723e */ /* 0x000fe400048070ff */
[----:B------:R-:W-:Y:S01]  /*32040*/  F2FP.SATFINITE.E4M3.F32.PACK_AB_MERGE_C R6, R22, R12, RZ ;  /* 0x0000000c1606723e */ /* 0x000fe200048070ff */
[----:B------:R-:W-:Y:S04]  /*32050*/  STL [R1+0x138c], R51 ;  /* 0x00138c3301007387 */ /* 0x000fe80000100800 */
[----:B------:R-:W-:Y:S04]  /*32060*/  STL [R1+0x1384], R48 ;  /* 0x0013843001007387 */ /* 0x000fe80000100800 */
[----:B------:R0:W-:Y:S04]  /*32070*/  STL [R1+0x13a0], R2 ;  /* 0x0013a00201007387 */ /* 0x0001e80000100800 */
[----:B------:R-:W-:Y:S04]  /*32080*/  STL [R1+0x139c], R14 ;  /* 0x00139c0e01007387 */ /* 0x000fe80000100800 */
[----:B------:R-:W3:Y:S01]  /*32090*/  LDL.LU R56, [R1+0x20] ;  /* 0x0000200001387983 */ /* 0x000ee20000300800 */
[----:B0-----:R-:W-:-:S03]  /*320a0*/  F2FP.SATFINITE.E4M3.F32.PACK_AB_MERGE_C R2, R18, R19, RZ ;  /* 0x000000131202723e */ /* 0x001fc600048070ff */
[----:B------:R0:W-:Y:S04]  /*320b0*/  STL [R1+0x13b8], R6 ;  /* 0x0013b80601007387 */ /* 0x0001e80000100800 */
[----:B0-----:R-:W3:Y:S04]  /*320c0*/  LDL.LU R6, [R1+0x1c] ;  /* 0x00001c0001067983 */ /* 0x001ee80000300800 */
[----:B------:R0:W-:Y:S04]  /*320d0*/  STL [R1+0x13b4], R2 ;  /* 0x0013b40201007387 */ /* 0x0001e80000100800 */
[----:B------:R-:W3:Y:S04]  /*320e0*/  LDL.LU R58, [R1+0x28] ;  /* 0x00002800013a7983 */ /* 0x000ee80000300800 */
[----:B------:R-:W3:Y:S04]  /*320f0*/  LDL.LU R53, [R1] ;  /* 0x0000000001357983 */ /* 0x000ee80000300800 */
[----:B------:R-:W3:Y:S01]  /*32100*/  LDL.LU R12, [R1+0x18] ;  /* 0x00001800010c7983 */ /* 0x000ee20000300800 */
[----:B--2---:R-:W-:-:S02]  /*32110*/  LOP3.LUT R32, R32, 0xffff, RZ, 0xc0, !PT ;  /* 0x0000ffff20207812 */ /* 0x004fc400078ec0ff */
[----:B----4-:R-:W-:Y:S02]  /*32120*/  LOP3.LUT R22, R16, 0xffff, RZ, 0xc0, !PT ;  /* 0x0000ffff10167812 */ /* 0x010fe400078ec0ff */
[--C-:B------:R-:W-:Y:S02]  /*32130*/  PRMT R16, R32, 0x3340, R1.reuse ;  /* 0x0000334020107816 */ /* 0x100fe40000000001 */
[----:B------:R-:W-:Y:S02]  /*32140*/  LOP3.LUT R14, R20, 0xffff, RZ, 0xc0, !PT ;  /* 0x0000ffff140e7812 */ /* 0x000fe400078ec0ff */
[----:B------:R-:W-:Y:S02]  /*32150*/  LOP3.LUT R37, R37, 0xffff, RZ, 0xc0, !PT ;  /* 0x0000ffff25257812 */ /* 0x000fe400078ec0ff */
[----:B------:R-:W-:Y:S01]  /*32160*/  PRMT R20, R22, 0x3340, R1 ;  /* 0x0000334016147816 */ /* 0x000fe20000000001 */
[C---:B------:R-:W-:Y:S02]  /*32170*/  VIADD R19, R60.reuse, 0x75 ;  /* 0x000000753c137836 */ /* 0x040fe40000000000 */
[----:B------:R-:W-:-:S03]  /*32180*/  VIADD R18, R60, 0x7f ;  /* 0x0000007f3c127836 */ /* 0x000fc60000000000 */
[----:B------:R-:W-:Y:S02]  /*32190*/  ISETP.GE.AND P0, PT, R19, UR7, PT ;  /* 0x0000000713007c0c */ /* 0x000fe4000bf06270 */
[----:B------:R-:W-:Y:S01]  /*321a0*/  ISETP.GE.AND P1, PT, R18, UR9, PT ;  /* 0x0000000912007c0c */ /* 0x000fe2000bf26270 */
[C---:B------:R-:W-:Y:S01]  /*321b0*/  VIADD R18, R60.reuse, 0x76 ;  /* 0x000000763c127836 */ /* 0x040fe20000000000 */
[----:B------:R-:W-:Y:S01]  /*321c0*/  LOP3.LUT R35, R35, 0xffff, RZ, 0xc0, !PT ;  /* 0x0000ffff23237812 */ /* 0x000fe200078ec0ff */
[----:B------:R-:W-:Y:S01]  /*321d0*/  VIADD R19, R60, 0x77 ;  /* 0x000000773c137836 */ /* 0x000fe20000000000 */
[----:B------:R-:W-:Y:S02]  /*321e0*/  LOP3.LUT R5, R5, 0xfffff7ff, RZ, 0xc0, !PT ;  /* 0xfffff7ff05057812 */ /* 0x000fe400078ec0ff */
[----:B0-----:R-:W-:Y:S01]  /*321f0*/  LOP3.LUT R2, R21, 0xffff, RZ, 0xc0, !PT ;  /* 0x0000ffff15027812 */ /* 0x001fe200078ec0ff */
[----:B------:R-:W-:Y:S01]  /*32200*/  STL [R1+0x165c], R60 ;  /* 0x00165c3c01007387 */ /* 0x000fe20000100800 */
[----:B------:R-:W-:Y:S01]  /*32210*/  ISETP.GE.AND P2, PT, R18, UR11, PT ;  /* 0x0000000b12007c0c */ /* 0x000fe2000bf46270 */
[----:B------:R-:W-:-:S02]  /*32220*/  ULDC UR7, c[0x0][0x248] ;  /* 0x0000920000077ab9 */ /* 0x000fc40000000800 */
[----:B------:R-:W-:Y:S01]  /*32230*/  @P0 LOP3.LUT R5, R5, 0x800, RZ, 0xfc, !PT ;  /* 0x0000080005050812 */ /* 0x000fe200078efcff */
[----:B------:R-:W-:Y:S01]  /*32240*/  STL [R1+0x14], R2 ;  /* 0x0000140201007387 */ /* 0x000fe20000100800 */
[----:B------:R-:W-:Y:S01]  /*32250*/  ISETP.GE.AND P0, PT, R19, UR13, PT ;  /* 0x0000000d13007c0c */ /* 0x000fe2000bf06270 */
[----:B------:R-:W-:Y:S01]  /*32260*/  ULEA UR4, UR5, UR4, 0x18 ;  /* 0x0000000405047291 */ /* 0x000fe2000f8ec03f */
[----:B------:R-:W-:Y:S01]  /*32270*/  LOP3.LUT R5, R5, 0xffffefff, RZ, 0xc0, !PT ;  /* 0xffffefff05057812 */ /* 0x000fe200078ec0ff */
[----:B------:R-:W-:Y:S01]  /*32280*/  ULDC UR9, c[0x0][0x248] ;  /* 0x0000920000097ab9 */ /* 0x000fe20000000800 */
[----:B------:R-:W-:Y:S01]  /*32290*/  PRMT R21, R35, 0x3340, R37 ;  /* 0x0000334023157816 */ /* 0x000fe20000000025 */
[----:B------:R0:W-:Y:S01]  /*322a0*/  STL [R1+0x8], R22 ;  /* 0x0000081601007387 */ /* 0x0001e20000100800 */
[----:B---3--:R-:W-:Y:S01]  /*322b0*/  LOP3.LUT R55, R56, 0xffff, RZ, 0xc0, !PT ;  /* 0x0000ffff38377812 */ /* 0x008fe200078ec0ff */
[----:B------:R-:W-:Y:S01]  /*322c0*/  ULDC UR11, c[0x0][0x248] ;  /* 0x00009200000b7ab9 */ /* 0x000fe20000000800 */
[----:B0-----:R-:W-:Y:S01]  /*322d0*/  PRMT R22, R2, 0x3340, R14 ;  /* 0x0000334002167816 */ /* 0x001fe2000000000e */
[----:B------:R-:W-:Y:S01]  /*322e0*/  ULDC UR13, c[0x0][0x248] ;  /* 0x00009200000d7ab9 */ /* 0x000fe20000000800 */
[----:B------:R-:W-:Y:S01]  /*322f0*/  @P2 LOP3.LUT R5, R5, 0x1000, RZ, 0xfc, !PT ;  /* 0x0000100005052812 */ /* 0x000fe200078efcff */
[----:B------:R-:W-:Y:S01]  /*32300*/  ULDC UR5, c[0x0][0x248] ;  /* 0x0000920000057ab9 */ /* 0x000fe20000000800 */
[----:B------:R-:W-:Y:S01]  /*32310*/  PRMT R2, R21, 0x5410, R16 ;  /* 0x0000541015027816 */ /* 0x000fe20000000010 */
[----:B------:R0:W-:Y:S01]  /*32320*/  STL [R1+0x10], R14 ;  /* 0x0000100e01007387 */ /* 0x0001e20000100800 */
[----:B------:R-:W-:-:S03]  /*32330*/  LOP3.LUT R5, R5, 0xffffdfff, RZ, 0xc0, !PT ;  /* 0xffffdfff05057812 */ /* 0x000fc600078ec0ff */
[----:B------:R1:W-:Y:S01]  /*32340*/  STL [R1+0x1490], R2 ;  /* 0x0014900201007387 */ /* 0x0003e20000100800 */
[----:B------:R-:W-:-:S03]  /*32350*/  @P0 LOP3.LUT R5, R5, 0x2000, RZ, 0xfc, !PT ;  /* 0x0000200005050812 */ /* 0x000fc600078efcff */
[----:B------:R-:W2:Y:S04]  /*32360*/  LDL.LU R48, [R1+0x1d0] ;  /* 0x0001d00001307983 */ /* 0x000ea80000300800 */
[----:B0-----:R-:W3:Y:S01]  /*32370*/  LDL.LU R14, [R1+0x1c8] ;  /* 0x0001c800010e7983 */ /* 0x001ee20000300800 */
[----:B-1----:R-:W-:-:S05]  /*32380*/  PRMT R2, R22, 0x5410, R20 ;  /* 0x0000541016027816 */ /* 0x002fca0000000014 */
[----:B------:R0:W-:Y:S01]  /*32390*/  STL [R1+0x148c], R2 ;  /* 0x00148c0201007387 */ /* 0x0001e20000100800 */
[----:B------:R-:W-:-:S03]  /*323a0*/  LOP3.LUT R19, R53, 0xffff, RZ, 0xc0, !PT ;  /* 0x0000ffff35137812 */ /* 0x000fc600078ec0ff */
[----:B------:R1:W-:Y:S04]  /*323b0*/  STL.64 [R1+0x1518], R4 ;  /* 0x0015180401007387 */ /* 0x0003e80000100a00 */
[----:B------:R-:W-:Y:S01]  /*323c0*/  STL [R1+0x20], R55 ;  /* 0x0000203701007387 */ /* 0x000fe20000100800 */
[----:B0-----:R-:W-:-:S03]  /*323d0*/  LOP3.LUT R2, R58, 0xffff, RZ, 0xc0, !PT ;  /* 0x0000ffff3a027812 */ /* 0x001fc600078ec0ff */
[----:B------:R-:W4:Y:S01]  /*323e0*/  LDL.LU R56, [R1+0x1c4] ;  /* 0x0001c40001387983 */ /* 0x000f220000300800 */
[----:B-1----:R-:W-:-:S05]  /*323f0*/  LOP3.LUT R5, R6, 0xffff, RZ, 0xc0, !PT ;  /* 0x0000ffff06057812 */ /* 0x002fca00078ec0ff */
[----:B------:R-:W-:Y:S04]  /*32400*/  STL [R1+0x1c], R5 ;  /* 0x00001c0501007387 */ /* 0x000fe80000100800 */
[----:B------:R0:W-:Y:S04]  /*32410*/  STL [R1], R19 ;  /* 0x0000001301007387 */ /* 0x0001e80000100800 */
[----:B------:R-:W-:Y:S04]  /*32420*/  STL [R1+0x5c], R2 ;  /* 0x00005c0201007387 */ /* 0x000fe80000100800 */
[----:B------:R-:W4:Y:S04]  /*32430*/  LDL.LU R53, [R1+0x134] ;  /* 0x0001340001357983 */ /* 0x000f280000300800 */
[----:B------:R-:W4:Y:S04]  /*32440*/  LDL.LU R6, [R1+0xdc] ;  /* 0x0000dc0001067983 */ /* 0x000f280000300800 */
[----:B------:R-:W4:Y:S01]  /*32450*/  LDL.LU R58, [R1+0x9c] ;  /* 0x00009c00013a7983 */ /* 0x000f220000300800 */
[----:B------:R-:W-:-:S03]  /*32460*/  LOP3.LUT R51, R12, 0xffff, RZ, 0xc0, !PT ;  /* 0x0000ffff0c337812 */ /* 0x000fc600078ec0ff */
[----:B------:R-:W4:Y:S01]  /*32470*/  LDL.LU R12, [R1+0x24] ;  /* 0x00002400010c7983 */ /* 0x000f220000300800 */
[----:B------:R-:W-:Y:S02]  /*32480*/  LOP3.LUT R21, R50, 0xffff, RZ, 0xc0, !PT ;  /* 0x0000ffff32157812 */ /* 0x000fe400078ec0ff */
[----:B------:R-:W-:Y:S02]  /*32490*/  LOP3.LUT R4, R45, 0xffff, RZ, 0xc0, !PT ;  /* 0x0000ffff2d047812 */ /* 0x000fe400078ec0ff */
[----:B------:R-:W-:Y:S02]  /*324a0*/  LOP3.LUT R27, R27, 0xffff, RZ, 0xc0, !PT ;  /* 0x0000ffff1b1b7812 */ /* 0x000fe400078ec0ff */
[----:B------:R-:W-:Y:S02]  /*324b0*/  LOP3.LUT R36, R36, 0xffff, RZ, 0xc0, !PT ;  /* 0x0000ffff24247812 */ /* 0x000fe400078ec0ff */
[----:B------:R-:W-:Y:S01]  /*324c0*/  LOP3.LUT R16, R17, 0xffff, RZ, 0xc0, !PT ;  /* 0x0000ffff11107812 */ /* 0x000fe200078ec0ff */
[----:B------:R1:W-:Y:S01]  /*324d0*/  STL [R1+0x18], R21 ;  /* 0x0000181501007387 */ /* 0x0003e20000100800 */
[----:B------:R-:W-:-:S02]  /*324e0*/  LOP3.LUT R50, R0, 0xffff, RZ, 0xc0, !PT ;  /* 0x0000ffff00327812 */ /* 0x000fc400078ec0ff */
[----:B------:R-:W-:Y:S01]  /*324f0*/  PRMT R0, R36, 0x3340, R1 ;  /* 0x0000334024007816 */ /* 0x000fe20000000001 */
[----:B------:R-:W-:Y:S01]  /*32500*/  STL [R1+0x50], R4 ;  /* 0x0000500401007387 */ /* 0x000fe20000100800 */
[----:B0-----:R-:W-:Y:S02]  /*32510*/  PRMT R19, R19, 0x3340, R27 ;  /* 0x0000334013137816 */ /* 0x001fe4000000001b */
[----:B------:R-:W-:Y:S01]  /*32520*/  LOP3.LUT R34, R34, 0xffff, RZ, 0xc0, !PT ;  /* 0x0000ffff22227812 */ /* 0x000fe200078ec0ff */
[----:B------:R0:W-:Y:S01]  /*32530*/  STL [R1+0xc], R16 ;  /* 0x00000c1001007387 */ /* 0x0001e20000100800 */
[----:B------:R-:W-:Y:S02]  /*32540*/  PRMT R20, R55, 0x3340, R51 ;  /* 0x0000334037147816 */ /* 0x000fe40000000033 */
[----:B------:R-:W-:Y:S02]  /*32550*/  PRMT R0, R19, 0x5410, R0 ;  /* 0x0000541013007816 */ /* 0x000fe40000000000 */
[----:B------:R-:W-:-:S02]  /*32560*/  PRMT R17, R34, 0x3340, R1 ;  /* 0x0000334022117816 */ /* 0x000fc40000000001 */
[----:B-1----:R-:W-:Y:S02]  /*32570*/  PRMT R21, R5, 0x3340, R21 ;  /* 0x0000334005157816 */ /* 0x002fe40000000015 */
[--C-:B0-----:R-:W-:Y:S02]  /*32580*/  PRMT R16, R16, 0x3340, R1.reuse ;  /* 0x0000334010107816 */ /* 0x101fe40000000001 */
[----:B------:R-:W-:Y:S02]  /*32590*/  PRMT R18, R50, 0x3340, R1 ;  /* 0x0000334032127816 */ /* 0x000fe40000000001 */
[----:B------:R-:W-:Y:S02]  /*325a0*/  PRMT R22, R2, 0x3340, R4 ;  /* 0x0000334002167816 */ /* 0x000fe40000000004 */
[----:B------:R-:W-:Y:S01]  /*325b0*/  PRMT R4, R20, 0x5410, R16 ;  /* 0x0000541014047816 */ /* 0x000fe20000000010 */
[----:B------:R0:W-:Y:S01]  /*325c0*/  STL [R1+0x1488], R0 ;  /* 0x0014880001007387 */ /* 0x0001e20000100800 */
[----:B------:R-:W-:-:S03]  /*325d0*/  PRMT R2, R21, 0x5410, R17 ;  /* 0x0000541015027816 */ /* 0x000fc60000000011 */
[----:B------:R-:W-:Y:S01]  /*325e0*/  STL [R1+0x1484], R4 ;  /* 0x0014840401007387 */ /* 0x000fe20000100800 */
[----:B0-----:R-:W-:-:S03]  /*325f0*/  PRMT R0, R22, 0x5410, R18 ;  /* 0x0000541016007816 */ /* 0x001fc60000000012 */
[----:B------:R0:W-:Y:S04]  /*32600*/  STL [R1+0x1480], R2 ;  /* 0x0014800201007387 */ /* 0x0001e80000100800 */
[----:B------:R1:W-:Y:S04]  /*32610*/  STL [R1+0x147c], R0 ;  /* 0x00147c0001007387 */ /* 0x0003e80000100800 */
[----:B0-----:R-:W4:Y:S01]  /*32620*/  LDL.LU R2, [R1+0x1e4] ;  /* 0x0001e40001027983 */ /* 0x001f220000300800 */
[----:B--2---:R-:W-:Y:S02]  /*32630*/  LOP3.LUT R4, R48, 0xffff, RZ, 0xc0, !PT ;  /* 0x0000ffff30047812 */ /* 0x004fe400078ec0ff */
[----:B---3--:R-:W-:-:S02]  /*32640*/  LOP3.LUT R18, R14, 0xffff, RZ, 0xc0, !PT ;  /* 0x0000ffff0e127812 */ /* 0x008fc400078ec0ff */
[----:B------:R-:W2:Y:S04]  /*32650*/  LDL.LU R14, [R1+0x1e0] ;  /* 0x0001e000010e7983 */ /* 0x000ea80000300800 */
[----:B------:R-:W-:Y:S04]  /*32660*/  STL [R1+0xc0], R4 ;  /* 0x0000c00401007387 */ /* 0x000fe80000100800 */
[----:B------:R0:W-:Y:S01]  /*32670*/  STL [R1+0x38], R18 ;  /* 0x0000381201007387 */ /* 0x0001e20000100800 */
[----:B----4-:R-:W-:-:S03]  /*32680*/  LOP3.LUT R19, R56, 0xffff, RZ, 0xc0, !PT ;  /* 0x0000ffff38137812 */ /* 0x010fc600078ec0ff */
[----:B------:R-:W3:Y:S01]  /*32690*/  LDL.LU R56, [R1+0x1dc] ;  /* 0x0001dc0001387983 */ /* 0x000ee20000300800 */
[----:B------:R-:W-:-:S03]  /*326a0*/  LOP3.LUT R5, R53, 0xffff, RZ, 0xc0, !PT ;  /* 0x0000ffff35057812 */ /* 0x000fc600078ec0ff */
[----:B------:R-:W4:Y:S01]  /*326b0*/  LDL.LU R53, [R1+0x154] ;  /* 0x0001540001357983 */ /* 0x000f220000300800 */
[----:B------:R-:W-:-:S03]  /*326c0*/  LOP3.LUT R21, R58, 0xffff, RZ, 0xc0, !PT ;  /* 0x0000ffff3a157812 */ /* 0x000fc600078ec0ff */
[----:B------:R0:W-:Y:S01]  /*326d0*/  STL [R1+0x80], R19 ;  /* 0x0000801301007387 */ /* 0x0001e20000100800 */
[----:B------:R-:W-:-:S03]  /*326e0*/  LOP3.LUT R48, R6, 0xffff, RZ, 0xc0, !PT ;  /* 0x0000ffff06307812 */ /* 0x000fc600078ec0ff */
[----:B------:R-:W-:Y:S01]  /*326f0*/  STL [R1+0x6c], R5 ;  /* 0x00006c0501007387 */ /* 0x000fe20000100800 */
[----:B------:R-:W-:-:S03]  /*32700*/  LOP3.LUT R20, R12, 0xffff, RZ, 0xc0, !PT ;  /* 0x0000ffff0c147812 */ /* 0x000fc600078ec0ff */
[----:B------:R-:W-:Y:S04]  /*32710*/  STL [R1+0x3c], R21 ;  /* 0x00003c1501007387 */ /* 0x000fe80000100800 */
[----:B------:R-:W4:Y:S04]  /*32720*/  LDL.LU R6, [R1+0xfc] ;  /* 0x0000fc0001067983 */ /* 0x000f280000300800 */
[----:B------:R-:W4:Y:S01]  /*32730*/  LDL.LU R12, [R1+0xf8] ;  /* 0x0000f800010c7983 */ /* 0x000f220000300800 */
[----:B------:R-:W-:-:S03]  /*32740*/  LOP3.LUT R7, R7, 0xffff, RZ, 0xc0, !PT ;  /* 0x0000ffff07077812 */ /* 0x000fc600078ec0ff */
[----:B------:R0:W-:Y:S01]  /*32750*/  STL [R1+0x84], R20 ;  /* 0x0000841401007387 */ /* 0x0001e20000100800 */
[----:B-1----:R-:W-:-:S03]  /*32760*/  LOP3.LUT R0, R24, 0xffff, RZ, 0xc0, !PT ;  /* 0x0000ffff18007812 */ /* 0x002fc600078ec0ff */
[----:B------:R-:W4:Y:S01]  /*32770*/  LDL.LU R58, [R1+0xf4] ;  /* 0x0000f400013a7983 */ /* 0x000f220000300800 */
[----:B------:R-:W-:Y:S02]  /*32780*/  LOP3.LUT R22, R23, 0xffff, RZ, 0xc0, !PT ;  /* 0x0000ffff17167812 */ /* 0x000fe400078ec0ff */
[----:B------:R-:W-:Y:S01]  /*32790*/  LOP3.LUT R16, R8, 0xffff, RZ, 0xc0, !PT ;  /* 0x0000ffff08107812 */ /* 0x000fe200078ec0ff */
[----:B------:R-:W-:Y:S01]  /*327a0*/  STL [R1+0x64], R7 ;  /* 0x0000640701007387 */ /* 0x000fe20000100800 */
[----:B------:R-:W-:Y:S02]  /*327b0*/  LOP3.LUT R17, R25, 0xffff, RZ, 0xc0, !PT ;  /* 0x0000ffff19117812 */ /* 0x000fe400078ec0ff */
[----:B0-----:R-:W-:Y:S01]  /*327c0*/  PRMT R18, R18, 0x3340, R21 ;  /* 0x0000334012127816 */ /* 0x001fe20000000015 */
[----:B------:R0:W-:Y:S01]  /*327d0*/  STL [R1+0x24], R0 ;  /* 0x0000240001007387 */ /* 0x0001e20000100800 */
[----:B------:R-:W-:Y:S02]  /*327e0*/  PRMT R8, R22, 0x3340, R1 ;  /* 0x0000334016087816 */ /* 0x000fe40000000001 */
[----:B------:R-:W-:Y:S01]  /*327f0*/  PRMT R19, R19, 0x3340, R20 ;  /* 0x0000334013137816 */ /* 0x000fe20000000014 */
[----:B------:R-:W-:Y:S01]  /*32800*/  STL [R1+0x60], R22 ;  /* 0x0000601601007387 */ /* 0x000fe20000100800 */
[----:B------:R-:W-:-:S02]  /*32810*/  PRMT R20, R5, 0x3340, R7 ;  /* 0x0000334005147816 */ /* 0x000fc40000000007 */
[--C-:B0-----:R-:W-:Y:S01]  /*32820*/  PRMT R0, R0, 0x3340, R1.reuse ;  /* 0x0000334000007816 */ /* 0x101fe20000000001 */
[----:B------:R0:W-:Y:S01]  /*32830*/  STL [R1+0x34], R16 ;  /* 0x0000341001007387 */ /* 0x0001e20000100800 */
[----:B------:R-:W-:Y:S02]  /*32840*/  PRMT R21, R4, 0x3340, R48 ;  /* 0x0000334004157816 */ /* 0x000fe40000000030 */
[----:B------:R-:W-:Y:S01]  /*32850*/  PRMT R0, R18, 0x5410, R0 ;  /* 0x0000541012007816 */ /* 0x000fe20000000000 */
[----:B------:R1:W-:Y:S01]  /*32860*/  STL [R1+0x9c], R17 ;  /* 0x00009c1101007387 */ /* 0x0003e20000100800 */
[----:B------:R-:W-:Y:S02]  /*32870*/  PRMT R5, R19, 0x5410, R8 ;  /* 0x0000541013057816 */ /* 0x000fe40000000008 */
[--C-:B0-----:R-:W-:Y:S01]  /*32880*/  PRMT R16, R16, 0x3340, R1.reuse ;  /* 0x0000334010107816 */ /* 0x101fe20000000001 */
[----:B------:R-:W-:Y:S01]  /*32890*/  STL [R1+0x1670], R48 ;  /* 0x0016703001007387 */ /* 0x000fe20000100800 */
[----:B-1----:R-:W-:-:S03]  /*328a0*/  PRMT R17, R17, 0x3340, R1 ;  /* 0x0000334011117816 */ /* 0x002fc60000000001 */
[----:B------:R0:W-:Y:S01]  /*328b0*/  STL [R1+0x1478], R0 ;  /* 0x0014780001007387 */ /* 0x0001e20000100800 */
[----:B------:R-:W-:-:S03]  /*328c0*/  PRMT R4, R20, 0x5410, R16 ;  /* 0x0000541014047816 */ /* 0x000fc60000000010 */
[----:B------:R1:W-:Y:S04]  /*328d0*/  STL [R1+0x1474], R5 ;  /* 0x0014740501007387 */ /* 0x0003e80000100800 */
[----:B------:R-:W4:Y:S01]  /*328e0*/  LDL.LU R7, [R1+0x854] ;  /* 0x0008540001077983 */ /* 0x000f220000300800 */
[----:B0-----:R-:W-:-:S03]  /*328f0*/  PRMT R0, R21, 0x5410, R17 ;  /* 0x0000541015007816 */ /* 0x001fc60000000011 */
[----:B------:R0:W-:Y:S01]  /*32900*/  STL [R1+0x1470], R4 ;  /* 0x0014700401007387 */ /* 0x0001e20000100800 */
[----:B-1----:R-:W-:-:S03]  /*32910*/  LOP3.LUT R5, R2, 0xffff, RZ, 0xc0, !PT ;  /* 0x0000ffff02057812 */ /* 0x002fc600078ec0ff */
[----:B------:R1:W-:Y:S01]  /*32920*/  STL [R1+0x146c], R0 ;  /* 0x00146c0001007387 */ /* 0x0003e20000100800 */
[----:B------:R-:W-:Y:S02]  /*32930*/  LOP3.LUT R20, R3, 0xffff, RZ, 0xc0, !PT ;  /* 0x0000ffff03147812 */ /* 0x000fe400078ec0ff */
[----:B--2---:R-:W-:Y:S02]  /*32940*/  LOP3.LUT R2, R14, 0xffff, RZ, 0xc0, !PT ;  /* 0x0000ffff0e027812 */ /* 0x004fe400078ec0ff */
[----:B------:R-:W2:Y:S04]  /*32950*/  LDL.LU R14, [R1+0x840] ;  /* 0x00084000010e7983 */ /* 0x000ea80000300800 */
[----:B------:R-:W-:Y:S04]  /*32960*/  STL [R1+0xc8], R5 ;  /* 0x0000c80501007387 */ /* 0x000fe80000100800 */
[----:B------:R-:W-:Y:S01]  /*32970*/  STL [R1+0x104], R2 ;  /* 0x0001040201007387 */ /* 0x000fe20000100800 */
[----:B---3--:R-:W-:-:S05]  /*32980*/  LOP3.LUT R17, R56, 0xffff, RZ, 0xc0, !PT ;  /* 0x0000ffff38117812 */ /* 0x008fca00078ec0ff */
[----:B------:R3:W-:Y:S04]  /*32990*/  STL [R1+0x58], R17 ;  /* 0x0000581101007387 */ /* 0x0007e80000100800 */
[----:B------:R-:W2:Y:S01]  /*329a0*/  LDL.LU R56, [R1+0x198] ;  /* 0x0001980001387983 */ /* 0x000ea20000300800 */
[----:B----4-:R-:W-:-:S03]  /*329b0*/  LOP3.LUT R18, R53, 0xffff, RZ, 0xc0, !PT ;  /* 0x0000ffff35127812 */ /* 0x010fc600078ec0ff */
[----:B------:R-:W4:Y:S04]  /*329c0*/  LDL.LU R53, [R1+0x194] ;  /* 0x0001940001357983 */ /* 0x000f280000300800 */
[----:B------:R3:W-:Y:S01]  /*329d0*/  STL [R1+0x8c], R18 ;  /* 0x00008c1201007387 */ /* 0x0007e20000100800 */
[----:B------:R-:W-:Y:S02]  /*329e0*/  LOP3.LUT R19, R6, 0xffff, RZ, 0xc0, !PT ;  /* 0x0000ffff06137812 */ /* 0x000fe400078ec0ff */
[----:B0-----:R-:W-:Y:S02]  /*329f0*/  LOP3.LUT R4, R12, 0xffff, RZ, 0xc0, !PT ;  /* 0x0000ffff0c047812 */ /* 0x001fe400078ec0ff */
[----:B------:R-:W4:Y:S04]  /*32a00*/  LDL.LU R12, [R1+0x11c] ;  /* 0x00011c00010c7983 */ /* 0x000f280000300800 */
[----:B------:R0:W-:Y:S04]  /*32a10*/  STL [R1+0xcc], R19 ;  /* 0x0000cc1301007387 */ /* 0x0001e80000100800 */
[----:B------:R-:W4:Y:S01]  /*32a20*/  LDL.LU R3, [R1+0x169c] ;  /* 0x00169c0001037983 */ /* 0x000f220000300800 */
[----:B------:R-:W-:-:S03]  /*32a30*/  LOP3.LUT R21, R58, 0xffff, RZ, 0xc0, !PT ;  /* 0x0000ffff3a157812 */ /* 0x000fc600078ec0ff */
[----:B------:R-:W-:Y:S01]  /*32a40*/  STL [R1+0x100], R4 ;  /* 0x0001000401007387 */ /* 0x000fe20000100800 */
[----:B------:R-:W-:-:S03]  /*32a50*/  LOP3.LUT R48, R26, 0xffff, RZ, 0xc0, !PT ;  /* 0x0000ffff1a307812 */ /* 0x000fc600078ec0ff */
[----:B------:R-:W-:Y:S01]  /*32a60*/  STL [R1+0x54], R21 ;  /* 0x0000541501007387 */ /* 0x000fe20000100800 */
[----:B------:R-:W-:-:S03]  /*32a70*/  LOP3.LUT R8, R9, 0xffff, RZ, 0xc0, !PT ;  /* 0x0000ffff09087812 */ /* 0x000fc600078ec0ff */
[----:B------:R-:W4:Y:S01]  /*32a80*/  LDL.LU R6, [R1+0x118] ;  /* 0x0001180001067983 */ /* 0x000f220000300800 */
[----:B------:R-:W-:-:S03]  /*32a90*/  LOP3.LUT R22, R33, 0xffff, RZ, 0xc0, !PT ;  /* 0x0000ffff21167812 */ /* 0x000fc600078ec0ff */
[----:B------:R-:W4:Y:S01]  /*32aa0*/  LDL.LU R58, [R1+0xb0] ;  /* 0x0000b000013a7983 */ /* 0x000f220000300800 */
[----:B------:R-:W-:Y:S02]  /*32ab0*/  LOP3.LUT R16, R31, 0xffff, RZ, 0xc0, !PT ;  /* 0x0000ffff1f107812 */ /* 0x000fe400078ec0ff */
[----:B-1----:R-:W-:Y:S01]  /*32ac0*/  PRMT R0, R48, 0x3340, R1 ;  /* 0x0000334030007816 */ /* 0x002fe20000000001 */
[----:B------:R1:W-:Y:S01]  /*32ad0*/  STL [R1+0x88], R20 ;  /* 0x0000881401007387 */ /* 0x0003e20000100800 */
[----:B---3--:R-:W-:Y:S02]  /*32ae0*/  PRMT R17, R17, 0x3340, R21 ;  /* 0x0000334011117816 */ /* 0x008fe40000000015 */
[----:B------:R-:W-:Y:S01]  /*32af0*/  PRMT R18, R18, 0x3340, R20 ;  /* 0x0000334012127816 */ /* 0x000fe20000000014 */
[----:B------:R3:W-:Y:S01]  /*32b00*/  STL [R1+0x78], R8 ;  /* 0x0000780801007387 */ /* 0x0007e20000100800 */
[----:B------:R-:W-:Y:S02]  /*32b10*/  PRMT R9, R22, 0x3340, R1 ;  /* 0x0000334016097816 */ /* 0x000fe40000000001 */
[----:B0-----:R-:W-:Y:S01]  /*32b20*/  PRMT R19, R5, 0x3340, R19 ;  /* 0x0000334005137816 */ /* 0x001fe20000000013 */
[----:B------:R-:W-:Y:S01]  /*32b30*/  STL [R1+0xa8], R22 ;  /* 0x0000a81601007387 */ /* 0x000fe20000100800 */
[----:B------:R-:W-:-:S02]  /*32b40*/  PRMT R0, R17, 0x5410, R0 ;  /* 0x0000541011007816 */ /* 0x000fc40000000000 */
[----:B-1----:R-:W-:Y:S01]  /*32b50*/  PRMT R20, R2, 0x3340, R4 ;  /* 0x0000334002147816 */ /* 0x002fe20000000004 */
[----:B------:R0:W-:Y:S01]  /*32b60*/  STL [R1+0xec], R16 ;  /* 0x0000ec1001007387 */ /* 0x0001e20000100800 */
[----:B---3--:R-:W-:Y:S02]  /*32b70*/  PRMT R8, R8, 0x3340, R1 ;  /* 0x0000334008087816 */ /* 0x008fe40000000001 */
[----:B------:R-:W-:Y:S02]  /*32b80*/  PRMT R2, R19, 0x5410, R9 ;  /* 0x0000541013027816 */ /* 0x000fe40000000009 */
[----:B------:R-:W-:Y:S01]  /*32b90*/  PRMT R4, R18, 0x5410, R8 ;  /* 0x0000541012047816 */ /* 0x000fe20000000008 */
[----:B------:R1:W-:Y:S01]  /*32ba0*/  STL [R1+0x1468], R0 ;  /* 0x0014680001007387 */ /* 0x0003e20000100800 */
[----:B0-----:R-:W-:-:S03]  /*32bb0*/  PRMT R16, R16, 0x3340, R1 ;  /* 0x0000334010107816 */ /* 0x001fc60000000001 */
[----:B------:R-:W-:Y:S01]  /*32bc0*/  STL [R1+0x1464], R4 ;  /* 0x0014640401007387 */ /* 0x000fe20000100800 */
[----:B------:R-:W-:Y:S02]  /*32bd0*/  LOP3.LUT R19, R7, 0xffff, RZ, 0xc0, !PT ;  /* 0x0000ffff07137812 */ /* 0x000fe400078ec0ff */
[----:B-1----:R-:W-:Y:S01]  /*32be0*/  PRMT R0, R20, 0x5410, R16 ;  /* 0x0000541014007816 */ /* 0x002fe20000000010 */
[----:B------:R0:W-:Y:S04]  /*32bf0*/  STL [R1+0x1460], R2 ;  /* 0x0014600201007387 */ /* 0x0001e80000100800 */
[----:B0-----:R-:W3:Y:S04]  /*32c00*/  LDL.LU R2, [R1+0x864] ;  /* 0x0008640001027983 */ /* 0x001ee80000300800 */
[----:B------:R0:W-:Y:S04]  /*32c10*/  STL [R1+0x145c], R0 ;  /* 0x00145c0001007387 */ /* 0x0001e80000100800 */
[----:B------:R-:W3:Y:S04]  /*32c20*/  LDL.LU R7, [R1+0x860] ;  /* 0x0008600001077983 */ /* 0x000ee80000300800 */
[----:B------:R-:W-:Y:S01]  /*32c30*/  STL [R1+0xf4], R19 ;  /* 0x0000f41301007387 */ /* 0x000fe20000100800 */
[----:B--2---:R-:W-:-:S03]  /*32c40*/  LOP3.LUT R17, R14, 0xffff, RZ, 0xc0, !PT ;  /* 0x0000ffff0e117812 */ /* 0x004fc600078ec0ff */
[----:B------:R-:W2:Y:S04]  /*32c50*/  LDL.LU R14, [R1+0x220] ;  /* 0x00022000010e7983 */ /* 0x000ea80000300800 */
[----:B------:R-:W-:Y:S01]  /*32c60*/  STL [R1+0xe4], R17 ;  /* 0x0000e41101007387 */ /* 0x000fe20000100800 */
[----:B------:R-:W-:Y:S02]  /*32c70*/  LOP3.LUT R4, R56, 0xffff, RZ, 0xc0, !PT ;  /* 0x0000ffff38047812 */ /* 0x000fe400078ec0ff */
[----:B----4-:R-:W-:Y:S02]  /*32c80*/  LOP3.LUT R20, R53, 0xffff, RZ, 0xc0, !PT ;  /* 0x0000ffff35147812 */ /* 0x010fe400078ec0ff */
[----:B------:R-:W4:Y:S04]  /*32c90*/  LDL.LU R53, [R1+0x20c] ;  /* 0x00020c0001357983 */ /* 0x000f280000300800 */
[----:B------:R-:W-:Y:S04]  /*32ca0*/  STL [R1+0xa4], R20 ;  /* 0x0000a41401007387 */ /* 0x000fe80000100800 */
[----:B------:R-:W-:Y:S01]  /*32cb0*/  STL [R1+0x10c], R4 ;  /* 0x00010c0401007387 */ /* 0x000fe20000100800 */
[----:B------:R-:W-:-:S03]  /*32cc0*/  LOP3.LUT R16, R12, 0xffff, RZ, 0xc0, !PT ;  /* 0x0000ffff0c107812 */ /* 0x000fc600078ec0ff */
[----:B------:R-:W4:Y:S04]  /*32cd0*/  LDL.LU R12, [R1+0x190] ;  /* 0x00019000010c7983 */ /* 0x000f280000300800 */
[----:B------:R1:W-:Y:S01]  /*32ce0*/  STL [R1+0xf8], R16 ;  /* 0x0000f81001007387 */ /* 0x0003e20000100800 */
[----:B------:R-:W-:-:S03]  /*32cf0*/  LOP3.LUT R21, R3, 0xffff, RZ, 0xc0, !PT ;  /* 0x0000ffff03157812 */ /* 0x000fc600078ec0ff */
[----:B------:R-:W4:Y:S01]  /*32d00*/  LDL.LU R3, [R1+0x17c] ;  /* 0x00017c0001037983 */ /* 0x000f220000300800 */
[----:B0-----:R-:W-:Y:S02]  /*32d10*/  LOP3.LUT R0, R10, 0xffff, RZ, 0xc0, !PT ;  /* 0x0000ffff0a007812 */ /* 0x001fe400078ec0ff */
[----:B------:R-:W-:Y:S02]  /*32d20*/  LOP3.LUT R18, R6, 0xffff, RZ, 0xc0, !PT ;  /* 0x0000ffff06127812 */ /* 0x000fe400078ec0ff */
[----:B------:R-:W-:-:S03]  /*32d30*/  LOP3.LUT R5, R58, 0xffff, RZ, 0xc0, !PT ;  /* 0x0000ffff3a057812 */ /* 0x000fc600078ec0ff */
[----:B------:R-:W-:Y:S01]  /*32d40*/  STL [R1+0xe8], R18 ;  /* 0x0000e81201007387 */ /* 0x000fe20000100800 */
[----:B------:R-:W-:-:S03]  /*32d50*/  LOP3.LUT R8, R42, 0xffff, RZ, 0xc0, !PT ;  /* 0x0000ffff2a087812 */ /* 0x000fc600078ec0ff */
[----:B------:R-:W4:Y:S01]  /*32d60*/  LDL.LU R6, [R1+0x114] ;  /* 0x0001140001067983 */ /* 0x000f220000300800 */
[----:B------:R-:W-:-:S03]  /*32d70*/  LOP3.LUT R9, R41, 0xffff, RZ, 0xc0, !PT ;  /* 0x0000ffff29097812 */ /* 0x000fc600078ec0ff */
[----:B------:R-:W-:Y:S01]  /*32d80*/  STL [R1+0x98], R21 ;  /* 0x0000981501007387 */ /* 0x000fe20000100800 */
[----:B------:R-:W-:-:S03]  /*32d90*/  LOP3.LUT R56, R11, 0xffff, RZ, 0xc0, !PT ;  /* 0x0000ffff0b387812 */ /* 0x000fc600078ec0ff */
[----:B------:R-:W-:Y:S01]  /*32da0*/  STL [R1+0x108], R5 ;  /* 0x0001080501007387 */ /* 0x000fe20000100800 */
[----:B------:R-:W-:-:S03]  /*32db0*/  PRMT R11, R20, 0x3340, R21 ;  /* 0x00003340140b7816 */ /* 0x000fc60000000015 */
[----:B------:R-:W4:Y:S04]  /*32dc0*/  LDL.LU R58, [R1+0x110] ;  /* 0x00011000013a7983 */ /* 0x000f280000300800 */
[----:B------:R0:W-:Y:S01]  /*32dd0*/  STL [R1+0x4], R0 ;  /* 0x0000040001007387 */ /* 0x0001e20000100800 */
[----:B-1----:R-:W-:-:S03]  /*32de0*/  PRMT R16, R19, 0x3340, R16 ;  /* 0x0000334013107816 */ /* 0x002fc60000000010 */
[----:B------:R1:W-:Y:S01]  /*32df0*/  STL [R1+0xdc], R8 ;  /* 0x0000dc0801007387 */ /* 0x0003e20000100800 */
[----:B------:R-:W-:Y:S02]  /*32e00*/  PRMT R17, R17, 0x3340, R18 ;  /* 0x0000334011117816 */ /* 0x000fe40000000012 */
[--C-:B0-----:R-:W-:Y:S01]  /*32e10*/  PRMT R0, R0, 0x3340, R1.reuse ;  /* 0x0000334000007816 */ /* 0x101fe20000000001 */
[----:B------:R0:W-:Y:S01]  /*32e20*/  STL [R1+0xa0], R9 ;  /* 0x0000a00901007387 */ /* 0x0001e20000100800 */
[--C-:B------:R-:W-:Y:S02]  /*32e30*/  PRMT R10, R56, 0x3340, R1.reuse ;  /* 0x00003340380a7816 */ /* 0x100fe40000000001 */
[----:B-1----:R-:W-:Y:S02]  /*32e40*/  PRMT R8, R8, 0x3340, R1 ;  /* 0x0000334008087816 */ /* 0x002fe40000000001 */
[----:B------:R-:W-:Y:S02]  /*32e50*/  PRMT R0, R11, 0x5410, R0 ;  /* 0x000054100b007816 */ /* 0x000fe40000000000 */
[----:B------:R-:W-:-:S02]  /*32e60*/  PRMT R18, R4, 0x3340, R5 ;  /* 0x0000334004127816 */ /* 0x000fc40000000005 */
[----:B0-----:R-:W-:Y:S01]  /*32e70*/  PRMT R9, R9, 0x3340, R1 ;  /* 0x0000334009097816 */ /* 0x001fe20000000001 */
[----:B------:R0:W-:Y:S01]  /*32e80*/  STL [R1+0x1458], R0 ;  /* 0x0014580001007387 */ /* 0x0001e20000100800 */
[----:B------:R-:W-:Y:S02]  /*32e90*/  PRMT R5, R16, 0x5410, R8 ;  /* 0x0000541010057816 */ /* 0x000fe40000000008 */
[----:B------:R-:W-:Y:S02]  /*32ea0*/  PRMT R4, R17, 0x5410, R9 ;  /* 0x0000541011047816 */ /* 0x000fe40000000009 */
[----:B---3--:R-:W-:Y:S01]  /*32eb0*/  LOP3.LUT R11, R2, 0xffff, RZ, 0xc0, !PT ;  /* 0x0000ffff020b7812 */ /* 0x008fe200078ec0ff */
[----:B------:R-:W-:Y:S01]  /*32ec0*/  STL [R1+0x1454], R5 ;  /* 0x0014540501007387 */ /* 0x000fe20000100800 */
[----:B0-----:R-:W-:-:S03]  /*32ed0*/  PRMT R0, R18, 0x5410, R10 ;  /* 0x0000541012007816 */ /* 0x001fc6000000000a */
[----:B------:R-:W-:Y:S01]  /*32ee0*/  STL [R1+0x1450], R4 ;  /* 0x0014500401007387 */ /* 0x000fe20000100800 */
[----:B------:R-:W-:-:S03]  /*32ef0*/  LOP3.LUT R10, R7, 0xffff, RZ, 0xc0, !PT ;  /* 0x0000ffff070a7812 */ /* 0x000fc600078ec0ff */
[----:B------:R0:W-:Y:S04]  /*32f00*/  STL [R1+0x144c], R0 ;  /* 0x00144c0001007387 */ /* 0x0001e80000100800 */
[----:B------:R-:W3:Y:S04]  /*32f10*/  LDL.LU R7, [R1+0x86c] ;  /* 0x00086c0001077983 */ /* 0x000ee80000300800 */
[----:B------:R-:W-:Y:S04]  /*32f20*/  STL [R1+0x124], R11 ;  /* 0x0001240b01007387 */ /* 0x000fe80000100800 */
[----:B------:R1:W-:Y:S01]  /*32f30*/  STL [R1+0x120], R10 ;  /* 0x0001200a01007387 */ /* 0x0003e20000100800 */
[----:B0-----:R-:W-:-:S02]  /*32f40*/  LOP3.LUT R0, R61, 0xffff, RZ, 0xc0, !PT ;  /* 0x0000ffff3d007812 */ /* 0x001fc400078ec0ff */
[----:B--2---:R-:W-:Y:S02]  /*32f50*/  LOP3.LUT R2, R14, 0xffff, RZ, 0xc0, !PT ;  /* 0x0000ffff0e027812 */ /* 0x004fe400078ec0ff */
[----:B------:R-:W2:Y:S04]  /*32f60*/  LDL.LU R14, [R1+0x85c] ;  /* 0x00085c00010e7983 */ /* 0x000ea80000300800 */
[----:B------:R-:W-:Y:S01]  /*32f70*/  STL [R1+0x14c], R2 ;  /* 0x00014c0201007387 */ /* 0x000fe20000100800 */
[----:B----4-:R-:W-:-:S05]  /*32f80*/  LOP3.LUT R5, R53, 0xffff, RZ, 0xc0, !PT ;  /* 0x0000ffff35057812 */ /* 0x010fca00078ec0ff */
[----:B------:R-:W-:Y:S04]  /*32f90*/  STL [R1+0x140], R5 ;  /* 0x0001400501007387 */ /* 0x000fe80000100800 */
[----:B------:R-:W4:Y:S01]  /*32fa0*/  LDL.LU R53, [R1+0x858] ;  /* 0x0008580001357983 */ /* 0x000f220000300800 */
[----:B------:R-:W-:-:S05]  /*32fb0*/  LOP3.LUT R17, R12, 0xffff, RZ, 0xc0, !PT ;  /* 0x0000ffff0c117812 */ /* 0x000fca00078ec0ff */
[----:B------:R0:W-:Y:S01]  /*32fc0*/  STL [R1+0x11c], R17 ;  /* 0x00011c1101007387 */ /* 0x0001e20000100800 */
[----:B------:R-:W-:-:S03]  /*32fd0*/  LOP3.LUT R18, R3, 0xffff, RZ, 0xc0, !PT ;  /* 0x0000ffff03127812 */ /* 0x000fc600078ec0ff */
[----:B------:R-:W4:Y:S04]  /*32fe0*/  LDL.LU R12, [R1+0x200] ;  /* 0x00020000010c7983 */ /* 0x000f280000300800 */
[----:B------:R-:W4:Y:S04]  /*32ff0*/  LDL.LU R3, [R1+0x1cc] ;  /* 0x0001cc0001037983 */ /* 0x000f280000300800 */
[----:B------:R-:W-:Y:S04]  /*33000*/  STL [R1+0x118], R18 ;  /* 0x0001181201007387 */ /* 0x000fe80000100800 */
[----:B------:R-:W4:Y:S01]  /*33010*/  LDL.LU R61, [R1+0x1698] ;  /* 0x00169800013d7983 */ /* 0x000f220000300800 */
[----:B------:R-:W-:-:S02]  /*33020*/  LOP3.LUT R8, R49, 0xffff, RZ, 0xc0, !PT ;  /* 0x0000ffff31087812 */ /* 0x000fc400078ec0ff */
[----:B------:R-:W-:Y:S02]  /*33030*/  LOP3.LUT R4, R6, 0xffff, RZ, 0xc0, !PT ;  /* 0x0000ffff06047812 */ /* 0x000fe400078ec0ff */
[----:B------:R-:W-:-:S03]  /*33040*/  LOP3.LUT R9, R28, 0xffff, RZ, 0xc0, !PT ;  /* 0x0000ffff1c097812 */ /* 0x000fc600078ec0ff */
[----:B------:R-:W-:Y:S01]  /*33050*/  STL [R1+0x144], R4 ;  /* 0x0001440401007387 */ /* 0x000fe20000100800 */
[----:B------:R-:W-:Y:S02]  /*33060*/  LOP3.LUT R19, R30, 0xffff, RZ, 0xc0, !PT ;  /* 0x0000ffff1e137812 */ /* 0x000fe400078ec0ff */
[----:B------:R-:W-:Y:S02]  /*33070*/  LOP3.LUT R16, R58, 0xffff, RZ, 0xc0, !PT ;  /* 0x0000ffff3a107812 */ /* 0x000fe400078ec0ff */
[----:B-1----:R-:W-:-:S03]  /*33080*/  PRMT R10, R10, 0x3340, R18 ;  /* 0x000033400a0a7816 */ /* 0x002fc60000000012 */
[----:B------:R-:W-:Y:S01]  /*33090*/  STL [R1+0x12c], R16 ;  /* 0x00012c1001007387 */ /* 0x000fe20000100800 */
[----:B------:R-:W-:-:S03]  /*330a0*/  PRMT R11, R11, 0x3340, R17 ;  /* 0x000033400b0b7816 */ /* 0x000fc60000000011 */
[----:B------:R1:W-:Y:S01]  /*330b0*/  STL [R1+0x110], R0 ;  /* 0x0001100001007387 */ /* 0x0003e20000100800 */
[----:B0-----:R-:W-:-:S03]  /*330c0*/  PRMT R17, R2, 0x3340, R4 ;  /* 0x0000334002117816 */ /* 0x001fc60000000004 */
[----:B------:R0:W-:Y:S04]  /*330d0*/  STL [R1+0xfc], R8 ;  /* 0x0000fc0801007387 */ /* 0x0001e80000100800 */
[----:B------:R-:W4:Y:S01]  /*330e0*/  LDL.LU R55, [R1+0x15c] ;  /* 0x00015c0001377983 */ /* 0x000f220000300800 */
[----:B-1----:R-:W-:-:S03]  /*330f0*/  PRMT R0, R0, 0x3340, R1 ;  /* 0x0000334000007816 */ /* 0x002fc60000000001 */
[----:B------:R1:W-:Y:S01]  /*33100*/  STL [R1+0x160], R9 ;  /* 0x0001600901007387 */ /* 0x0003e20000100800 */
[----:B0-----:R-:W-:-:S03]  /*33110*/  PRMT R8, R8, 0x3340, R1 ;  /* 0x0000334008087816 */ /* 0x001fc60000000001 */
[----:B------:R-:W4:Y:S01]  /*33120*/  LDL.LU R6, [R1+0x158] ;  /* 0x0001580001067983 */ /* 0x000f220000300800 */
[----:B------:R-:W-:Y:S02]  /*33130*/  PRMT R16, R5, 0x3340, R16 ;  /* 0x0000334005107816 */ /* 0x000fe40000000010 */
[----:B------:R-:W-:Y:S01]  /*33140*/  PRMT R4, R10, 0x5410, R0 ;  /* 0x000054100a047816 */ /* 0x000fe20000000000 */
[----:B------:R-:W-:Y:S01]  /*33150*/  STL [R1+0x114], R19 ;  /* 0x0001141301007387 */ /* 0x000fe20000100800 */
[----:B-1----:R-:W-:-:S03]  /*33160*/  PRMT R9, R9, 0x3340, R1 ;  /* 0x0000334009097816 */ /* 0x002fc60000000001 */
[----:B------:R-:W4:Y:S01]  /*33170*/  LDL.LU R58, [R1+0xf0] ;  /* 0x0000f000013a7983 */ /* 0x000f220000300800 */
[----:B------:R-:W-:Y:S02]  /*33180*/  PRMT R2, R11, 0x5410, R8 ;  /* 0x000054100b027816 */ /* 0x000fe40000000008 */
[----:B------:R-:W-:Y:S01]  /*33190*/  PRMT R0, R16, 0x5410, R9 ;  /* 0x0000541010007816 */ /* 0x000fe20000000009 */
[----:B------:R3:W-:Y:S04]  /*331a0*/  STL [R1+0x188], R4 ;  /* 0x0001880401007387 */ /* 0x0007e80000100800 */
[----:B------:R0:W-:Y:S01]  /*331b0*/  STL [R1+0x180], R2 ;  /* 0x0001800201007387 */ /* 0x0001e20000100800 */
[----:B---3--:R-:W-:Y:S02]  /*331c0*/  LOP3.LUT R4, R7, 0xffff, RZ, 0xc0, !PT ;  /* 0x0000ffff07047812 */ /* 0x008fe400078ec0ff */
[----:B--2---:R-:W-:-:S02]  /*331d0*/  LOP3.LUT R11, R14, 0xffff, RZ, 0xc0, !PT ;  /* 0x0000ffff0e0b7812 */ /* 0x004fc400078ec0ff */
[----:B----4-:R-:W-:Y:S02]  /*331e0*/  LOP3.LUT R16, R53, 0xffff, RZ, 0xc0, !PT ;  /* 0x0000ffff35107812 */ /* 0x010fe400078ec0ff */
[----:B------:R-:W-:-:S04]  /*331f0*/  PRMT R61, R19, 0x3340, R61 ;  /* 0x00003340133d7816 */ /* 0x000fc8000000003d */
[----:B------:R-:W-:-:S05]  /*33200*/  PRMT R61, R17, 0x5410, R61 ;  /* 0x00005410113d7816 */ /* 0x000fca000000003d */
[----:B------:R-:W-:Y:S01]  /*33210*/  STL [R1+0x1664], R61 ;  /* 0x0016643d01007387 */ /* 0x000fe20000100800 */
[----:B------:R-:W-:-:S03]  /*33220*/  LOP3.LUT R14, R12, 0xffff, RZ, 0xc0, !PT ;  /* 0x0000ffff0c0e7812 */ /* 0x000fc600078ec0ff */
[----:B------:R1:W-:Y:S01]  /*33230*/  STL [R1+0x184], R0 ;  /* 0x0001840001007387 */ /* 0x0003e20000100800 */
[----:B------:R-:W-:-:S03]  /*33240*/  LOP3.LUT R5, R3, 0xffff, RZ, 0xc0, !PT ;  /* 0x0000ffff03057812 */ /* 0x000fc600078ec0ff */
[----:B------:R-:W2:Y:S04]  /*33250*/  LDL.LU R7, [R1+0x874] ;  /* 0x0008740001077983 */ /* 0x000ea80000300800 */
[----:B------:R-:W3:Y:S04]  /*33260*/  LDL.LU R49, [R1+0x868] ;  /* 0x0008680001317983 */ /* 0x000ee80000300800 */
[----:B------:R-:W-:Y:S04]  /*33270*/  STL [R1+0x128], R4 ;  /* 0x0001280401007387 */ /* 0x000fe80000100800 */
[----:B------:R4:W-:Y:S04]  /*33280*/  STL [R1+0xac], R11 ;  /* 0x0000ac0b01007387 */ /* 0x0009e80000100800 */
[----:B------:R-:W3:Y:S04]  /*33290*/  LDL.LU R3, [R1+0x230] ;  /* 0x0002300001037983 */ /* 0x000ee80000300800 */
[----:B------:R4:W-:Y:S04]  /*332a0*/  STL [R1+0x7c], R16 ;  /* 0x00007c1001007387 */ /* 0x0009e80000100800 */
[----:B0-----:R-:W3:Y:S04]  /*332b0*/  LDL.LU R2, [R1+0x22c] ;  /* 0x00022c0001027983 */ /* 0x001ee80000300800 */
[----:B------:R-:W-:Y:S04]  /*332c0*/  STL [R1+0x74], R14 ;  /* 0x0000740e01007387 */ /* 0x000fe80000100800 */
[----:B------:R-:W3:Y:S04]  /*332d0*/  LDL.LU R53, [R1+0x1d8] ;  /* 0x0001d80001357983 */ /* 0x000ee80000300800 */
[----:B------:R-:W-:Y:S04]  /*332e0*/  STL [R1+0x134], R5 ;  /* 0x0001340501007387 */ /* 0x000fe80000100800 */
[----:B------:R-:W3:Y:S01]  /*332f0*/  LDL.LU R12, [R1+0x1c0] ;  /* 0x0001c000010c7983 */ /* 0x000ee20000300800 */
[----:B------:R-:W-:-:S02]  /*33300*/  LOP3.LUT R17, R55, 0xffff, RZ, 0xc0, !PT ;  /* 0x0000ffff37117812 */ /* 0x000fc400078ec0ff */
[----:B------:R-:W-:Y:S02]  /*33310*/  LOP3.LUT R33, R47, 0xffff, RZ, 0xc0, !PT ;  /* 0x0000ffff2f217812 */ /* 0x000fe400078ec0ff */
[----:B------:R-:W-:Y:S02]  /*33320*/  LOP3.LUT R30, R6, 0xffff, RZ, 0xc0, !PT ;  /* 0x0000ffff061e7812 */ /* 0x000fe400078ec0ff */
[----:B------:R-:W-:Y:S01]  /*33330*/  LOP3.LUT R31, R46, 0xffff, RZ, 0xc0, !PT ;  /* 0x0000ffff2e1f7812 */ /* 0x000fe200078ec0ff */
[----:B------:R-:W3:Y:S01]  /*33340*/  LDL.LU R6, [R1+0x13c] ;  /* 0x00013c0001067983 */ /* 0x000ee20000300800 */
[----:B------:R-:W-:Y:S02]  /*33350*/  LOP3.LUT R10, R39, 0xffff, RZ, 0xc0, !PT ;  /* 0x0000ffff270a7812 */ /* 0x000fe400078ec0ff */
[----:B-1----:R-:W-:Y:S02]  /*33360*/  PRMT R0, R33, 0x3340, R1 ;  /* 0x0000334021007816 */ /* 0x002fe40000000001 */
[----:B----4-:R-:W-:Y:S01]  /*33370*/  PRMT R11, R11, 0x3340, R17 ;  /* 0x000033400b0b7816 */ /* 0x010fe20000000011 */
[----:B------:R0:W-:Y:S01]  /*33380*/  STL [R1+0x68], R17 ;  /* 0x0000681101007387 */ /* 0x0001e20000100800 */
[----:B------:R-:W-:-:S02]  /*33390*/  LOP3.LUT R28, R58, 0xffff, RZ, 0xc0, !PT ;  /* 0x0000ffff3a1c7812 */ /* 0x000fc400078ec0ff */
[----:B------:R-:W-:Y:S01]  /*333a0*/  LOP3.LUT R29, R29, 0xffff, RZ, 0xc0, !PT ;  /* 0x0000ffff1d1d7812 */ /* 0x000fe200078ec0ff */
[----:B------:R-:W4:Y:S01]  /*333b0*/  LDL.LU R58, [R1+0x138] ;  /* 0x00013800013a7983 */ /* 0x000f220000300800 */
[--C-:B------:R-:W-:Y:S02]  /*333c0*/  PRMT R8, R31, 0x3340, R1.reuse ;  /* 0x000033401f087816 */ /* 0x100fe40000000001 */
[----:B------:R-:W-:Y:S01]  /*333d0*/  PRMT R16, R16, 0x3340, R30 ;  /* 0x0000334010107816 */ /* 0x000fe2000000001e */
[----:B------:R-:W4:Y:S01]  /*333e0*/  LDL.LU R39, [R1+0x1694] ;  /* 0x0016940001277983 */ /* 0x000f220000300800 */
[----:B------:R-:W-:Y:S02]  /*333f0*/  PRMT R0, R11, 0x5410, R0 ;  /* 0x000054100b007816 */ /* 0x000fe40000000000 */
[----:B------:R-:W-:Y:S01]  /*33400*/  PRMT R9, R29, 0x3340, R1 ;  /* 0x000033401d097816 */ /* 0x000fe20000000001 */
[----:B------:R1:W-:Y:S01]  /*33410*/  STL [R1+0x148], R10 ;  /* 0x0001480a01007387 */ /* 0x0003e20000100800 */
[----:B0-----:R-:W-:-:S02]  /*33420*/  PRMT R17, R14, 0x3340, R28 ;  /* 0x000033400e117816 */ /* 0x001fc4000000001c */
[----:B------:R-:W-:Y:S01]  /*33430*/  PRMT R18, R4, 0x3340, R5 ;  /* 0x0000334004127816 */ /* 0x000fe20000000005 */
[----:B------:R0:W-:Y:S01]  /*33440*/  STL [R1+0x1444], R0 ;  /* 0x0014440001007387 */ /* 0x0001e20000100800 */
[----:B------:R-:W-:Y:S02]  /*33450*/  PRMT R5, R16, 0x5410, R8 ;  /* 0x0000541010057816 */ /* 0x000fe40000000008 */
[----:B------:R-:W-:Y:S02]  /*33460*/  PRMT R4, R17, 0x5410, R9 ;  /* 0x0000541011047816 */ /* 0x000fe40000000009 */
[----:B-1----:R-:W-:Y:S01]  /*33470*/  PRMT R10, R10, 0x3340, R1 ;  /* 0x000033400a0a7816 */ /* 0x002fe20000000001 */
[----:B------:R1:W-:Y:S03]  /*33480*/  STL [R1+0x1440], R5 ;  /* 0x0014400501007387 */ /* 0x0003e60000100800 */
[----:B0-----:R-:W-:Y:S01]  /*33490*/  PRMT R0, R18, 0x5410, R10 ;  /* 0x0000541012007816 */ /* 0x001fe2000000000a */
[----:B------:R-:W-:Y:S04]  /*334a0*/  STL [R1+0x143c], R4 ;  /* 0x00143c0401007387 */ /* 0x000fe80000100800 */
[----:B------:R0:W-:Y:S01]  /*334b0*/  STL [R1+0x1a4], R0 ;  /* 0x0001a40001007387 */ /* 0x0001e20000100800 */
[----:B------:R-:W-:-:S02]  /*334c0*/  LOP3.LUT R61, R40, 0xffff, RZ, 0xc0, !PT ;  /* 0x0000ffff283d7812 */ /* 0x000fc400078ec0ff */
[----:B--2---:R-:W-:Y:S02]  /*334d0*/  LOP3.LUT R7, R7, 0xffff, RZ, 0xc0, !PT ;  /* 0x0000ffff07077812 */ /* 0x004fe400078ec0ff */
[----:B---3--:R-:W-:Y:S02]  /*334e0*/  LOP3.LUT R21, R49, 0xffff, RZ, 0xc0, !PT ;  /* 0x0000ffff31157812 */ /* 0x008fe400078ec0ff */
[----:B------:R-:W2:Y:S04]  /*334f0*/  LDL.LU R49, [R1+0x87c] ;  /* 0x00087c0001317983 */ /* 0x000ea80000300800 */
[----:B------:R-:W3:Y:S01]  /*33500*/  LDL.LU R14, [R1+0x878] ;  /* 0x00087800010e7983 */ /* 0x000ee20000300800 */
[----:B------:R-:W-:-:S03]  /*33510*/  LOP3.LUT R3, R3, 0xffff, RZ, 0xc0, !PT ;  /* 0x0000ffff03037812 */ /* 0x000fc600078ec0ff */
[----:B------:R-:W-:Y:S04]  /*33520*/  STL [R1+0x154], R7 ;  /* 0x0001540701007387 */ /* 0x000fe80000100800 */
[----:B------:R-:W2:Y:S04]  /*33530*/  LDL.LU R45, [R1+0x870] ;  /* 0x00087000012d7983 */ /* 0x000ea80000300800 */
[----:B------:R-:W-:Y:S04]  /*33540*/  STL [R1+0xf0], R3 ;  /* 0x0000f00301007387 */ /* 0x000fe80000100800 */
[----:B-1----:R-:W3:Y:S01]  /*33550*/  LDL.LU R5, [R1+0x228] ;  /* 0x0002280001057983 */ /* 0x002ee20000300800 */
[----:B------:R-:W-:-:S05]  /*33560*/  LOP3.LUT R11, R53, 0xffff, RZ, 0xc0, !PT ;  /* 0x0000ffff350b7812 */ /* 0x000fca00078ec0ff */
[----:B------:R1:W-:Y:S01]  /*33570*/  STL [R1+0x158], R11 ;  /* 0x0001580b01007387 */ /* 0x0003e20000100800 */
[----:B------:R-:W-:-:S03]  /*33580*/  LOP3.LUT R25, R12, 0xffff, RZ, 0xc0, !PT ;  /* 0x0000ffff0c197812 */ /* 0x000fc600078ec0ff */
[----:B------:R-:W3:Y:S04]  /*33590*/  LDL.LU R12, [R1+0x208] ;  /* 0x00020800010c7983 */ /* 0x000ee80000300800 */
[----:B------:R-:W3:Y:S04]  /*335a0*/  LDL.LU R53, [R1+0x204] ;  /* 0x0002040001357983 */ /* 0x000ee80000300800 */
[----:B------:R-:W3:Y:S01]  /*335b0*/  LDL.LU R40, [R1+0x1690] ;  /* 0x0016900001287983 */ /* 0x000ee20000300800 */
[----:B0-----:R-:W-:Y:S02]  /*335c0*/  PRMT R0, R61, 0x3340, R1 ;  /* 0x000033403d007816 */ /* 0x001fe40000000001 */
[----:B-1----:R-:W-:-:S02]  /*335d0*/  PRMT R11, R7, 0x3340, R11 ;  /* 0x00003340070b7816 */ /* 0x002fc4000000000b */
[----:B------:R-:W-:Y:S02]  /*335e0*/  LOP3.LUT R4, R6, 0xffff, RZ, 0xc0, !PT ;  /* 0x0000ffff06047812 */ /* 0x000fe400078ec0ff */
[----:B------:R-:W-:Y:S02]  /*335f0*/  LOP3.LUT R26, R15, 0xffff, RZ, 0xc0, !PT ;  /* 0x0000ffff0f1a7812 */ /* 0x000fe400078ec0ff */
[----:B------:R-:W-:Y:S01]  /*33600*/  PRMT R0, R11, 0x5410, R0 ;  /* 0x000054100b007816 */ /* 0x000fe20000000000 */
[----:B------:R-:W-:Y:S01]  /*33610*/  STL [R1+0xb0], R4 ;  /* 0x0000b00401007387 */ /* 0x000fe20000100800 */
[----:B------:R-:W-:Y:S02]  /*33620*/  PRMT R10, R26, 0x3340, R1 ;  /* 0x000033401a0a7816 */ /* 0x000fe40000000001 */
[----:B------:R-:W-:Y:S01]  /*33630*/  PRMT R18, R21, 0x3340, R25 ;  /* 0x0000334015127816 */ /* 0x000fe20000000019 */
[----:B------:R-:W3:Y:S04]  /*33640*/  LDL.LU R15, [R1+0x168c] ;  /* 0x00168c00010f7983 */ /* 0x000ee80000300800 */
[----:B------:R0:W-:Y:S01]  /*33650*/  STL [R1+0x194], R0 ;  /* 0x0001940001007387 */ /* 0x0001e20000100800 */
[----:B------:R-:W-:-:S03]  /*33660*/  PRMT R16, R3, 0x3340, R4 ;  /* 0x0000334003107816 */ /* 0x000fc60000000004 */
[----:B------:R-:W3:Y:S04]  /*33670*/  LDL.LU R46, [R1+0x884] ;  /* 0x00088400012e7983 */ /* 0x000ee80000300800 */
[----:B------:R-:W3:Y:S01]  /*33680*/  LDL.LU R7, [R1+0x880] ;  /* 0x0008800001077983 */ /* 0x000ee20000300800 */
[----:B0-----:R-:W-:-:S05]  /*33690*/  PRMT R0, R18, 0x5410, R10 ;  /* 0x0000541012007816 */ /* 0x001fca000000000a */
[----:B------:R0:W-:Y:S04]  /*336a0*/  STL [R1+0x1424], R0 ;  /* 0x0014240001007387 */ /* 0x0001e80000100800 */
[----:B------:R-:W3:Y:S04]  /*336b0*/  LDL.LU R3, [R1+0x750] ;  /* 0x0007500001037983 */ /* 0x000ee80000300800 */
[----:B------:R-:W3:Y:S01]  /*336c0*/  LDL.LU R47, [R1+0x178] ;  /* 0x00017800012f7983 */ /* 0x000ee20000300800 */
[----:B----4-:R-:W-:-:S03]  /*336d0*/  LOP3.LUT R19, R39, 0xffff, RZ, 0xc0, !PT ;  /* 0x0000ffff27137812 */ /* 0x010fc600078ec0ff */
[----:B------:R-:W4:Y:S01]  /*336e0*/  LDL.LU R41, [R1+0x174] ;  /* 0x0001740001297983 */ /* 0x000f220000300800 */
[----:B--2---:R-:W-:-:S03]  /*336f0*/  LOP3.LUT R22, R45, 0xffff, RZ, 0xc0, !PT ;  /* 0x0000ffff2d167812 */ /* 0x004fc600078ec0ff */
[----:B------:R-:W2:Y:S04]  /*33700*/  LDL.LU R45, [R1+0x4c] ;  /* 0x00004c00012d7983 */ /* 0x000ea80000300800 */
[----:B------:R-:W2:Y:S01]  /*33710*/  LDL.LU R42, [R1+0x48] ;  /* 0x00004800012a7983 */ /* 0x000ea20000300800 */
[----:B---3--:R-:W-:-:S03]  /*33720*/  LOP3.LUT R23, R40, 0xffff, RZ, 0xc0, !PT ;  /* 0x0000ffff28177812 */ /* 0x008fc600078ec0ff */
[----:B------:R-:W3:Y:S04]  /*33730*/  LDL.LU R40, [R1+0x1688] ;  /* 0x0016880001287983 */ /* 0x000ee80000300800 */
[----:B------:R-:W3:Y:S01]  /*33740*/  LDL.LU R39, [R1+0x1684] ;  /* 0x0016840001277983 */ /* 0x000ee20000300800 */
[----:B------:R-:W-:Y:S02]  /*33750*/  LOP3.LUT R6, R44, 0xffff, RZ, 0xc0, !PT ;  /* 0x0000ffff2c067812 */ /* 0x000fe400078ec0ff */
[----:B------:R-:W-:Y:S02]  /*33760*/  LOP3.LUT R60, R2, 0xffff, RZ, 0xc0, !PT ;  /* 0x0000ffff023c7812 */ /* 0x000fe400078ec0ff */
[----:B------:R-:W-:Y:S02]  /*33770*/  LOP3.LUT R2, R58, 0xffff, RZ, 0xc0, !PT ;  /* 0x0000ffff3a027812 */ /* 0x000fe400078ec0ff */
[----:B------:R-:W-:-:S02]  /*33780*/  LOP3.LUT R58, R43, 0xffff, RZ, 0xc0, !PT ;  /* 0x0000ffff2b3a7812 */ /* 0x000fc400078ec0ff */
[--C-:B------:R-:W-:Y:S02]  /*33790*/  PRMT R8, R6, 0x3340, R1.reuse ;  /* 0x0000334006087816 */ /* 0x100fe40000000001 */
[----:B------:R-:W-:Y:S02]  /*337a0*/  LOP3.LUT R24, R59, 0xffff, RZ, 0xc0, !PT ;  /* 0x0000ffff3b187812 */ /* 0x000fe400078ec0ff */
[----:B------:R-:W-:Y:S02]  /*337b0*/  LOP3.LUT R18, R5, 0xffff, RZ, 0xc0, !PT ;  /* 0x0000ffff05127812 */ /* 0x000fe400078ec0ff */
[----:B------:R-:W-:Y:S02]  /*337c0*/  LOP3.LUT R20, R38, 0xffff, RZ, 0xc0, !PT ;  /* 0x0000ffff26147812 */ /* 0x000fe400078ec0ff */
[----:B------:R-:W-:Y:S02]  /*337d0*/  PRMT R9, R58, 0x3340, R1 ;  /* 0x000033403a097816 */ /* 0x000fe40000000001 */
[----:B------:R-:W-:-:S02]  /*337e0*/  PRMT R17, R60, 0x3340, R2 ;  /* 0x000033403c117816 */ /* 0x000fc40000000002 */
[----:B------:R-:W-:Y:S02]  /*337f0*/  PRMT R55, R16, 0x5410, R8 ;  /* 0x0000541010377816 */ /* 0x000fe40000000008 */
[----:B------:R-:W-:Y:S02]  /*33800*/  LOP3.LUT R59, R57, 0xffff, RZ, 0xc0, !PT ;  /* 0x0000ffff393b7812 */ /* 0x000fe400078ec0ff */
[----:B0-----:R-:W-:Y:S02]  /*33810*/  PRMT R0, R24, 0x3340, R1 ;  /* 0x0000334018007816 */ /* 0x001fe40000000001 */
[----:B------:R-:W-:Y:S02]  /*33820*/  PRMT R11, R22, 0x3340, R23 ;  /* 0x00003340160b7816 */ /* 0x000fe40000000017 */
[----:B------:R-:W-:Y:S02]  /*33830*/  LOP3.LUT R49, R49, 0xffff, RZ, 0xc0, !PT ;  /* 0x0000ffff31317812 */ /* 0x000fe400078ec0ff */
[----:B------:R-:W-:-:S02]  /*33840*/  LOP3.LUT R14, R14, 0xffff, RZ, 0xc0, !PT ;  /* 0x0000ffff0e0e7812 */ /* 0x000fc400078ec0ff */
[----:B------:R-:W-:Y:S02]  /*33850*/  LOP3.LUT R12, R12, 0xffff, RZ, 0xc0, !PT ;  /* 0x0000ffff0c0c7812 */ /* 0x000fe400078ec0ff */
[----:B------:R-:W-:Y:S02]  /*33860*/  LOP3.LUT R53, R53, 0xffff, RZ, 0xc0, !PT ;  /* 0x0000ffff35357812 */ /* 0x000fe400078ec0ff */
[----:B------:R-:W-:Y:S02]  /*33870*/  LOP3.LUT R57, R54, 0xffff, RZ, 0xc0, !PT ;  /* 0x0000ffff36397812 */ /* 0x000fe400078ec0ff */
[----:B------:R-:W-:Y:S02]  /*33880*/  PRMT R8, R20, 0x3340, R1 ;  /* 0x0000334014087816 */ /* 0x000fe40000000001 */
[----:B------:R-:W-:Y:S02]  /*33890*/  PRMT R16, R18, 0x3340, R19 ;  /* 0x0000334012107816 */ /* 0x000fe40000000013 */
[----:B------:R-:W-:-:S02]  /*338a0*/  PRMT R4, R17, 0x5410, R9 ;  /* 0x0000541011047816 */ /* 0x000fc40000000009 */
[----:B------:R-:W-:Y:S02]  /*338b0*/  PRMT R11, R11, 0x5410, R0 ;  /* 0x000054100b0b7816 */ /* 0x000fe40000000000 */
[--C-:B------:R-:W-:Y:S02]  /*338c0*/  PRMT R9, R59, 0x3340, R1.reuse ;  /* 0x000033403b097816 */ /* 0x100fe40000000001 */
[----:B------:R-:W-:Y:S02]  /*338d0*/  PRMT R10, R57, 0x3340, R1 ;  /* 0x00003340390a7816 */ /* 0x000fe40000000001 */
[----:B------:R-:W-:Y:S02]  /*338e0*/  PRMT R17, R49, 0x3340, R12 ;  /* 0x0000334031117816 */ /* 0x000fe4000000000c */
[----:B------:R-:W-:Y:S02]  /*338f0*/  PRMT R38, R14, 0x3340, R53 ;  /* 0x000033400e267816 */ /* 0x000fe40000000035 */
[----:B------:R-:W-:-:S02]  /*33900*/  PRMT R0, R16, 0x5410, R8 ;  /* 0x0000541010007816 */ /* 0x000fc40000000008 */
[----:B------:R-:W-:Y:S02]  /*33910*/  LOP3.LUT R3, R3, 0xffff, RZ, 0xc0, !PT ;  /* 0x0000ffff03037812 */ /* 0x000fe400078ec0ff */
[----:B------:R-:W-:Y:S01]  /*33920*/  LOP3.LUT R47, R47, 0xffff, RZ, 0xc0, !PT ;  /* 0x0000ffff2f2f7812 */ /* 0x000fe200078ec0ff */
[----:B------:R0:W-:Y:S01]  /*33930*/  STL [R1+0x1434], R11 ;  /* 0x0014340b01007387 */ /* 0x0001e20000100800 */
[----:B------:R-:W-:Y:S02]  /*33940*/  PRMT R5, R17, 0x5410, R9 ;  /* 0x0000541011057816 */ /* 0x000fe40000000009 */
[----:B------:R-:W-:Y:S01]  /*33950*/  PRMT R54, R38, 0x5410, R10 ;  /* 0x0000541026367816 */ /* 0x000fe2000000000a */
[----:B------:R1:W-:Y:S01]  /*33960*/  STL [R1+0x1430], R0 ;  /* 0x0014300001007387 */ /* 0x0003e20000100800 */
[----:B----4-:R-:W-:Y:S02]  /*33970*/  LOP3.LUT R10, R41, 0xffff, RZ, 0xc0, !PT ;  /* 0x0000ffff290a7812 */ /* 0x010fe400078ec0ff */
[----:B------:R-:W-:-:S02]  /*33980*/  PRMT R41, R3, 0x3340, R47 ;  /* 0x0000334003297816 */ /* 0x000fc4000000002f */
[----:B------:R-:W-:Y:S02]  /*33990*/  LOP3.LUT R17, R52, 0xffff, RZ, 0xc0, !PT ;  /* 0x0000ffff34117812 */ /* 0x000fe400078ec0ff */
[----:B0-----:R-:W-:Y:S02]  /*339a0*/  LOP3.LUT R11, R46, 0xffff, RZ, 0xc0, !PT ;  /* 0x0000ffff2e0b7812 */ /* 0x001fe400078ec0ff */
[----:B------:R-:W-:Y:S02]  /*339b0*/  LOP3.LUT R46, R13, 0xffff, RZ, 0xc0, !PT ;  /* 0x0000ffff0d2e7812 */ /* 0x000fe400078ec0ff */
[----:B--2---:R-:W-:Y:S02]  /*339c0*/  LOP3.LUT R45, R45, 0xffff, RZ, 0xc0, !PT ;  /* 0x0000ffff2d2d7812 */ /* 0x004fe400078ec0ff */
[----:B------:R-:W-:Y:S02]  /*339d0*/  LOP3.LUT R8, R42, 0xffff, RZ, 0xc0, !PT ;  /* 0x0000ffff2a087812 */ /* 0x000fe400078ec0ff */
[----:B-1----:R-:W-:-:S02]  /*339e0*/  PRMT R0, R45, 0x3340, R1 ;  /* 0x000033402d007816 */ /* 0x002fc40000000001 */
[----:B------:R-:W-:Y:S02]  /*339f0*/  PRMT R38, R8, 0x3340, R1 ;  /* 0x0000334008267816 */ /* 0x000fe40000000001 */
[----:B------:R-:W-:Y:S02]  /*33a00*/  PRMT R52, R41, 0x5410, R0 ;  /* 0x0000541029347816 */ /* 0x000fe40000000000 */
[----:B---3--:R-:W-:Y:S02]  /*33a10*/  LOP3.LUT R16, R40, 0xffff, RZ, 0xc0, !PT ;  /* 0x0000ffff28107812 */ /* 0x008fe400078ec0ff */
[----:B------:R-:W-:Y:S02]  /*33a20*/  LOP3.LUT R9, R39, 0xffff, RZ, 0xc0, !PT ;  /* 0x0000ffff27097812 */ /* 0x000fe400078ec0ff */
[----:B------:R-:W2:Y:S02]  /*33a30*/  LDL.LU R39, [R1+0x1680] ;  /* 0x0016800001277983 */ /* 0x000ea40000300800 */
[----:B------:R-:W-:-:S02]  /*33a40*/  PRMT R42, R9, 0x3340, R10 ;  /* 0x00003340092a7816 */ /* 0x000fc4000000000a */
[----:B------:R-:W3:Y:S02]  /*33a50*/  LDL.LU R40, [R1+0x167c] ;  /* 0x00167c0001287983 */ /* 0x000ee40000300800 */
[----:B------:R-:W-:Y:S02]  /*33a60*/  PRMT R13, R42, 0x5410, R38 ;  /* 0x000054102a0d7816 */ /* 0x000fe40000000026 */
[----:B------:R-:W4:Y:S04]  /*33a70*/  LDL.LU R41, [R1+0x170] ;  /* 0x0001700001297983 */ /* 0x000f280000300800 */
[----:B------:R-:W4:Y:S04]  /*33a80*/  LDL.LU R0, [R1+0x40] ;  /* 0x0000400001007983 */ /* 0x000f280000300800 */
[----:B------:R-:W4:Y:S01]  /*33a90*/  LDL.LU R38, [R1+0x700] ;  /* 0x0007000001267983 */ /* 0x000f220000300800 */
[----:B------:R-:W-:-:S02]  /*33aa0*/  LOP3.LUT R7, R7, 0xffff, RZ, 0xc0, !PT ;  /* 0x0000ffff07077812 */ /* 0x000fc400078ec0ff */
[----:B------:R-:W-:Y:S02]  /*33ab0*/  LOP3.LUT R15, R15, 0xffff, RZ, 0xc0, !PT ;  /* 0x0000ffff0f0f7812 */ /* 0x000fe400078ec0ff */
[----:B------:R-:W-:Y:S02]  /*33ac0*/  PRMT R43, R11, 0x3340, R16 ;  /* 0x000033400b2b7816 */ /* 0x000fe40000000010 */
[----:B------:R-:W-:Y:S02]  /*33ad0*/  PRMT R44, R7, 0x3340, R15 ;  /* 0x00003340072c7816 */ /* 0x000fe4000000000f */
[----:B------:R-:W-:Y:S02]  /*33ae0*/  SHF.R.U32.HI R37, RZ, 0x8, R37 ;  /* 0x00000008ff257819 */ /* 0x000fe40000011625 */
[----:B------:R-:W-:Y:S02]  /*33af0*/  SHF.R.U32.HI R35, RZ, 0x8, R35 ;  /* 0x00000008ff237819 */ /* 0x000fe40000011623 */
[----:B------:R-:W-:-:S02]  /*33b00*/  LOP3.LUT R37, R37, 0xffff, RZ, 0xc0, !PT ;  /* 0x0000ffff25257812 */ /* 0x000fc400078ec0ff */
[----:B------:R-:W-:Y:S02]  /*33b10*/  LOP3.LUT R35, R35, 0xffff, RZ, 0xc0, !PT ;  /* 0x0000ffff23237812 */ /* 0x000fe400078ec0ff */
[----:B--2---:R-:W-:Y:S02]  /*33b20*/  PRMT R39, R17, 0x3340, R39 ;  /* 0x0000334011277816 */ /* 0x004fe40000000027 */
[----:B---3--:R-:W-:Y:S02]  /*33b30*/  PRMT R40, R46, 0x3340, R40 ;  /* 0x000033402e287816 */ /* 0x008fe40000000028 */
[----:B------:R-:W-:Y:S02]  /*33b40*/  PRMT R42, R43, 0x5410, R39 ;  /* 0x000054102b2a7816 */ /* 0x000fe40000000027 */
[----:B------:R-:W-:Y:S02]  /*33b50*/  PRMT R39, R44, 0x5410, R40 ;  /* 0x000054102c277816 */ /* 0x000fe40000000028 */
[----:B------:R-:W2:Y:S01]  /*33b60*/  LDL.LU R40, [R1+0x10] ;  /* 0x0000100001287983 */ /* 0x000ea20000300800 */
[----:B----4-:R-:W-:-:S02]  /*33b70*/  LOP3.LUT R43, R41, 0xffff, RZ, 0xc0, !PT ;  /* 0x0000ffff292b7812 */ /* 0x010fc400078ec0ff */
[----:B------:R-:W-:Y:S01]  /*33b80*/  LOP3.LUT R0, R0, 0xffff, RZ, 0xc0, !PT ;  /* 0x0000ffff00007812 */ /* 0x000fe200078ec0ff */
[----:B------:R0:W-:Y:S01]  /*33b90*/  STL [R1+0x141c], R42 ;  /* 0x00141c2a01007387 */ /* 0x0001e20000100800 */
[----:B------:R-:W-:-:S03]  /*33ba0*/  LOP3.LUT R44, R38, 0xffff, RZ, 0xc0, !PT ;  /* 0x0000ffff262c7812 */ /* 0x000fc600078ec0ff */
[----:B------:R1:W-:Y:S01]  /*33bb0*/  STL [R1+0x1418], R39 ;  /* 0x0014182701007387 */ /* 0x0003e20000100800 */
[----:B------:R-:W-:-:S03]  /*33bc0*/  PRMT R38, R44, 0x3340, R43 ;  /* 0x000033402c267816 */ /* 0x000fc6000000002b */
[----:B0-----:R-:W3:Y:S01]  /*33bd0*/  LDL.LU R42, [R1+0x20] ;  /* 0x00002000012a7983 */ /* 0x001ee20000300800 */
[----:B-1----:R-:W-:Y:S02]  /*33be0*/  SHF.R.U32.HI R39, RZ, 0x8, R36 ;  /* 0x00000008ff277819 */ /* 0x002fe40000011624 */
[----:B------:R-:W-:-:S04]  /*33bf0*/  PRMT R36, R0, 0x3340, R1 ;  /* 0x0000334000247816 */ /* 0x000fc80000000001 */
[----:B------:R-:W-:Y:S02]  /*33c00*/  PRMT R41, R38, 0x5410, R36 ;  /* 0x0000541026297816 */ /* 0x000fe40000000024 */
[----:B------:R-:W4:Y:S04]  /*33c10*/  LDL.LU R38, [R1] ;  /* 0x0000000001267983 */ /* 0x000f280000300800 */
[----:B------:R-:W2:Y:S04]  /*33c20*/  LDL.LU R36, [R1+0x14] ;  /* 0x0000140001247983 */ /* 0x000ea80000300800 */
[----:B------:R0:W-:Y:S02]  /*33c30*/  STL [R1+0x1414], R41 ;  /* 0x0014142901007387 */ /* 0x0001e40000100800 */
[----:B0-----:R-:W-:-:S02]  /*33c40*/  PRMT R41, R35, 0x3340, R37 ;  /* 0x0000334023297816 */ /* 0x001fc40000000025 */
[----:B------:R-:W3:Y:S01]  /*33c50*/  LDL.LU R37, [R1+0x8] ;  /* 0x0000080001257983 */ /* 0x000ee20000300800 */
[----:B------:R-:W-:-:S04]  /*33c60*/  LOP3.LUT R39, R39, 0xffff, RZ, 0xc0, !PT ;  /* 0x0000ffff27277812 */ /* 0x000fc800078ec0ff */
[----:B------:R-:W-:-:S05]  /*33c70*/  PRMT R39, R39, 0x3340, R1 ;  /* 0x0000334027277816 */ /* 0x000fca0000000001 */
[----:B------:R0:W-:Y:S04]  /*33c80*/  STL [R1+0x1184], R39 ;  /* 0x0011842701007387 */ /* 0x0001e80000100800 */
[----:B0-----:R-:W2:Y:S01]  /*33c90*/  LDL.LU R39, [R1+0x5c] ;  /* 0x00005c0001277983 */ /* 0x001ea20000300800 */
[----:B----4-:R-:W-:Y:S02]  /*33ca0*/  SHF.R.U32.HI R35, RZ, 0x8, R38 ;  /* 0x00000008ff237819 */ /* 0x010fe40000011626 */
[----:B------:R-:W-:Y:S02]  /*33cb0*/  SHF.R.U32.HI R38, RZ, 0x8, R27 ;  /* 0x00000008ff267819 */ /* 0x000fe4000001161b */
[----:B------:R-:W-:Y:S02]  /*33cc0*/  LOP3.LUT R35, R35, 0xffff, RZ, 0xc0, !PT ;  /* 0x0000ffff23237812 */ /* 0x000fe400078ec0ff */
[----:B------:R-:W-:-:S04]  /*33cd0*/  LOP3.LUT R38, R38, 0xffff, RZ, 0xc0, !PT ;  /* 0x0000ffff26267812 */ /* 0x000fc800078ec0ff */
[----:B------:R-:W-:Y:S02]  /*33ce0*/  PRMT R38, R35, 0x3340, R38 ;  /* 0x0000334023267816 */ /* 0x000fe40000000026 */
[----:B---3--:R-:W-:-:S04]  /*33cf0*/  SHF.R.U32.HI R27, RZ, 0x8, R37 ;  /* 0x00000008ff1b7819 */ /* 0x008fc80000011625 */
[----:B------:R-:W-:Y:S02]  /*33d00*/  LOP3.LUT R27, R27, 0xffff, RZ, 0xc0, !PT ;  /* 0x0000ffff1b1b7812 */ /* 0x000fe400078ec0ff */
[----:B--2---:R-:W-:Y:S02]  /*33d10*/  SHF.R.U32.HI R37, RZ, 0x8, R36 ;  /* 0x00000008ff257819 */ /* 0x004fe40000011624 */
[----:B------:R-:W-:Y:S02]  /*33d20*/  SHF.R.U32.HI R36, RZ, 0x8, R40 ;  /* 0x00000008ff247819 */ /* 0x000fe40000011628 */
[----:B------:R-:W-:Y:S01]  /*33d30*/  PRMT R27, R27, 0x3340, R1 ;  /* 0x000033401b1b7816 */ /* 0x000fe20000000001 */
[----:B------:R-:W2:Y:S04]  /*33d40*/  LDL.LU R40, [R1+0x50] ;  /* 0x0000500001287983 */ /* 0x000ea80000300800 */
[----:B------:R-:W3:Y:S04]  /*33d50*/  LDL.LU R35, [R1+0x18] ;  /* 0x0000180001237983 */ /* 0x000ee80000300800 */
[----:B------:R0:W-:Y:S04]  /*33d60*/  STL [R1+0x1288], R38 ;  /* 0x0012882601007387 */ /* 0x0001e80000100800 */
[----:B0-----:R-:W4:Y:S04]  /*33d70*/  LDL.LU R38, [R1+0xc] ;  /* 0x00000c0001267983 */ /* 0x001f280000300800 */
[----:B------:R0:W-:Y:S04]  /*33d80*/  STL [R1+0x117c], R27 ;  /* 0x00117c1b01007387 */ /* 0x0001e80000100800 */
[----:B0-----:R-:W2:Y:S01]  /*33d90*/  LDL.LU R27, [R1+0x1c] ;  /* 0x00001c00011b7983 */ /* 0x001ea20000300800 */
[----:B------:R-:W-:-:S02]  /*33da0*/  SHF.R.U32.HI R34, RZ, 0x8, R34 ;  /* 0x00000008ff227819 */ /* 0x000fc40000011622 */
[----:B------:R-:W-:Y:S02]  /*33db0*/  LOP3.LUT R37, R37, 0xffff, RZ, 0xc0, !PT ;  /* 0x0000ffff25257812 */ /* 0x000fe400078ec0ff */
[----:B------:R-:W-:Y:S02]  /*33dc0*/  LOP3.LUT R36, R36, 0xffff, RZ, 0xc0, !PT ;  /* 0x0000ffff24247812 */ /* 0x000fe400078ec0ff */
[----:B------:R-:W-:Y:S02]  /*33dd0*/  LOP3.LUT R34, R34, 0xffff, RZ, 0xc0, !PT ;  /* 0x0000ffff22227812 */ /* 0x000fe400078ec0ff */
[----:B------:R-:W-:Y:S02]  /*33de0*/  PRMT R37, R37, 0x3340, R36 ;  /* 0x0000334025257816 */ /* 0x000fe40000000024 */
[----:B------:R-:W-:-:S03]  /*33df0*/  PRMT R36, R34, 0x3340, R1 ;  /* 0x0000334022247816 */ /* 0x000fc60000000001 */
[----:B------:R0:W-:Y:S04]  /*33e00*/  STL [R1+0x1280], R37 ;  /* 0x0012802501007387 */ /* 0x0001e80000100800 */
[----:B------:R1:W-:Y:S01]  /*33e10*/  STL [R1+0x854], R36 ;  /* 0x0008542401007387 */ /* 0x0003e20000100800 */
[----:B0-----:R-:W-:Y:S02]  /*33e20*/  SHF.R.U32.HI R37, RZ, 0x8, R42 ;  /* 0x00000008ff257819 */ /* 0x001fe4000001162a */
[----:B-1----:R-:W-:Y:S02]  /*33e30*/  SHF.R.U32.HI R36, RZ, 0x8, R51 ;  /* 0x00000008ff247819 */ /* 0x002fe40000011633 */
[----:B------:R-:W2:Y:S01]  /*33e40*/  LDL.LU R51, [R1+0x1678] ;  /* 0x0016780001337983 */ /* 0x000ea20000300800 */
[----:B---3--:R-:W-:-:S04]  /*33e50*/  SHF.R.U32.HI R34, RZ, 0x8, R35 ;  /* 0x00000008ff227819 */ /* 0x008fc80000011623 */
[----:B------:R-:W-:Y:S02]  /*33e60*/  LOP3.LUT R34, R34, 0xffff, RZ, 0xc0, !PT ;  /* 0x0000ffff22227812 */ /* 0x000fe400078ec0ff */
[----:B----4-:R-:W-:Y:S02]  /*33e70*/  SHF.R.U32.HI R35, RZ, 0x8, R38 ;  /* 0x00000008ff237819 */ /* 0x010fe40000011626 */
[----:B------:R-:W3:Y:S04]  /*33e80*/  LDL.LU R38, [R1+0x24] ;  /* 0x0000240001267983 */ /* 0x000ee80000300800 */
[----:B------:R-:W4:Y:S01]  /*33e90*/  LDL.LU R42, [R1+0x34] ;  /* 0x00003400012a7983 */ /* 0x000f220000300800 */
[----:B--2---:R-:W-:-:S04]  /*33ea0*/  SHF.R.U32.HI R27, RZ, 0x8, R27 ;  /* 0x00000008ff1b7819 */ /* 0x004fc8000001161b */
[----:B------:R-:W-:-:S04]  /*33eb0*/  LOP3.LUT R27, R27, 0xffff, RZ, 0xc0, !PT ;  /* 0x0000ffff1b1b7812 */ /* 0x000fc800078ec0ff */
[----:B------:R-:W-:Y:S02]  /*33ec0*/  PRMT R34, R27, 0x3340, R34 ;  /* 0x000033401b227816 */ /* 0x000fe40000000022 */
[----:B------:R-:W-:Y:S02]  /*33ed0*/  SHF.R.U32.HI R27, RZ, 0x8, R50 ;  /* 0x00000008ff1b7819 */ /* 0x000fe40000011632 */
[----:B------:R-:W2:Y:S01]  /*33ee0*/  LDL.LU R50, [R1+0x1674] ;  /* 0x0016740001327983 */ /* 0x000ea20000300800 */
[----:B------:R-:W-:Y:S02]  /*33ef0*/  LOP3.LUT R35, R35, 0xffff, RZ, 0xc0, !PT ;  /* 0x0000ffff23237812 */ /* 0x000fe400078ec0ff */
[----:B------:R-:W-:Y:S02]  /*33f00*/  LOP3.LUT R37, R37, 0xffff, RZ, 0xc0, !PT ;  /* 0x0000ffff25257812 */ /* 0x000fe400078ec0ff */
[----:B------:R-:W-:Y:S01]  /*33f10*/  LOP3.LUT R36, R36, 0xffff, RZ, 0xc0, !PT ;  /* 0x0000ffff24247812 */ /* 0x000fe200078ec0ff */
[----:B------:R0:W-:Y:S01]  /*33f20*/  STL [R1+0x1268], R34 ;  /* 0x0012682201007387 */ /* 0x0001e20000100800 */
[----:B------:R-:W-:-:S02]  /*33f30*/  PRMT R35, R35, 0x3340, R1 ;  /* 0x0000334023237816 */ /* 0x000fc40000000001 */
[----:B------:R-:W-:Y:S02]  /*33f40*/  LOP3.LUT R27, R27, 0xffff, RZ, 0xc0, !PT ;  /* 0x0000ffff1b1b7812 */ /* 0x000fe400078ec0ff */
[----:B0-----:R-:W-:Y:S02]  /*33f50*/  PRMT R34, R37, 0x3340, R36 ;  /* 0x0000334025227816 */ /* 0x001fe40000000024 */
[----:B------:R-:W-:Y:S01]  /*33f60*/  LOP3.LUT R51, R51, 0xffff, RZ, 0xc0, !PT ;  /* 0x0000ffff33337812 */ /* 0x000fe200078ec0ff */
[----:B------:R-:W3:Y:S04]  /*33f70*/  LDL.LU R37, [R1+0x19c] ;  /* 0x00019c0001257983 */ /* 0x000ee80000300800 */
[----:B------:R-:W-:Y:S01]  /*33f80*/  STL [R1+0x1178], R35 ;  /* 0x0011782301007387 */ /* 0x000fe20000100800 */
[----:B------:R-:W-:-:S03]  /*33f90*/  SHF.R.U32.HI R36, RZ, 0x8, R51 ;  /* 0x00000008ff247819 */ /* 0x000fc60000011633 */
[----:B------:R0:W-:Y:S02]  /*33fa0*/  STL [R1+0x1278], R34 ;  /* 0x0012782201007387 */ /* 0x0001e40000100800 */
[----:B0-----:R-:W-:Y:S02]  /*33fb0*/  SHF.R.U32.HI R34, RZ, 0x8, R39 ;  /* 0x00000008ff227819 */ /* 0x001fe40000011627 */
[----:B------:R-:W-:Y:S02]  /*33fc0*/  PRMT R39, R27, 0x3340, R1 ;  /* 0x000033401b277816 */ /* 0x000fe40000000001 */
[----:B------:R-:W-:Y:S02]  /*33fd0*/  SHF.R.U32.HI R35, RZ, 0x8, R40 ;  /* 0x00000008ff237819 */ /* 0x000fe40000011628 */
[----:B------:R-:W-:Y:S02]  /*33fe0*/  LOP3.LUT R34, R34, 0xffff, RZ, 0xc0, !PT ;  /* 0x0000ffff22227812 */ /* 0x000fe400078ec0ff */
[----:B------:R-:W-:-:S04]  /*33ff0*/  LOP3.LUT R35, R35, 0xffff, RZ, 0xc0, !PT ;  /* 0x0000ffff23237812 */ /* 0x000fc800078ec0ff */
[----:B------:R-:W-:Y:S01]  /*34000*/  PRMT R34, R34, 0x3340, R35 ;  /* 0x0000334022227816 */ /* 0x000fe20000000023 */
[----:B--2---:R0:W-:Y:S04]  /*34010*/  STL.64 [R1+0x1520], R50 ;  /* 0x0015203201007387 */ /* 0x0041e80000100a00 */
[----:B0-----:R-:W2:Y:S04]  /*34020*/  LDL.LU R51, [R1+0x3c] ;  /* 0x00003c0001337983 */ /* 0x001ea80000300800 */
[----:B------:R-:W4:Y:S04]  /*34030*/  LDL.LU R27, [R1+0x6b0] ;  /* 0x0006b000011b7983 */ /* 0x000f280000300800 */
[----:B------:R-:W2:Y:S04]  /*34040*/  LDL.LU R50, [R1+0x64] ;  /* 0x0000640001327983 */ /* 0x000ea80000300800 */
[----:B------:R0:W-:Y:S04]  /*34050*/  STL [R1+0x1200], R39 ;  /* 0x0012002701007387 */ /* 0x0001e80000100800 */
[----:B0-----:R-:W2:Y:S04]  /*34060*/  LDL.LU R39, [R1+0x80] ;  /* 0x0000800001277983 */ /* 0x001ea80000300800 */
[----:B------:R-:W2:Y:S04]  /*34070*/  LDL.LU R40, [R1+0x84] ;  /* 0x0000840001287983 */ /* 0x000ea80000300800 */
[----:B------:R-:W2:Y:S01]  /*34080*/  LDL.LU R35, [R1+0x38] ;  /* 0x0000380001237983 */ /* 0x000ea20000300800 */
[----:B------:R-:W-:-:S02]  /*34090*/  LOP3.LUT R36, R36, 0xffff, RZ, 0xc0, !PT ;  /* 0x0000ffff24247812 */ /* 0x000fc400078ec0ff */
[----:B---3--:R-:W-:Y:S01]  /*340a0*/  LOP3.LUT R37, R37, 0xffff, RZ, 0xc0, !PT ;  /* 0x0000ffff25257812 */ /* 0x008fe200078ec0ff */
[----:B------:R0:W-:Y:S02]  /*340b0*/  STL [R1+0x12c8], R34 ;  /* 0x0012c82201007387 */ /* 0x0001e40000100800 */
[----:B0-----:R-:W-:-:S05]  /*340c0*/  PRMT R34, R36, 0x3340, R1 ;  /* 0x0000334024227816 */ /* 0x001fca0000000001 */
[----:B------:R2:W-:Y:S01]  /*340d0*/  STL [R1+0x1188], R34 ;  /* 0x0011882201007387 */ /* 0x0005e20000100800 */
[----:B----4-:R-:W-:-:S04]  /*340e0*/  LOP3.LUT R27, R27, 0xffff, RZ, 0xc0, !PT ;  /* 0x0000ffff1b1b7812 */ /* 0x010fc800078ec0ff */
[----:B------:R-:W-:Y:S02]  /*340f0*/  SHF.R.U32.HI R36, RZ, 0x8, R27 ;  /* 0x00000008ff247819 */ /* 0x000fe4000001161b */
[--C-:B------:R-:W-:Y:S02]  /*34100*/  PRMT R27, R27, 0x3340, R37.reuse ;  /* 0x000033401b1b7816 */ /* 0x100fe40000000025 */
[----:B------:R-:W-:Y:S02]  /*34110*/  SHF.R.U32.HI R37, RZ, 0x8, R37 ;  /* 0x00000008ff257819 */ /* 0x000fe40000011625 */
[----:B------:R-:W-:Y:S02]  /*34120*/  LOP3.LUT R36, R36, 0xffff, RZ, 0xc0, !PT ;  /* 0x0000ffff24247812 */ /* 0x000fe400078ec0ff */
[----:B------:R-:W-:Y:S01]  /*34130*/  LOP3.LUT R37, R37, 0xffff, RZ, 0xc0, !PT ;  /* 0x0000ffff25257812 */ /* 0x000fe200078ec0ff */
[----:B------:R0:W-:Y:S01]  /*34140*/  STL [R1+0x142c], R27 ;  /* 0x00142c1b01007387 */ /* 0x0001e20000100800 */
[----:B--2---:R-:W-:-:S02]  /*34150*/  SHF.R.U32.HI R34, RZ, 0x8, R51 ;  /* 0x00000008ff227819 */ /* 0x004fc40000011633 */
[----:B------:R-:W-:Y:S01]  /*34160*/  PRMT R36, R36, 0x3340, R37 ;  /* 0x0000334024247816 */ /* 0x000fe20000000025 */
[----:B------:R-:W2:Y:S01]  /*34170*/  LDL.LU R51, [R1+0x9c] ;  /* 0x00009c0001337983 */ /* 0x000ea20000300800 */
[----:B0-----:R-:W-:Y:S02]  /*34180*/  SHF.R.U32.HI R27, RZ, 0x8, R35 ;  /* 0x00000008ff1b7819 */ /* 0x001fe40000011623 */
[----:B------:R-:W-:Y:S02]  /*34190*/  SHF.R.U32.HI R35, RZ, 0x8, R42 ;  /* 0x00000008ff237819 */ /* 0x000fe4000001162a */
[----:B------:R-:W3:Y:S04]  /*341a0*/  LDL.LU R42, [R1+0xc0] ;  /* 0x0000c000012a7983 */ /* 0x000ee80000300800 */
[----:B------:R-:W4:Y:S01]  /*341b0*/  LDL.LU R37, [R1+0x6c] ;  /* 0x00006c0001257983 */ /* 0x000f220000300800 */
[----:B------:R-:W-:-:S04]  /*341c0*/  SHF.R.U32.HI R38, RZ, 0x8, R38 ;  /* 0x00000008ff267819 */ /* 0x000fc80000011626 */
[----:B------:R-:W-:Y:S01]  /*341d0*/  LOP3.LUT R38, R38, 0xffff, RZ, 0xc0, !PT ;  /* 0x0000ffff26267812 */ /* 0x000fe200078ec0ff */
[----:B------:R0:W-:Y:S01]  /*341e0*/  STL [R1+0x12b4], R36 ;  /* 0x0012b42401007387 */ /* 0x0001e20000100800 */
[----:B------:R-:W-:Y:S02]  /*341f0*/  LOP3.LUT R27, R27, 0xffff, RZ, 0xc0, !PT ;  /* 0x0000ffff1b1b7812 */ /* 0x000fe400078ec0ff */
[----:B------:R-:W-:Y:S02]  /*34200*/  LOP3.LUT R34, R34, 0xffff, RZ, 0xc0, !PT ;  /* 0x0000ffff22227812 */ /* 0x000fe400078ec0ff */
[----:B------:R-:W-:Y:S02]  /*34210*/  LOP3.LUT R35, R35, 0xffff, RZ, 0xc0, !PT ;  /* 0x0000ffff23237812 */ /* 0x000fe400078ec0ff */
[----:B0-----:R-:W-:Y:S02]  /*34220*/  PRMT R36, R38, 0x3340, R1 ;  /* 0x0000334026247816 */ /* 0x001fe40000000001 */
[----:B------:R-:W2:Y:S01]  /*34230*/  LDL.LU R38, [R1+0x60] ;  /* 0x0000600001267983 */ /* 0x000ea20000300800 */
[----:B------:R-:W-:-:S03]  /*34240*/  PRMT R34, R27, 0x3340, R34 ;  /* 0x000033401b227816 */ /* 0x000fc60000000022 */
[----:B------:R-:W-:Y:S01]  /*34250*/  STL [R1+0x11fc], R36 ;  /* 0x0011fc2401007387 */ /* 0x000fe20000100800 */
[----:B------:R-:W-:-:S03]  /*34260*/  PRMT R27, R35, 0x3340, R1 ;  /* 0x00003340231b7816 */ /* 0x000fc60000000001 */
[----:B------:R0:W-:Y:S01]  /*34270*/  STL [R1+0x12c4], R34 ;  /* 0x0012c42201007387 */ /* 0x0001e20000100800 */
[----:B------:R-:W-:-:S03]  /*34280*/  SHF.R.U32.HI R35, RZ, 0x8, R48 ;  /* 0x00000008ff237819 */ /* 0x000fc60000011630 */
[----:B------:R1:W-:Y:S01]  /*34290*/  STL [R1+0x11f8], R27 ;  /* 0x0011f81b01007387 */ /* 0x0003e20000100800 */
[----:B0-----:R-:W-:Y:S02]  /*342a0*/  SHF.R.U32.HI R34, RZ, 0x8, R40 ;  /* 0x00000008ff227819 */ /* 0x001fe40000011628 */
[----:B-1----:R-:W-:Y:S02]  /*342b0*/  SHF.R.U32.HI R27, RZ, 0x8, R39 ;  /* 0x00000008ff1b7819 */ /* 0x002fe40000011627 */
[----:B----4-:R-:W-:Y:S02]  /*342c0*/  SHF.R.U32.HI R36, RZ, 0x8, R37 ;  /* 0x00000008ff247819 */ /* 0x010fe40000011625 */
[----:B------:R-:W-:Y:S02]  /*342d0*/  SHF.R.U32.HI R37, RZ, 0x8, R50 ;  /* 0x00000008ff257819 */ /* 0x000fe40000011632 */
[----:B------:R-:W-:Y:S01]  /*342e0*/  LOP3.LUT R36, R36, 0xffff, RZ, 0xc0, !PT ;  /* 0x0000ffff24247812 */ /* 0x000fe200078ec0ff */
[----:B------:R-:W4:Y:S01]  /*342f0*/  LDL.LU R50, [R1+0x78] ;  /* 0x0000780001327983 */ /* 0x000f220000300800 */
[----:B------:R-:W-:-:S03]  /*34300*/  LOP3.LUT R37, R37, 0xffff, RZ, 0xc0, !PT ;  /* 0x0000ffff25257812 */ /* 0x000fc600078ec0ff */
[----:B------:R-:W3:Y:S01]  /*34310*/  LDL.LU R48, [R1+0x1670] ;  /* 0x0016700001307983 */ /* 0x000ee20000300800 */
[----:B------:R-:W-:-:S03]  /*34320*/  PRMT R37, R36, 0x3340, R37 ;  /* 0x0000334024257816 */ /* 0x000fc60000000025 */
[----:B------:R-:W4:Y:S04]  /*34330*/  LDL.LU R39, [R1+0x8c] ;  /* 0x00008c0001277983 */ /* 0x000f280000300800 */
[----:B------:R-:W4:Y:S04]  /*34340*/  LDL.LU R40, [R1+0x88] ;  /* 0x0000880001287983 */ /* 0x000f280000300800 */
[----:B------:R-:W4:Y:S04]  /*34350*/  LDL.LU R36, [R1+0x58] ;  /* 0x0000580001247983 */ /* 0x000f280000300800 */
[----:B------:R0:W-:Y:S04]  /*34360*/  STL [R1+0x12b0], R37 ;  /* 0x0012b02501007387 */ /* 0x0001e80000100800 */
[----:B0-----:R-:W4:Y:S01]  /*34370*/  LDL.LU R37, [R1+0x54] ;  /* 0x0000540001257983 */ /* 0x001f220000300800 */
[----:B--2---:R-:W-:-:S04]  /*34380*/  SHF.R.U32.HI R38, RZ, 0x8, R38 ;  /* 0x00000008ff267819 */ /* 0x004fc80000011626 */
[----:B------:R-:W-:Y:S02]  /*34390*/  LOP3.LUT R38, R38, 0xffff, RZ, 0xc0, !PT ;  /* 0x0000ffff26267812 */ /* 0x000fe400078ec0ff */
[----:B------:R-:W-:Y:S02]  /*343a0*/  LOP3.LUT R27, R27, 0xffff, RZ, 0xc0, !PT ;  /* 0x0000ffff1b1b7812 */ /* 0x000fe400078ec0ff */
[----:B------:R-:W-:Y:S02]  /*343b0*/  PRMT R38, R38, 0x3340, R1 ;  /* 0x0000334026267816 */ /* 0x000fe40000000001 */
[----:B------:R-:W-:Y:S02]  /*343c0*/  LOP3.LUT R34, R34, 0xffff, RZ, 0xc0, !PT ;  /* 0x0000ffff22227812 */ /* 0x000fe400078ec0ff */
[----:B------:R-:W-:Y:S01]  /*343d0*/  LOP3.LUT R35, R35, 0xffff, RZ, 0xc0, !PT ;  /* 0x0000ffff23237812 */ /* 0x000fe200078ec0ff */
[----:B------:R0:W-:Y:S02]  /*343e0*/  STL [R1+0x11f0], R38 ;  /* 0x0011f02601007387 */ /* 0x0001e40000100800 */
[----:B0-----:R-:W-:-:S02]  /*343f0*/  PRMT R38, R27, 0x3340, R34 ;  /* 0x000033401b267816 */ /* 0x001fc40000000022 */
[----:B------:R-:W-:-:S03]  /*34400*/  PRMT R34, R35, 0x3340, R1 ;  /* 0x0000334023227816 */ /* 0x000fc60000000001 */
[----:B------:R-:W-:Y:S04]  /*34410*/  STL [R1+0x129c], R38 ;  /* 0x00129c2601007387 */ /* 0x000fe80000100800 */
[----:B------:R0:W-:Y:S02]  /*34420*/  STL [R1+0x11f4], R34 ;  /* 0x0011f42201007387 */ /* 0x0001e40000100800 */
[----:B0-----:R-:W-:-:S04]  /*34430*/  SHF.R.U32.HI R34, RZ, 0x8, R51 ;  /* 0x00000008ff227819 */ /* 0x001fc80000011633 */
[----:B------:R-:W-:Y:S02]  /*34440*/  LOP3.LUT R34, R34, 0xffff, RZ, 0xc0, !PT ;  /* 0x0000ffff22227812 */ /* 0x000fe400078ec0ff */
[----:B---3--:R-:W-:Y:S02]  /*34450*/  SHF.R.U32.HI R35, RZ, 0x8, R48 ;  /* 0x00000008ff237819 */ /* 0x008fe40000011630 */
[----:B------:R-:W2:Y:S01]  /*34460*/  LDL.LU R48, [R1+0x166c] ;  /* 0x00166c0001307983 */ /* 0x000ea20000300800 */
[----:B----4-:R-:W-:-:S03]  /*34470*/  SHF.R.U32.HI R27, RZ, 0x8, R36 ;  /* 0x00000008ff1b7819 */ /* 0x010fc60000011624 */
[----:B------:R-:W3:Y:S01]  /*34480*/  LDL.LU R38, [R1+0xc8] ;  /* 0x0000c80001267983 */ /* 0x000ee20000300800 */
[----:B------:R-:W-:-:S03]  /*34490*/  LOP3.LUT R27, R27, 0xffff, RZ, 0xc0, !PT ;  /* 0x0000ffff1b1b7812 */ /* 0x000fc600078ec0ff */
[----:B------:R-:W4:Y:S01]  /*344a0*/  LDL.LU R51, [R1+0xcc] ;  /* 0x0000cc0001337983 */ /* 0x000f220000300800 */
[----:B------:R-:W-:Y:S02]  /*344b0*/  SHF.R.U32.HI R36, RZ, 0x8, R42 ;  /* 0x00000008ff247819 */ /* 0x000fe4000001162a */
[----:B------:R-:W-:Y:S01]  /*344c0*/  SHF.R.U32.HI R37, RZ, 0x8, R37 ;  /* 0x00000008ff257819 */ /* 0x000fe20000011625 */
[----:B------:R-:W3:Y:S03]  /*344d0*/  LDL.LU R42, [R1+0x4] ;  /* 0x00000400012a7983 */ /* 0x000ee60000300800 */
[----:B------:R-:W-:-:S04]  /*344e0*/  LOP3.LUT R37, R37, 0xffff, RZ, 0xc0, !PT ;  /* 0x0000ffff25257812 */ /* 0x000fc800078ec0ff */
[----:B------:R-:W-:Y:S02]  /*344f0*/  PRMT R37, R27, 0x3340, R37 ;  /* 0x000033401b257816 */ /* 0x000fe40000000025 */
[----:B------:R-:W-:Y:S02]  /*34500*/  LOP3.LUT R36, R36, 0xffff, RZ, 0xc0, !PT ;  /* 0x0000ffff24247812 */ /* 0x000fe400078ec0ff */
[----:B------:R-:W-:Y:S01]  /*34510*/  LOP3.LUT R35, R35, 0xffff, RZ, 0xc0, !PT ;  /* 0x0000ffff23237812 */ /* 0x000fe200078ec0ff */
[----:B------:R0:W-:Y:S01]  /*34520*/  STL [R1+0x12a0], R37 ;  /* 0x0012a02501007387 */ /* 0x0001e20000100800 */
[----:B------:R-:W-:-:S04]  /*34530*/  SHF.R.U32.HI R27, RZ, 0x8, R50 ;  /* 0x00000008ff1b7819 */ /* 0x000fc80000011632 */
[----:B------:R-:W-:Y:S02]  /*34540*/  LOP3.LUT R27, R27, 0xffff, RZ, 0xc0, !PT ;  /* 0x0000ffff1b1b7812 */ /* 0x000fe400078ec0ff */
[----:B0-----:R-:W-:Y:S02]  /*34550*/  PRMT R37, R34, 0x3340, R1 ;  /* 0x0000334022257816 */ /* 0x001fe40000000001 */
[----:B------:R-:W-:Y:S02]  /*34560*/  PRMT R34, R36, 0x3340, R35 ;  /* 0x0000334024227816 */ /* 0x000fe40000000023 */
[----:B------:R-:W4:Y:S04]  /*34570*/  LDL.LU R36, [R1+0x224] ;  /* 0x0002240001247983 */ /* 0x000f280000300800 */
[----:B------:R-:W-:Y:S04]  /*34580*/  STL [R1+0x11e8], R37 ;  /* 0x0011e82501007387 */ /* 0x000fe80000100800 */
[----:B------:R0:W-:Y:S01]  /*34590*/  STL [R1+0x1298], R34 ;  /* 0x0012982201007387 */ /* 0x0001e20000100800 */
[----:B------:R-:W-:-:S02]  /*345a0*/  SHF.R.U32.HI R35, RZ, 0x8, R40 ;  /* 0x00000008ff237819 */ /* 0x000fc40000011628 */
[----:B0-----:R-:W-:Y:S02]  /*345b0*/  SHF.R.U32.HI R34, RZ, 0x8, R39 ;  /* 0x00000008ff227819 */ /* 0x001fe40000011627 */
[----:B------:R-:W-:Y:S02]  /*345c0*/  PRMT R39, R27, 0x3340, R1 ;  /* 0x000033401b277816 */ /* 0x000fe40000000001 */
[----:B------:R-:W3:Y:S01]  /*345d0*/  LDL.LU R27, [R1+0x6b4] ;  /* 0x0006b400011b7983 */ /* 0x000ee20000300800 */
[----:B------:R-:W-:Y:S02]  /*345e0*/  LOP3.LUT R35, R35, 0xffff, RZ, 0xc0, !PT ;  /* 0x0000ffff23237812 */ /* 0x000fe400078ec0ff */
[----:B------:R-:W-:Y:S01]  /*345f0*/  LOP3.LUT R34, R34, 0xffff, RZ, 0xc0, !PT ;  /* 0x0000ffff22227812 */ /* 0x000fe200078ec0ff */
[----:B------:R-:W3:Y:S04]  /*34600*/  LDL.LU R50, [R1+0x104] ;  /* 0x0001040001327983 */ /* 0x000ee80000300800 */
[----:B------:R0:W-:Y:S01]  /*34610*/  STL [R1+0x11e0], R39 ;  /* 0x0011e02701007387 */ /* 0x0001e20000100800 */
[----:B------:R-:W-:-:S03]  /*34620*/  PRMT R34, R34, 0x3340, R35 ;  /* 0x0000334022227816 */ /* 0x000fc60000000023 */
[----:B0-----:R-:W3:Y:S04]  /*34630*/  LDL.LU R39, [R1+0x100] ;  /* 0x0001000001277983 */ /* 0x001ee80000300800 */
[----:B------:R-:W3:Y:S04]  /*34640*/  LDL.LU R40, [R1+0xa0] ;  /* 0x0000a00001287983 */ /* 0x000ee80000300800 */
[----:B------:R-:W3:Y:S04]  /*34650*/  LDL.LU R35, [R1+0xa8] ;  /* 0x0000a80001237983 */ /* 0x000ee80000300800 */
[----:B------:R0:W-:Y:S01]  /*34660*/  STL [R1+0x128c], R34 ;  /* 0x00128c2201007387 */ /* 0x0001e20000100800 */
[----:B--2---:R-:W-:-:S04]  /*34670*/  LOP3.LUT R48, R48, 0xffff, RZ, 0xc0, !PT ;  /* 0x0000ffff30307812 */ /* 0x004fc800078ec0ff */
[----:B------:R-:W-:-:S04]  /*34680*/  SHF.R.U32.HI R37, RZ, 0x8, R48 ;  /* 0x00000008ff257819 */ /* 0x000fc80000011630 */
[----:B------:R-:W-:-:S04]  /*34690*/  LOP3.LUT R37, R37, 0xffff, RZ, 0xc0, !PT ;  /* 0x0000ffff25257812 */ /* 0x000fc800078ec0ff */
[----:B0-----:R-:W-:-:S05]  /*346a0*/  PRMT R34, R37, 0x3340, R1 ;  /* 0x0000334025227816 */ /* 0x001fca0000000001 */
[----:B------:R0:W-:Y:S01]  /*346b0*/  STL [R1+0x11e4], R34 ;  /* 0x0011e42201007387 */ /* 0x0001e20000100800 */
[----:B----4-:R-:W-:Y:S02]  /*346c0*/  LOP3.LUT R36, R36, 0xffff, RZ, 0xc0, !PT ;  /* 0x0000ffff24247812 */ /* 0x010fe400078ec0ff */
[----:B---3--:R-:W-:-:S04]  /*346d0*/  LOP3.LUT R27, R27, 0xffff, RZ, 0xc0, !PT ;  /* 0x0000ffff1b1b7812 */ /* 0x008fc800078ec0ff */
[--C-:B0-----:R-:W-:Y:S02]  /*346e0*/  PRMT R34, R27, 0x3340, R36.reuse ;  /* 0x000033401b227816 */ /* 0x101fe40000000024 */
[----:B------:R-:W-:Y:S02]  /*346f0*/  SHF.R.U32.HI R37, RZ, 0x8, R27 ;  /* 0x00000008ff257819 */ /* 0x000fe4000001161b */
[----:B------:R-:W-:Y:S02]  /*34700*/  SHF.R.U32.HI R36, RZ, 0x8, R36 ;  /* 0x00000008ff247819 */ /* 0x000fe40000011624 */
[----:B------:R-:W-:Y:S02]  /*34710*/  LOP3.LUT R37, R37, 0xffff, RZ, 0xc0, !PT ;  /* 0x0000ffff25257812 */ /* 0x000fe400078ec0ff */
[----:B------:R-:W-:Y:S01]  /*34720*/  LOP3.LUT R36, R36, 0xffff, RZ, 0xc0, !PT ;  /* 0x0000ffff24247812 */ /* 0x000fe200078ec0ff */
[----:B------:R0:W-:Y:S03]  /*34730*/  STL [R1+0x1420], R34 ;  /* 0x0014202201007387 */ /* 0x0001e60000100800 */
[----:B------:R-:W-:-:S02]  /*34740*/  PRMT R37, R37, 0x3340, R36 ;  /* 0x0000334025257816 */ /* 0x000fc40000000024 */
[----:B0-----:R-:W-:Y:S02]  /*34750*/  SHF.R.U32.HI R34, RZ, 0x8, R51 ;  /* 0x00000008ff227819 */ /* 0x001fe40000011633 */
[----:B------:R-:W2:Y:S01]  /*34760*/  LDL.LU R51, [R1+0xf4] ;  /* 0x0000f40001337983 */ /* 0x000ea20000300800 */
[----:B------:R-:W-:Y:S02]  /*34770*/  SHF.R.U32.HI R27, RZ, 0x8, R35 ;  /* 0x00000008ff1b7819 */ /* 0x000fe40000011623 */
[----:B------:R-:W-:Y:S02]  /*34780*/  SHF.R.U32.HI R35, RZ, 0x8, R38 ;  /* 0x00000008ff237819 */ /* 0x000fe40000011626 */
[----:B------:R-:W-:Y:S02]  /*34790*/  SHF.R.U32.HI R38, RZ, 0x8, R42 ;  /* 0x00000008ff267819 */ /* 0x000fe4000001162a */
[----:B------:R-:W3:Y:S01]  /*347a0*/  LDL.LU R42, [R1+0xf8] ;  /* 0x0000f800012a7983 */ /* 0x000ee20000300800 */
[----:B------:R-:W-:-:S03]  /*347b0*/  LOP3.LUT R27, R27, 0xffff, RZ, 0xc0, !PT ;  /* 0x0000ffff1b1b7812 */ /* 0x000fc600078ec0ff */
[----:B------:R-:W4:Y:S01]  /*347c0*/  LDL.LU R36, [R1+0xa4] ;  /* 0x0000a40001247983 */ /* 0x000f220000300800 */
[----:B------:R-:W-:-:S03]  /*347d0*/  PRMT R27, R27, 0x3340, R1 ;  /* 0x000033401b1b7816 */ /* 0x000fc60000000001 */
[----:B------:R0:W-:Y:S04]  /*347e0*/  STL [R1+0x1284], R37 ;  /* 0x0012842501007387 */ /* 0x0001e80000100800 */
[----:B0-----:R-:W2:Y:S04]  /*347f0*/  LDL.LU R37, [R1+0x98] ;  /* 0x0000980001257983 */ /* 0x001ea80000300800 */
[----:B------:R0:W-:Y:S04]  /*34800*/  STL [R1+0x11dc], R27 ;  /* 0x0011dc1b01007387 */ /* 0x0001e80000100800 */
[----:B0-----:R-:W3:Y:S01]  /*34810*/  LDL.LU R27, [R1+0xec] ;  /* 0x0000ec00011b7983 */ /* 0x001ee20000300800 */
[----:B------:R-:W-:-:S02]  /*34820*/  LOP3.LUT R35, R35, 0xffff, RZ, 0xc0, !PT ;  /* 0x0000ffff23237812 */ /* 0x000fc400078ec0ff */
        /* <DEDUP_REMOVED lines=8> */
[----:B----4-:R-:W-:-:S04]  /*348b0*/  SHF.R.U32.HI R36, RZ, 0x8, R36 ;  /* 0x00000008ff247819 */ /* 0x010fc80000011624 */
[----:B------:R-:W-:Y:S02]  /*348c0*/  LOP3.LUT R36, R36, 0xffff, RZ, 0xc0, !PT ;  /* 0x0000ffff24247812 */ /* 0x000fe400078ec0ff */
[----:B--2---:R-:W-:-:S04]  /*348d0*/  SHF.R.U32.HI R37, RZ, 0x8, R37 ;  /* 0x00000008ff257819 */ /* 0x004fc80000011625 */
[----:B------:R-:W-:-:S04]  /*348e0*/  LOP3.LUT R37, R37, 0xffff, RZ, 0xc0, !PT ;  /* 0x0000ffff25257812 */ /* 0x000fc800078ec0ff */
[----:B------:R-:W-:Y:S02]  /*348f0*/  PRMT R37, R36, 0x3340, R37 ;  /* 0x0000334024257816 */ /* 0x000fe40000000025 */
[----:B---3--:R-:W-:Y:S02]  /*34900*/  SHF.R.U32.HI R38, RZ, 0x8, R27 ;  /* 0x00000008ff267819 */ /* 0x008fe4000001161b */
[----:B------:R-:W-:Y:S02]  /*34910*/  SHF.R.U32.HI R27, RZ, 0x8, R50 ;  /* 0x00000008ff1b7819 */ /* 0x000fe40000011632 */
[----:B------:R-:W2:Y:S04]  /*34920*/  LDL.LU R50, [R1+0x238] ;  /* 0x0002380001327983 */ /* 0x000ea80000300800 */
[----:B------:R-:W3:Y:S04]  /*34930*/  LDL.LU R39, [R1+0x10c] ;  /* 0x00010c0001277983 */ /* 0x000ee80000300800 */
[----:B------:R-:W4:Y:S04]  /*34940*/  LDL.LU R40, [R1+0x108] ;  /* 0x0001080001287983 */ /* 0x000f280000300800 */
[----:B------:R-:W2:Y:S04]  /*34950*/  LDL.LU R36, [R1+0xe4] ;  /* 0x0000e40001247983 */ /* 0x000ea80000300800 */
[----:B------:R0:W-:Y:S04]  /*34960*/  STL [R1+0x1264], R37 ;  /* 0x0012642501007387 */ /* 0x0001e80000100800 */
[----:B0-----:R-:W3:Y:S01]  /*34970*/  LDL.LU R37, [R1+0xe8] ;  /* 0x0000e80001257983 */ /* 0x001ee20000300800 */
[----:B------:R-:W-:-:S04]  /*34980*/  LOP3.LUT R38, R38, 0xffff, RZ, 0xc0, !PT ;  /* 0x0000ffff26267812 */ /* 0x000fc800078ec0ff */
[----:B------:R-:W-:-:S05]  /*34990*/  PRMT R38, R38, 0x3340, R1 ;  /* 0x0000334026267816 */ /* 0x000fca0000000001 */
[----:B------:R0:W-:Y:S04]  /*349a0*/  STL [R1+0x11d4], R38 ;  /* 0x0011d42601007387 */ /* 0x0001e80000100800 */
[----:B0-----:R-:W4:Y:S01]  /*349b0*/  LDL.LU R38, [R1+0xdc] ;  /* 0x0000dc0001267983 */ /* 0x001f220000300800 */
[----:B------:R-:W-:Y:S02]  /*349c0*/  LOP3.LUT R27, R27, 0xffff, RZ, 0xc0, !PT ;  /* 0x0000ffff1b1b7812 */ /* 0x000fe400078ec0ff */
[----:B------:R-:W-:Y:S02]  /*349d0*/  LOP3.LUT R34, R34, 0xffff, RZ, 0xc0, !PT ;  /* 0x0000ffff22227812 */ /* 0x000fe400078ec0ff */
[----:B------:R-:W-:Y:S02]  /*349e0*/  LOP3.LUT R35, R35, 0xffff, RZ, 0xc0, !PT ;  /* 0x0000ffff23237812 */ /* 0x000fe400078ec0ff */
[----:B------:R-:W-:-:S02]  /*349f0*/  PRMT R34, R27, 0x3340, R34 ;  /* 0x000033401b227816 */ /* 0x000fc40000000022 */
[----:B------:R-:W-:Y:S02]  /*34a00*/  PRMT R27, R35, 0x3340, R1 ;  /* 0x00003340231b7816 */ /* 0x000fe40000000001 */
[----:B------:R-:W-:Y:S01]  /*34a10*/  SHF.R.U32.HI R35, RZ, 0x8, R56 ;  /* 0x00000008ff237819 */ /* 0x000fe20000011638 */
[----:B------:R-:W-:Y:S04]  /*34a20*/  STL [R1+0x1270], R34 ;  /* 0x0012702201007387 */ /* 0x000fe80000100800 */
[----:B------:R0:W-:Y:S04]  /*34a30*/  STL [R1+0x11d0], R27 ;  /* 0x0011d01b01007387 */ /* 0x0001e80000100800 */
[----:B------:R-:W4:Y:S01]  /*34a40*/  LDL.LU R56, [R1+0x1668] ;  /* 0x0016680001387983 */ /* 0x000f220000300800 */
[----:B0-----:R-:W-:-:S03]  /*34a50*/  SHF.R.U32.HI R27, RZ, 0x8, R51 ;  /* 0x00000008ff1b7819 */ /* 0x001fc60000011633 */
[----:B------:R-:W4:Y:S01]  /*34a60*/  LDL.LU R51, [R1+0x68] ;  /* 0x0000680001337983 */ /* 0x000f220000300800 */
[----:B------:R-:W-:Y:S02]  /*34a70*/  SHF.R.U32.HI R34, RZ, 0x8, R42 ;  /* 0x00000008ff227819 */ /* 0x000fe4000001162a */
[----:B--2---:R-:W-:-:S04]  /*34a80*/  SHF.R.U32.HI R36, RZ, 0x8, R36 ;  /* 0x00000008ff247819 */ /* 0x004fc80000011624 */
[----:B------:R-:W-:Y:S02]  /*34a90*/  LOP3.LUT R36, R36, 0xffff, RZ, 0xc0, !PT ;  /* 0x0000ffff24247812 */ /* 0x000fe400078ec0ff */
[----:B---3--:R-:W-:-:S04]  /*34aa0*/  SHF.R.U32.HI R37, RZ, 0x8, R37 ;  /* 0x00000008ff257819 */ /* 0x008fc80000011625 */
[----:B------:R-:W-:-:S04]  /*34ab0*/  LOP3.LUT R37, R37, 0xffff, RZ, 0xc0, !PT ;  /* 0x0000ffff25257812 */ /* 0x000fc800078ec0ff */
[----:B------:R-:W-:Y:S02]  /*34ac0*/  PRMT R36, R36, 0x3340, R37 ;  /* 0x0000334024247816 */ /* 0x000fe40000000025 */
[----:B------:R-:W2:Y:S04]  /*34ad0*/  LDL.LU R37, [R1+0x6d0] ;  /* 0x0006d00001257983 */ /* 0x000ea80000300800 */
[----:B------:R-:W3:Y:S01]  /*34ae0*/  LDL.LU R42, [R1+0x7c] ;  /* 0x00007c00012a7983 */ /* 0x000ee20000300800 */
[----:B----4-:R-:W-:-:S04]  /*34af0*/  SHF.R.U32.HI R38, RZ, 0x8, R38 ;  /* 0x00000008ff267819 */ /* 0x010fc80000011626 */
[----:B------:R-:W-:Y:S01]  /*34b00*/  LOP3.LUT R38, R38, 0xffff, RZ, 0xc0, !PT ;  /* 0x0000ffff26267812 */ /* 0x000fe200078ec0ff */
[----:B------:R0:W-:Y:S03]  /*34b10*/  STL [R1+0x1260], R36 ;  /* 0x0012602401007387 */ /* 0x0001e60000100800 */
[----:B0-----:R-:W-:Y:S02]  /*34b20*/  PRMT R36, R38, 0x3340, R1 ;  /* 0x0000334026247816 */ /* 0x001fe40000000001 */
[----:B------:R-:W4:Y:S01]  /*34b30*/  LDL.LU R38, [R1+0xac] ;  /* 0x0000ac0001267983 */ /* 0x000f220000300800 */
[----:B------:R-:W-:Y:S02]  /*34b40*/  LOP3.LUT R27, R27, 0xffff, RZ, 0xc0, !PT ;  /* 0x0000ffff1b1b7812 */ /* 0x000fe400078ec0ff */
[----:B------:R-:W-:Y:S02]  /*34b50*/  LOP3.LUT R34, R34, 0xffff, RZ, 0xc0, !PT ;  /* 0x0000ffff22227812 */ /* 0x000fe400078ec0ff */
[----:B------:R-:W-:-:S02]  /*34b60*/  LOP3.LUT R35, R35, 0xffff, RZ, 0xc0, !PT ;  /* 0x0000ffff23237812 */ /* 0x000fc400078ec0ff */
[----:B------:R-:W-:Y:S01]  /*34b70*/  PRMT R34, R27, 0x3340, R34 ;  /* 0x000033401b227816 */ /* 0x000fe20000000022 */
[----:B------:R-:W-:Y:S01]  /*34b80*/  STL [R1+0x11c8], R36 ;  /* 0x0011c82401007387 */ /* 0x000fe20000100800 */
[----:B------:R-:W-:-:S03]  /*34b90*/  PRMT R35, R35, 0x3340, R1 ;  /* 0x0000334023237816 */ /* 0x000fc60000000001 */
[----:B------:R0:W-:Y:S04]  /*34ba0*/  STL [R1+0x1258], R34 ;  /* 0x0012582201007387 */ /* 0x0001e80000100800 */
[----:B------:R1:W-:Y:S01]  /*34bb0*/  STL [R1+0x11c0], R35 ;  /* 0x0011c02301007387 */ /* 0x0003e20000100800 */
[----:B0-----:R-:W-:Y:S02]  /*34bc0*/  LOP3.LUT R34, R50, 0xffff, RZ, 0xc0, !PT ;  /* 0x0000ffff32227812 */ /* 0x001fe400078ec0ff */
[----:B------:R-:W-:Y:S01]  /*34bd0*/  LOP3.LUT R56, R56, 0xffff, RZ, 0xc0, !PT ;  /* 0x0000ffff38387812 */ /* 0x000fe200078ec0ff */
[----:B------:R-:W3:Y:S01]  /*34be0*/  LDL.LU R50, [R1+0x74] ;  /* 0x0000740001327983 */ /* 0x000ee20000300800 */
[----:B------:R-:W-:-:S04]  /*34bf0*/  SHF.R.U32.HI R36, RZ, 0x8, R40 ;  /* 0x00000008ff247819 */ /* 0x000fc80000011628 */
[----:B------:R-:W-:Y:S02]  /*34c00*/  LOP3.LUT R36, R36, 0xffff, RZ, 0xc0, !PT ;  /* 0x0000ffff24247812 */ /* 0x000fe400078ec0ff */
[----:B------:R-:W-:-:S04]  /*34c10*/  SHF.R.U32.HI R33, RZ, 0x8, R33 ;  /* 0x00000008ff217819 */ /* 0x000fc80000011621 */
[----:B------:R-:W-:Y:S02]  /*34c20*/  LOP3.LUT R33, R33, 0xffff, RZ, 0xc0, !PT ;  /* 0x0000ffff21217812 */ /* 0x000fe400078ec0ff */
[----:B--2---:R-:W-:-:S04]  /*34c30*/  LOP3.LUT R27, R37, 0xffff, RZ, 0xc0, !PT ;  /* 0x0000ffff251b7812 */ /* 0x004fc800078ec0ff */
[----:B-1----:R-:W-:Y:S02]  /*34c40*/  SHF.R.U32.HI R35, RZ, 0x8, R27 ;  /* 0x00000008ff237819 */ /* 0x002fe4000001161b */
[----:B------:R-:W-:Y:S02]  /*34c50*/  PRMT R27, R27, 0x3340, R34 ;  /* 0x000033401b1b7816 */ /* 0x000fe40000000022 */
[----:B------:R-:W-:-:S03]  /*34c60*/  SHF.R.U32.HI R37, RZ, 0x8, R39 ;  /* 0x00000008ff257819 */ /* 0x000fc60000011627 */
[----:B------:R0:W-:Y:S01]  /*34c70*/  STL [R1+0x1400], R27 ;  /* 0x0014001b01007387 */ /* 0x0001e20000100800 */
[----:B------:R-:W-:Y:S02]  /*34c80*/  LOP3.LUT R37, R37, 0xffff, RZ, 0xc0, !PT ;  /* 0x0000ffff25257812 */ /* 0x000fe400078ec0ff */
[----:B------:R-:W-:Y:S02]  /*34c90*/  SHF.R.U32.HI R34, RZ, 0x8, R34 ;  /* 0x00000008ff227819 */ /* 0x000fe40000011622 */
[----:B0-----:R-:W-:Y:S02]  /*34ca0*/  SHF.R.U32.HI R27, RZ, 0x8, R56 ;  /* 0x00000008ff1b7819 */ /* 0x001fe40000011638 */
[----:B------:R-:W-:Y:S02]  /*34cb0*/  PRMT R37, R37, 0x3340, R36 ;  /* 0x0000334025257816 */ /* 0x000fe40000000024 */
[----:B------:R-:W-:Y:S01]  /*34cc0*/  LOP3.LUT R27, R27, 0xffff, RZ, 0xc0, !PT ;  /* 0x0000ffff1b1b7812 */ /* 0x000fe200078ec0ff */
[----:B------:R-:W2:Y:S01]  /*34cd0*/  LDL.LU R36, [R1+0x124] ;  /* 0x0001240001247983 */ /* 0x000ea20000300800 */
[----:B------:R-:W-:-:S02]  /*34ce0*/  LOP3.LUT R35, R35, 0xffff, RZ, 0xc0, !PT ;  /* 0x0000ffff23237812 */ /* 0x000fc400078ec0ff */
[----:B------:R-:W-:Y:S01]  /*34cf0*/  LOP3.LUT R34, R34, 0xffff, RZ, 0xc0, !PT ;  /* 0x0000ffff22227812 */ /* 0x000fe200078ec0ff */
[----:B------:R-:W2:Y:S01]  /*34d00*/  LDL.LU R39, [R1+0x11c] ;  /* 0x00011c0001277983 */ /* 0x000ea20000300800 */
[--C-:B------:R-:W-:Y:S02]  /*34d10*/  PRMT R27, R27, 0x3340, R1.reuse ;  /* 0x000033401b1b7816 */ /* 0x100fe40000000001 */
[----:B------:R-:W-:Y:S01]  /*34d20*/  PRMT R35, R35, 0x3340, R34 ;  /* 0x0000334023237816 */ /* 0x000fe20000000022 */
[----:B------:R-:W-:Y:S01]  /*34d30*/  STL [R1+0x1248], R37 ;  /* 0x0012482501007387 */ /* 0x000fe20000100800 */
[----:B------:R-:W-:-:S03]  /*34d40*/  PRMT R34, R33, 0x3340, R1 ;  /* 0x0000334021227816 */ /* 0x000fc60000000001 */
[----:B------:R-:W2:Y:S01]  /*34d50*/  LDL.LU R40, [R1+0xfc] ;  /* 0x0000fc0001287983 */ /* 0x000ea20000300800 */
[----:B------:R-:W-:-:S03]  /*34d60*/  SHF.R.U32.HI R33, RZ, 0x8, R51 ;  /* 0x00000008ff217819 */ /* 0x000fc60000011633 */
[----:B------:R4:W-:Y:S01]  /*34d70*/  STL [R1+0x11cc], R27 ;  /* 0x0011cc1b01007387 */ /* 0x0009e20000100800 */
[----:B------:R-:W-:-:S03]  /*34d80*/  LOP3.LUT R33, R33, 0xffff, RZ, 0xc0, !PT ;  /* 0x0000ffff21217812 */ /* 0x000fc600078ec0ff */
[----:B------:R0:W-:Y:S01]  /*34d90*/  STL [R1+0x125c], R35 ;  /* 0x00125c2301007387 */ /* 0x0001e20000100800 */
[----:B----4-:R-:W-:-:S03]  /*34da0*/  SHF.R.U32.HI R27, RZ, 0x8, R38 ;  /* 0x00000008ff1b7819 */ /* 0x010fc60000011626 */
[----:B------:R3:W-:Y:S01]  /*34db0*/  STL [R1+0x11c4], R34 ;  /* 0x0011c42201007387 */ /* 0x0007e20000100800 */
[----:B------:R-:W-:-:S03]  /*34dc0*/  LOP3.LUT R27, R27, 0xffff, RZ, 0xc0, !PT ;  /* 0x0000ffff1b1b7812 */ /* 0x000fc600078ec0ff */
[----:B------:R-:W4:Y:S01]  /*34dd0*/  LDL.LU R38, [R1+0x110] ;  /* 0x0001100001267983 */ /* 0x000f220000300800 */
[----:B------:R-:W-:-:S03]  /*34de0*/  PRMT R33, R27, 0x3340, R33 ;  /* 0x000033401b217816 */ /* 0x000fc60000000021 */
[----:B0-----:R-:W4:Y:S01]  /*34df0*/  LDL.LU R35, [R1+0x12c] ;  /* 0x00012c0001237983 */ /* 0x001f220000300800 */
[----:B---3--:R-:W-:-:S03]  /*34e00*/  SHF.R.U32.HI R34, RZ, 0x8, R42 ;  /* 0x00000008ff227819 */ /* 0x008fc6000001162a */
[----:B------:R-:W3:Y:S04]  /*34e10*/  LDL.LU R37, [R1+0x14c] ;  /* 0x00014c0001257983 */ /* 0x000ee80000300800 */
[----:B------:R-:W4:Y:S04]  /*34e20*/  LDL.LU R51, [R1+0x144] ;  /* 0x0001440001337983 */ /* 0x000f280000300800 */
[----:B------:R-:W3:Y:S04]  /*34e30*/  LDL.LU R42, [R1+0x114] ;  /* 0x00011400012a7983 */ /* 0x000ee80000300800 */
[----:B------:R-:W4:Y:S04]  /*34e40*/  LDL.LU R27, [R1+0x120] ;  /* 0x00012000011b7983 */ /* 0x000f280000300800 */
[----:B------:R0:W-:Y:S04]  /*34e50*/  STL [R1+0x124c], R33 ;  /* 0x00124c2101007387 */ /* 0x0001e80000100800 */
[----:B0-----:R-:W3:Y:S01]  /*34e60*/  LDL.LU R33, [R1+0x118] ;  /* 0x0001180001217983 */ /* 0x001ee20000300800 */
[----:B------:R-:W-:-:S02]  /*34e70*/  SHF.R.U32.HI R31, RZ, 0x8, R31 ;  /* 0x00000008ff1f7819 */ /* 0x000fc4000001161f */
[----:B------:R-:W-:Y:S02]  /*34e80*/  SHF.R.U32.HI R30, RZ, 0x8, R30 ;  /* 0x00000008ff1e7819 */ /* 0x000fe4000001161e */
[----:B------:R-:W-:Y:S02]  /*34e90*/  LOP3.LUT R31, R31, 0xffff, RZ, 0xc0, !PT ;  /* 0x0000ffff1f1f7812 */ /* 0x000fe400078ec0ff */
[----:B------:R-:W-:Y:S02]  /*34ea0*/  LOP3.LUT R34, R34, 0xffff, RZ, 0xc0, !PT ;  /* 0x0000ffff22227812 */ /* 0x000fe400078ec0ff */
[----:B------:R-:W-:Y:S02]  /*34eb0*/  PRMT R31, R31, 0x3340, R1 ;  /* 0x000033401f1f7816 */ /* 0x000fe40000000001 */
[----:B------:R-:W-:Y:S02]  /*34ec0*/  LOP3.LUT R30, R30, 0xffff, RZ, 0xc0, !PT ;  /* 0x0000ffff1e1e7812 */ /* 0x000fe400078ec0ff */
[----:B------:R-:W-:Y:S01]  /*34ed0*/  SHF.R.U32.HI R29, RZ, 0x8, R29 ;  /* 0x00000008ff1d7819 */ /* 0x000fe2000001161d */
[----:B------:R0:W-:Y:S03]  /*34ee0*/  STL [R1+0x11bc], R31 ;  /* 0x0011bc1f01007387 */ /* 0x0001e60000100800 */
[----:B------:R-:W-:-:S02]  /*34ef0*/  LOP3.LUT R29, R29, 0xffff, RZ, 0xc0, !PT ;  /* 0x0000ffff1d1d7812 */ /* 0x000fc400078ec0ff */
[----:B------:R-:W-:Y:S02]  /*34f00*/  SHF.R.U32.HI R28, RZ, 0x8, R28 ;  /* 0x00000008ff1c7819 */ /* 0x000fe4000001161c */
[----:B0-----:R-:W-:Y:S02]  /*34f10*/  PRMT R31, R34, 0x3340, R30 ;  /* 0x00003340221f7816 */ /* 0x001fe4000000001e */
[----:B------:R-:W-:-:S03]  /*34f20*/  PRMT R30, R29, 0x3340, R1 ;  /* 0x000033401d1e7816 */ /* 0x000fc60000000001 */
[----:B------:R0:W-:Y:S01]  /*34f30*/  STL [R1+0x1254], R31 ;  /* 0x0012541f01007387 */ /* 0x0001e20000100800 */
[----:B------:R-:W-:-:S03]  /*34f40*/  LOP3.LUT R28, R28, 0xffff, RZ, 0xc0, !PT ;  /* 0x0000ffff1c1c7812 */ /* 0x000fc600078ec0ff */
[----:B------:R2:W-:Y:S01]  /*34f50*/  STL [R1+0x11b8], R30 ;  /* 0x0011b81e01007387 */ /* 0x0005e20000100800 */
[----:B0-----:R-:W-:-:S04]  /*34f60*/  SHF.R.U32.HI R31, RZ, 0x8, R50 ;  /* 0x00000008ff1f7819 */ /* 0x001fc80000011632 */
[----:B------:R-:W-:Y:S02]  /*34f70*/  LOP3.LUT R31, R31, 0xffff, RZ, 0xc0, !PT ;  /* 0x0000ffff1f1f7812 */ /* 0x000fe400078ec0ff */
[----:B--2---:R-:W-:Y:S02]  /*34f80*/  SHF.R.U32.HI R30, RZ, 0x8, R36 ;  /* 0x00000008ff1e7819 */ /* 0x004fe40000011624 */
[----:B------:R-:W2:Y:S04]  /*34f90*/  LDL.LU R36, [R1+0x128] ;  /* 0x0001280001247983 */ /* 0x000ea80000300800 */
[----:B------:R-:W2:Y:S01]  /*34fa0*/  LDL.LU R50, [R1+0x134] ;  /* 0x0001340001327983 */ /* 0x000ea20000300800 */
[----:B---3--:R-:W-:Y:S02]  /*34fb0*/  SHF.R.U32.HI R29, RZ, 0x8, R33 ;  /* 0x00000008ff1d7819 */ /* 0x008fe40000011621 */
[----:B------:R-:W-:-:S02]  /*34fc0*/  SHF.R.U32.HI R33, RZ, 0x8, R39 ;  /* 0x00000008ff217819 */ /* 0x000fc40000011627 */
[----:B------:R-:W-:Y:S02]  /*34fd0*/  PRMT R39, R31, 0x3340, R28 ;  /* 0x000033401f277816 */ /* 0x000fe4000000001c */
[----:B------:R-:W3:Y:S01]  /*34fe0*/  LDL.LU R28, [R1+0x140] ;  /* 0x00014000011c7983 */ /* 0x000ee20000300800 */
[----:B----4-:R-:W-:Y:S02]  /*34ff0*/  SHF.R.U32.HI R27, RZ, 0x8, R27 ;  /* 0x00000008ff1b7819 */ /* 0x010fe4000001161b */
[----:B------:R-:W-:Y:S02]  /*35000*/  LOP3.LUT R29, R29, 0xffff, RZ, 0xc0, !PT ;  /* 0x0000ffff1d1d7812 */ /* 0x000fe400078ec0ff */
[----:B------:R-:W-:Y:S01]  /*35010*/  LOP3.LUT R27, R27, 0xffff, RZ, 0xc0, !PT ;  /* 0x0000ffff1b1b7812 */ /* 0x000fe200078ec0ff */
[----:B------:R0:W-:Y:S03]  /*35020*/  STL [R1+0x123c], R39 ;  /* 0x00123c2701007387 */ /* 0x0001e60000100800 */
[----:B------:R-:W-:-:S02]  /*35030*/  PRMT R31, R27, 0x3340, R29 ;  /* 0x000033401b1f7816 */ /* 0x000fc4000000001d */
[----:B------:R-:W4:Y:S01]  /*35040*/  LDL.LU R29, [R1+0x160] ;  /* 0x00016000011d7983 */ /* 0x000f220000300800 */
[----:B------:R-:W-:Y:S02]  /*35050*/  LOP3.LUT R30, R30, 0xffff, RZ, 0xc0, !PT ;  /* 0x0000ffff1e1e7812 */ /* 0x000fe400078ec0ff */
[----:B------:R-:W-:Y:S02]  /*35060*/  LOP3.LUT R33, R33, 0xffff, RZ, 0xc0, !PT ;  /* 0x0000ffff21217812 */ /* 0x000fe400078ec0ff */
[----:B------:R-:W-:Y:S02]  /*35070*/  SHF.R.U32.HI R27, RZ, 0x8, R51 ;  /* 0x00000008ff1b7819 */ /* 0x000fe40000011633 */
[----:B0-----:R-:W-:Y:S02]  /*35080*/  PRMT R39, R30, 0x3340, R33 ;  /* 0x000033401e277816 */ /* 0x001fe40000000021 */
[----:B------:R-:W2:Y:S04]  /*35090*/  LDL.LU R33, [R1+0x148] ;  /* 0x0001480001217983 */ /* 0x000ea80000300800 */
[----:B------:R-:W2:Y:S01]  /*350a0*/  LDL.LU R51, [R1+0xf0] ;  /* 0x0000f00001337983 */ /* 0x000ea20000300800 */
[----:B---3--:R-:W-:-:S02]  /*350b0*/  SHF.R.U32.HI R30, RZ, 0x8, R28 ;  /* 0x00000008ff1e7819 */ /* 0x008fc4000001161c */
[----:B------:R-:W-:Y:S02]  /*350c0*/  SHF.R.U32.HI R28, RZ, 0x8, R35 ;  /* 0x00000008ff1c7819 */ /* 0x000fe40000011623 */
[----:B------:R-:W-:Y:S02]  /*350d0*/  SHF.R.U32.HI R35, RZ, 0x8, R37 ;  /* 0x00000008ff237819 */ /* 0x000fe40000011625 */
[----:B------:R-:W-:Y:S02]  /*350e0*/  SHF.R.U32.HI R37, RZ, 0x8, R42 ;  /* 0x00000008ff257819 */ /* 0x000fe4000001162a */
[----:B------:R-:W3:Y:S01]  /*350f0*/  LDL.LU R42, [R1+0xb0] ;  /* 0x0000b000012a7983 */ /* 0x000ee20000300800 */
[----:B------:R-:W-:Y:S02]  /*35100*/  LOP3.LUT R30, R30, 0xffff, RZ, 0xc0, !PT ;  /* 0x0000ffff1e1e7812 */ /* 0x000fe400078ec0ff */
[----:B------:R-:W-:Y:S02]  /*35110*/  LOP3.LUT R28, R28, 0xffff, RZ, 0xc0, !PT ;  /* 0x0000ffff1c1c7812 */ /* 0x000fe400078ec0ff */
[----:B------:R-:W-:-:S02]  /*35120*/  LOP3.LUT R35, R35, 0xffff, RZ, 0xc0, !PT ;  /* 0x0000ffff23237812 */ /* 0x000fc400078ec0ff */
[----:B------:R-:W-:Y:S02]  /*35130*/  LOP3.LUT R27, R27, 0xffff, RZ, 0xc0, !PT ;  /* 0x0000ffff1b1b7812 */ /* 0x000fe400078ec0ff */
[----:B------:R-:W-:Y:S02]  /*35140*/  PRMT R30, R30, 0x3340, R28 ;  /* 0x000033401e1e7816 */ /* 0x000fe4000000001c */
[----:B----4-:R-:W-:Y:S02]  /*35150*/  SHF.R.U32.HI R28, RZ, 0x8, R29 ;  /* 0x00000008ff1c7819 */ /* 0x010fe4000001161d */
[----:B------:R-:W-:Y:S02]  /*35160*/  SHF.R.U32.HI R34, RZ, 0x8, R40 ;  /* 0x00000008ff227819 */ /* 0x000fe40000011628 */
[----:B------:R-:W-:Y:S02]  /*35170*/  PRMT R35, R35, 0x3340, R27 ;  /* 0x0000334023237816 */ /* 0x000fe4000000001b */
[----:B--2---:R-:W-:-:S02]  /*35180*/  SHF.R.U32.HI R29, RZ, 0x8, R36 ;  /* 0x00000008ff1d7819 */ /* 0x004fc40000011624 */
[----:B------:R-:W-:Y:S01]  /*35190*/  SHF.R.U32.HI R27, RZ, 0x8, R50 ;  /* 0x00000008ff1b7819 */ /* 0x000fe20000011632 */
[----:B------:R-:W2:Y:S01]  /*351a0*/  LDL.LU R36, [R1+0x154] ;  /* 0x0001540001247983 */ /* 0x000ea20000300800 */
[----:B------:R-:W-:Y:S02]  /*351b0*/  SHF.R.U32.HI R26, RZ, 0x8, R26 ;  /* 0x00000008ff1a7819 */ /* 0x000fe4000001161a */
[----:B------:R-:W-:Y:S01]  /*351c0*/  SHF.R.U32.HI R21, RZ, 0x8, R21 ;  /* 0x00000008ff157819 */ /* 0x000fe20000011615 */
[----:B------:R-:W4:Y:S01]  /*351d0*/  LDL.LU R50, [R1+0x158] ;  /* 0x0001580001327983 */ /* 0x000f220000300800 */
[----:B------:R-:W-:Y:S02]  /*351e0*/  SHF.R.U32.HI R25, RZ, 0x8, R25 ;  /* 0x00000008ff197819 */ /* 0x000fe40000011619 */
[----:B------:R-:W-:Y:S02]  /*351f0*/  LOP3.LUT R34, R34, 0xffff, RZ, 0xc0, !PT ;  /* 0x0000ffff22227812 */ /* 0x000fe400078ec0ff */
[----:B------:R-:W-:-:S02]  /*35200*/  LOP3.LUT R28, R28, 0xffff, RZ, 0xc0, !PT ;  /* 0x0000ffff1c1c7812 */ /* 0x000fc400078ec0ff */
[----:B------:R-:W-:Y:S02]  /*35210*/  LOP3.LUT R26, R26, 0xffff, RZ, 0xc0, !PT ;  /* 0x0000ffff1a1a7812 */ /* 0x000fe400078ec0ff */
[----:B------:R-:W-:Y:S02]  /*35220*/  SHF.R.U32.HI R24, RZ, 0x8, R24 ;  /* 0x00000008ff187819 */ /* 0x000fe40000011618 */
[----:B------:R-:W-:Y:S02]  /*35230*/  LOP3.LUT R21, R21, 0xffff, RZ, 0xc0, !PT ;  /* 0x0000ffff15157812 */ /* 0x000fe400078ec0ff */
[----:B------:R-:W-:Y:S02]  /*35240*/  LOP3.LUT R25, R25, 0xffff, RZ, 0xc0, !PT ;  /* 0x0000ffff19197812 */ /* 0x000fe400078ec0ff */
[----:B------:R-:W-:Y:S02]  /*35250*/  PRMT R40, R34, 0x3340, R1 ;  /* 0x0000334022287816 */ /* 0x000fe40000000001 */
[----:B------:R-:W-:-:S02]  /*35260*/  SHF.R.U32.HI R22, RZ, 0x8, R22 ;  /* 0x00000008ff167819 */ /* 0x000fc40000011616 */
[----:B------:R-:W-:Y:S02]  /*35270*/  SHF.R.U32.HI R23, RZ, 0x8, R23 ;  /* 0x00000008ff177819 */ /* 0x000fe40000011617 */
[--C-:B------:R-:W-:Y:S02]  /*35280*/  PRMT R34, R28, 0x3340, R1.reuse ;  /* 0x000033401c227816 */ /* 0x100fe40000000001 */
[----:B------:R-:W-:Y:S02]  /*35290*/  PRMT R28, R26, 0x3340, R1 ;  /* 0x000033401a1c7816 */ /* 0x000fe40000000001 */
[----:B------:R-:W-:Y:S02]  /*352a0*/  LOP3.LUT R24, R24, 0xffff, RZ, 0xc0, !PT ;  /* 0x0000ffff18187812 */ /* 0x000fe400078ec0ff */
[----:B------:R-:W-:Y:S02]  /*352b0*/  PRMT R26, R21, 0x3340, R25 ;  /* 0x00003340151a7816 */ /* 0x000fe40000000019 */
[----:B------:R-:W-:-:S02]  /*352c0*/  LOP3.LUT R22, R22, 0xffff, RZ, 0xc0, !PT ;  /* 0x0000ffff16167812 */ /* 0x000fc400078ec0ff */
[----:B------:R-:W-:Y:S01]  /*352d0*/  LOP3.LUT R23, R23, 0xffff, RZ, 0xc0, !PT ;  /* 0x0000ffff17177812 */ /* 0x000fe200078ec0ff */
[----:B------:R-:W-:Y:S01]  /*352e0*/  STL [R1+0x1180], R28 ;  /* 0x0011801c01007387 */ /* 0x000fe20000100800 */
[----:B------:R-:W-:Y:S02]  /*352f0*/  LOP3.LUT R29, R29, 0xffff, RZ, 0xc0, !PT ;  /* 0x0000ffff1d1d7812 */ /* 0x000fe400078ec0ff */
[----:B------:R-:W-:Y:S02]  /*35300*/  LOP3.LUT R27, R27, 0xffff, RZ, 0xc0, !PT ;  /* 0x0000ffff1b1b7812 */ /* 0x000fe400078ec0ff */
[----:B------:R-:W-:Y:S01]  /*35310*/  PRMT R24, R24, 0x3340, R1 ;  /* 0x0000334018187816 */ /* 0x000fe20000000001 */
[----:B------:R0:W-:Y:S01]  /*35320*/  STL [R1+0x1234], R26 ;  /* 0x0012341a01007387 */ /* 0x0001e20000100800 */
[----:B------:R-:W-:Y:S02]  /*35330*/  PRMT R22, R22, 0x3340, R23 ;  /* 0x0000334016167816 */ /* 0x000fe40000000017 */
[----:B------:R-:W-:-:S02]  /*35340*/  PRMT R21, R29, 0x3340, R27 ;  /* 0x000033401d157816 */ /* 0x000fc4000000001b */
[----:B------:R-:W-:Y:S02]  /*35350*/  SHF.R.U32.HI R29, RZ, 0x8, R61 ;  /* 0x00000008ff1d7819 */ /* 0x000fe4000001163d */
[----:B0-----:R-:W-:Y:S02]  /*35360*/  SHF.R.U32.HI R26, RZ, 0x8, R51 ;  /* 0x00000008ff1a7819 */ /* 0x001fe40000011633 */
[----:B------:R-:W4:Y:S01]  /*35370*/  LDL.LU R51, [R1+0x6f0] ;  /* 0x0006f00001337983 */ /* 0x000f220000300800 */
[----:B------:R-:W-:-:S03]  /*35380*/  SHF.R.U32.HI R28, RZ, 0x8, R6 ;  /* 0x00000008ff1c7819 */ /* 0x000fc60000011606 */
[----:B------:R-:W-:Y:S01]  /*35390*/  STL [R1+0x840], R24 ;  /* 0x0008401801007387 */ /* 0x000fe20000100800 */
[----:B---3--:R-:W-:-:S03]  /*353a0*/  SHF.R.U32.HI R27, RZ, 0x8, R42 ;  /* 0x00000008ff1b7819 */ /* 0x008fc6000001162a */
[----:B------:R-:W3:Y:S04]  /*353b0*/  LDL.LU R42, [R1+0x530] ;  /* 0x00053000012a7983 */ /* 0x000ee80000300800 */
[----:B------:R2:W-:Y:S04]  /*353c0*/  STL [R1+0x1230], R22 ;  /* 0x0012301601007387 */ /* 0x0005e80000100800 */
[----:B------:R-:W3:Y:S04]  /*353d0*/  LDL.LU R61, [R1+0x1664] ;  /* 0x00166400013d7983 */ /* 0x000ee80000300800 */
[----:B------:R-:W3:Y:S01]  /*353e0*/  LDL.LU R6, [R1+0x1660] ;  /* 0x0016600001067983 */ /* 0x000ee20000300800 */
[----:B------:R-:W-:-:S02]  /*353f0*/  SHF.R.U32.HI R20, RZ, 0x8, R20 ;  /* 0x00000008ff147819 */ /* 0x000fc40000011614 */
[----:B--2---:R-:W-:Y:S02]  /*35400*/  SHF.R.U32.HI R22, RZ, 0x8, R36 ;  /* 0x00000008ff167819 */ /* 0x004fe40000011624 */
[----:B----4-:R-:W-:Y:S02]  /*35410*/  SHF.R.U32.HI R24, RZ, 0x8, R50 ;  /* 0x00000008ff187819 */ /* 0x010fe40000011632 */
[----:B------:R-:W-:Y:S02]  /*35420*/  LOP3.LUT R22, R22, 0xffff, RZ, 0xc0, !PT ;  /* 0x0000ffff16167812 */ /* 0x000fe400078ec0ff */
[----:B------:R-:W-:Y:S02]  /*35430*/  LOP3.LUT R24, R24, 0xffff, RZ, 0xc0, !PT ;  /* 0x0000ffff18187812 */ /* 0x000fe400078ec0ff */
[----:B------:R-:W-:Y:S02]  /*35440*/  LOP3.LUT R20, R20, 0xffff, RZ, 0xc0, !PT ;  /* 0x0000ffff14147812 */ /* 0x000fe400078ec0ff */
[----:B------:R-:W-:-:S02]  /*35450*/  PRMT R22, R22, 0x3340, R24 ;  /* 0x0000334016167816 */ /* 0x000fc40000000018 */
[----:B------:R-:W-:Y:S02]  /*35460*/  PRMT R24, R20, 0x3340, R1 ;  /* 0x0000334014187816 */ /* 0x000fe40000000001 */
[----:B------:R-:W-:Y:S02]  /*35470*/  SHF.R.U32.HI R25, RZ, 0x8, R33 ;  /* 0x00000008ff197819 */ /* 0x000fe40000011621 */
[----:B------:R-:W-:Y:S01]  /*35480*/  LOP3.LUT R26, R26, 0xffff, RZ, 0xc0, !PT ;  /* 0x0000ffff1a1a7812 */ /* 0x000fe200078ec0ff */
[----:B------:R0:W-:Y:S01]  /*35490*/  STL [R1+0x140], R24 ;  /* 0x0001401801007387 */ /* 0x0001e20000100800 */
[----:B------:R-:W-:Y:S02]  /*354a0*/  LOP3.LUT R25, R25, 0xffff, RZ, 0xc0, !PT ;  /* 0x0000ffff19197812 */ /* 0x000fe400078ec0ff */
[----:B------:R-:W-:Y:S02]  /*354b0*/  LOP3.LUT R27, R27, 0xffff, RZ, 0xc0, !PT ;  /* 0x0000ffff1b1b7812 */ /* 0x000fe400078ec0ff */
[----:B------:R-:W-:-:S02]  /*354c0*/  SHF.R.U32.HI R20, RZ, 0x8, R18 ;  /* 0x00000008ff147819 */ /* 0x000fc40000011612 */
[----:B------:R-:W-:Y:S02]  /*354d0*/  PRMT R33, R25, 0x3340, R1 ;  /* 0x0000334019217816 */ /* 0x000fe40000000001 */
[----:B0-----:R-:W-:Y:S02]  /*354e0*/  SHF.R.U32.HI R24, RZ, 0x8, R19 ;  /* 0x00000008ff187819 */ /* 0x001fe40000011613 */
[----:B------:R-:W-:Y:S02]  /*354f0*/  PRMT R23, R26, 0x3340, R27 ;  /* 0x000033401a177816 */ /* 0x000fe4000000001b */
[----:B------:R-:W-:Y:S02]  /*35500*/  SHF.R.U32.HI R25, RZ, 0x8, R60 ;  /* 0x00000008ff197819 */ /* 0x000fe4000001163c */
[----:B------:R-:W-:Y:S01]  /*35510*/  SHF.R.U32.HI R26, RZ, 0x8, R2 ;  /* 0x00000008ff1a7819 */ /* 0x000fe20000011602 */
[----:B------:R-:W2:Y:S01]  /*35520*/  LDL.LU R60, [R1+0x165c] ;  /* 0x00165c00013c7983 */ /* 0x000ea20000300800 */
[----:B------:R-:W-:-:S02]  /*35530*/  LOP3.LUT R20, R20, 0xffff, RZ, 0xc0, !PT ;  /* 0x0000ffff14147812 */ /* 0x000fc400078ec0ff */
[----:B------:R-:W-:Y:S01]  /*35540*/  LOP3.LUT R24, R24, 0xffff, RZ, 0xc0, !PT ;  /* 0x0000ffff18187812 */ /* 0x000fe200078ec0ff */
[----:B------:R-:W4:Y:S01]  /*35550*/  LDL.LU R2, [R1+0x1658] ;  /* 0x0016580001027983 */ /* 0x000f220000300800 */
[----:B------:R-:W-:Y:S02]  /*35560*/  LOP3.LUT R25, R25, 0xffff, RZ, 0xc0, !PT ;  /* 0x0000ffff19197812 */ /* 0x000fe400078ec0ff */
[----:B------:R-:W-:Y:S02]  /*35570*/  LOP3.LUT R26, R26, 0xffff, RZ, 0xc0, !PT ;  /* 0x0000ffff1a1a7812 */ /* 0x000fe400078ec0ff */
[----:B------:R-:W-:Y:S02]  /*35580*/  SHF.R.U32.HI R18, RZ, 0x8, R58 ;  /* 0x00000008ff127819 */ /* 0x000fe4000001163a */
[----:B------:R-:W-:Y:S01]  /*35590*/  PRMT R20, R20, 0x3340, R24 ;  /* 0x0000334014147816 */ /* 0x000fe20000000018 */
[----:B------:R-:W2:Y:S01]  /*355a0*/  LDL.LU R58, [R1+0x1654] ;  /* 0x00165400013a7983 */ /* 0x000ea20000300800 */
[----:B------:R-:W-:-:S02]  /*355b0*/  PRMT R24, R25, 0x3340, R26 ;  /* 0x0000334019187816 */ /* 0x000fc4000000001a */
[----:B------:R-:W-:Y:S01]  /*355c0*/  LOP3.LUT R18, R18, 0xffff, RZ, 0xc0, !PT ;  /* 0x0000ffff12127812 */ /* 0x000fe200078ec0ff */
[----:B------:R0:W-:Y:S01]  /*355d0*/  STL [R1+0x122c], R20 ;  /* 0x00122c1401007387 */ /* 0x0001e20000100800 */
[----:B------:R-:W-:Y:S02]  /*355e0*/  LOP3.LUT R25, R51, 0xffff, RZ, 0xc0, !PT ;  /* 0x0000ffff33197812 */ /* 0x000fe400078ec0ff */
[----:B------:R-:W-:Y:S02]  /*355f0*/  SHF.R.U32.HI R17, RZ, 0x8, R17 ;  /* 0x00000008ff117819 */ /* 0x000fe40000011611 */
[----:B------:R-:W-:Y:S02]  /*35600*/  SHF.R.U32.HI R11, RZ, 0x8, R11 ;  /* 0x00000008ff0b7819 */ /* 0x000fe4000001160b */
[----:B------:R-:W-:Y:S02]  /*35610*/  SHF.R.U32.HI R16, RZ, 0x8, R16 ;  /* 0x00000008ff107819 */ /* 0x000fe40000011610 */
[----:B------:R-:W-:-:S02]  /*35620*/  LOP3.LUT R17, R17, 0xffff, RZ, 0xc0, !PT ;  /* 0x0000ffff11117812 */ /* 0x000fc400078ec0ff */
[----:B------:R-:W-:Y:S02]  /*35630*/  LOP3.LUT R11, R11, 0xffff, RZ, 0xc0, !PT ;  /* 0x0000ffff0b0b7812 */ /* 0x000fe400078ec0ff */
[----:B------:R-:W-:Y:S02]  /*35640*/  LOP3.LUT R16, R16, 0xffff, RZ, 0xc0, !PT ;  /* 0x0000ffff10107812 */ /* 0x000fe400078ec0ff */
[----:B------:R-:W-:Y:S02]  /*35650*/  PRMT R17, R17, 0x3340, R1 ;  /* 0x0000334011117816 */ /* 0x000fe40000000001 */
[----:B------:R-:W-:Y:S02]  /*35660*/  PRMT R11, R11, 0x3340, R16 ;  /* 0x000033400b0b7816 */ /* 0x000fe40000000010 */
[----:B---3--:R-:W-:Y:S02]  /*35670*/  LOP3.LUT R26, R42, 0xffff, RZ, 0xc0, !PT ;  /* 0x0000ffff2a1a7812 */ /* 0x008fe400078ec0ff */
[----:B------:R-:W-:-:S04]  /*35680*/  LOP3.LUT R6, R6, 0xffff, RZ, 0xc0, !PT ;  /* 0x0000ffff06067812 */ /* 0x000fc800078ec0ff */
[----:B------:R-:W-:-:S04]  /*35690*/  SHF.R.U32.HI R19, RZ, 0x8, R6 ;  /* 0x00000008ff137819 */ /* 0x000fc80000011606 */
[----:B0-----:R-:W-:Y:S02]  /*356a0*/  LOP3.LUT R20, R19, 0xffff, RZ, 0xc0, !PT ;  /* 0x0000ffff13147812 */ /* 0x001fe400078ec0ff */
[----:B------:R-:W-:Y:S02]  /*356b0*/  PRMT R19, R18, 0x3340, R1 ;  /* 0x0000334012137816 */ /* 0x000fe40000000001 */
[----:B------:R-:W-:Y:S02]  /*356c0*/  SHF.R.U32.HI R18, RZ, 0x8, R25 ;  /* 0x00000008ff127819 */ /* 0x000fe40000011619 */
[----:B------:R-:W-:Y:S02]  /*356d0*/  PRMT R20, R20, 0x3340, R1 ;  /* 0x0000334014147816 */ /* 0x000fe40000000001 */
[--C-:B------:R-:W-:Y:S02]  /*356e0*/  PRMT R25, R25, 0x3340, R26.reuse ;  /* 0x0000334019197816 */ /* 0x100fe4000000001a */
[----:B------:R-:W-:Y:S01]  /*356f0*/  SHF.R.U32.HI R26, RZ, 0x8, R26 ;  /* 0x00000008ff1a7819 */ /* 0x000fe2000001161a */
[----:B------:R0:W-:Y:S01]  /*35700*/  STL [R1+0x13c], R20 ;  /* 0x00013c1401007387 */ /* 0x0001e20000100800 */
[----:B------:R-:W-:-:S02]  /*35710*/  LOP3.LUT R18, R18, 0xffff, RZ, 0xc0, !PT ;  /* 0x0000ffff12127812 */ /* 0x000fc400078ec0ff */
[----:B------:R-:W-:Y:S01]  /*35720*/  LOP3.LUT R26, R26, 0xffff, RZ, 0xc0, !PT ;  /* 0x0000ffff1a1a7812 */ /* 0x000fe200078ec0ff */
[----:B------:R1:W-:Y:S03]  /*35730*/  STL [R1+0x12ac], R25 ;  /* 0x0012ac1901007387 */ /* 0x0003e60000100800 */
[----:B------:R-:W-:Y:S02]  /*35740*/  PRMT R18, R18, 0x3340, R26 ;  /* 0x0000334012127816 */ /* 0x000fe4000000001a */
[----:B0-----:R-:W-:Y:S02]  /*35750*/  SHF.R.U32.HI R20, RZ, 0x8, R14 ;  /* 0x00000008ff147819 */ /* 0x001fe4000001160e */
[----:B------:R-:W3:Y:S01]  /*35760*/  LDL.LU R14, [R1+0x1650] ;  /* 0x00165000010e7983 */ /* 0x000ee20000300800 */
[----:B-1----:R-:W-:Y:S02]  /*35770*/  SHF.R.U32.HI R25, RZ, 0x8, R53 ;  /* 0x00000008ff197819 */ /* 0x002fe40000011635 */
[----:B------:R-:W-:Y:S01]  /*35780*/  LOP3.LUT R20, R20, 0xffff, RZ, 0xc0, !PT ;  /* 0x0000ffff14147812 */ /* 0x000fe200078ec0ff */
[----:B------:R-:W4:Y:S01]  /*35790*/  LDL.LU R53, [R1+0x164c] ;  /* 0x00164c0001357983 */ /* 0x000f220000300800 */
[----:B------:R-:W-:-:S03]  /*357a0*/  LOP3.LUT R25, R25, 0xffff, RZ, 0xc0, !PT ;  /* 0x0000ffff19197812 */ /* 0x000fc600078ec0ff */
[----:B------:R0:W-:Y:S04]  /*357b0*/  STL [R1+0x1224], R18 ;  /* 0x0012241201007387 */ /* 0x0001e80000100800 */
[----:B------:R-:W-:Y:S04]  /*357c0*/  STL [R1+0x138], R17 ;  /* 0x0001381101007387 */ /* 0x000fe80000100800 */
[----:B------:R1:W-:Y:S01]  /*357d0*/  STL [R1+0x1228], R11 ;  /* 0x0012280b01007387 */ /* 0x0003e20000100800 */
[----:B0-----:R-:W-:Y:S02]  /*357e0*/  PRMT R18, R20, 0x3340, R25 ;  /* 0x0000334014127816 */ /* 0x001fe40000000019 */
[----:B------:R-:W-:-:S02]  /*357f0*/  SHF.R.U32.HI R25, RZ, 0x8, R49 ;  /* 0x00000008ff197819 */ /* 0x000fc40000011631 */
[----:B------:R-:W2:Y:S01]  /*35800*/  LDL.LU R49, [R1+0x1648] ;  /* 0x0016480001317983 */ /* 0x000ea20000300800 */
[----:B------:R-:W-:Y:S02]  /*35810*/  SHF.R.U32.HI R42, RZ, 0x8, R9 ;  /* 0x00000008ff2a7819 */ /* 0x000fe40000011609 */
[----:B------:R-:W-:Y:S02]  /*35820*/  SHF.R.U32.HI R9, RZ, 0x8, R10 ;  /* 0x00000008ff097819 */ /* 0x000fe4000001160a */
[----:B-1----:R-:W-:Y:S02]  /*35830*/  SHF.R.U32.HI R11, RZ, 0x8, R12 ;  /* 0x00000008ff0b7819 */ /* 0x002fe4000001160c */
[----:B------:R-:W-:Y:S01]  /*35840*/  LOP3.LUT R42, R42, 0xffff, RZ, 0xc0, !PT ;  /* 0x0000ffff2a2a7812 */ /* 0x000fe200078ec0ff */
[----:B------:R-:W3:Y:S01]  /*35850*/  LDL.LU R12, [R1+0x1644] ;  /* 0x00164400010c7983 */ /* 0x000ee20000300800 */
[----:B------:R-:W-:-:S03]  /*35860*/  LOP3.LUT R9, R9, 0xffff, RZ, 0xc0, !PT ;  /* 0x0000ffff09097812 */ /* 0x000fc600078ec0ff */
[----:B------:R-:W4:Y:S01]  /*35870*/  LDL.LU R36, [R1+0x6a0] ;  /* 0x0006a00001247983 */ /* 0x000f220000300800 */
[----:B------:R-:W-:Y:S02]  /*35880*/  PRMT R42, R42, 0x3340, R9 ;  /* 0x000033402a2a7816 */ /* 0x000fe40000000009 */
[----:B------:R-:W-:Y:S02]  /*35890*/  SHF.R.U32.HI R9, RZ, 0x8, R3 ;  /* 0x00000008ff097819 */ /* 0x000fe40000011603 */
[----:B------:R-:W-:Y:S02]  /*358a0*/  SHF.R.U32.HI R47, RZ, 0x8, R47 ;  /* 0x00000008ff2f7819 */ /* 0x000fe4000001162f */
[----:B------:R-:W-:Y:S02]  /*358b0*/  SHF.R.U32.HI R46, RZ, 0x8, R46 ;  /* 0x00000008ff2e7819 */ /* 0x000fe4000001162e */
[----:B------:R-:W-:Y:S02]  /*358c0*/  LOP3.LUT R9, R9, 0xffff, RZ, 0xc0, !PT ;  /* 0x0000ffff09097812 */ /* 0x000fe400078ec0ff */
[----:B------:R-:W-:-:S02]  /*358d0*/  LOP3.LUT R16, R47, 0xffff, RZ, 0xc0, !PT ;  /* 0x0000ffff2f107812 */ /* 0x000fc400078ec0ff */
[----:B------:R-:W-:Y:S02]  /*358e0*/  SHF.R.U32.HI R8, RZ, 0x8, R8 ;  /* 0x00000008ff087819 */ /* 0x000fe40000011608 */
[----:B------:R-:W-:Y:S02]  /*358f0*/  LOP3.LUT R46, R46, 0xffff, RZ, 0xc0, !PT ;  /* 0x0000ffff2e2e7812 */ /* 0x000fe400078ec0ff */
[----:B------:R-:W-:Y:S02]  /*35900*/  SHF.R.U32.HI R26, RZ, 0x8, R59 ;  /* 0x00000008ff1a7819 */ /* 0x000fe4000001163b */
[----:B------:R-:W-:Y:S01]  /*35910*/  PRMT R16, R9, 0x3340, R16 ;  /* 0x0000334009107816 */ /* 0x000fe20000000010 */
[----:B------:R-:W3:Y:S01]  /*35920*/  LDL.LU R59, [R1+0x1640] ;  /* 0x00164000013b7983 */ /* 0x000ee20000300800 */
[----:B------:R-:W-:Y:S02]  /*35930*/  SHF.R.U32.HI R27, RZ, 0x8, R57 ;  /* 0x00000008ff1b7819 */ /* 0x000fe40000011639 */
[----:B------:R-:W-:Y:S01]  /*35940*/  LOP3.LUT R8, R8, 0xffff, RZ, 0xc0, !PT ;  /* 0x0000ffff08087812 */ /* 0x000fe200078ec0ff */
[----:B------:R-:W3:Y:S01]  /*35950*/  LDL.LU R57, [R1+0x163c] ;  /* 0x00163c0001397983 */ /* 0x000ee20000300800 */
[----:B------:R-:W-:-:S02]  /*35960*/  PRMT R9, R46, 0x3340, R1 ;  /* 0x000033402e097816 */ /* 0x000fc40000000001 */
[----:B------:R-:W-:Y:S01]  /*35970*/  LOP3.LUT R25, R25, 0xffff, RZ, 0xc0, !PT ;  /* 0x0000ffff19197812 */ /* 0x000fe200078ec0ff */
[----:B------:R-:W3:Y:S01]  /*35980*/  LDL.LU R3, [R1+0x1638] ;  /* 0x0016380001037983 */ /* 0x000ee20000300800 */
[----:B------:R-:W-:Y:S02]  /*35990*/  LOP3.LUT R10, R11, 0xffff, RZ, 0xc0, !PT ;  /* 0x0000ffff0b0a7812 */ /* 0x000fe400078ec0ff */
[----:B------:R-:W-:Y:S01]  /*359a0*/  PRMT R20, R8, 0x3340, R1 ;  /* 0x0000334008147816 */ /* 0x000fe20000000001 */
[----:B------:R-:W3:Y:S01]  /*359b0*/  LDL.LU R50, [R1+0x6e0] ;  /* 0x0006e00001327983 */ /* 0x000ee20000300800 */
[----:B------:R-:W-:-:S03]  /*359c0*/  PRMT R25, R25, 0x3340, R10 ;  /* 0x0000334019197816 */ /* 0x000fc6000000000a */
[----:B------:R-:W3:Y:S01]  /*359d0*/  LDL.LU R51, [R1+0x6c0] ;  /* 0x0006c00001337983 */ /* 0x000ee20000300800 */
[----:B------:R-:W-:-:S03]  /*359e0*/  SHF.R.U32.HI R10, RZ, 0x8, R15 ;  /* 0x00000008ff0a7819 */ /* 0x000fc6000001160f */
[----:B------:R0:W-:Y:S02]  /*359f0*/  STL [R1+0x134], R9 ;  /* 0x0001340901007387 */ /* 0x0001e40000100800 */
[----:B0-----:R-:W-:Y:S02]  /*35a00*/  SHF.R.U32.HI R9, RZ, 0x8, R7 ;  /* 0x00000008ff097819 */ /* 0x001fe40000011607 */
[----:B--2---:R-:W-:Y:S02]  /*35a10*/  LOP3.LUT R8, R49, 0xffff, RZ, 0xc0, !PT ;  /* 0x0000ffff31087812 */ /* 0x004fe400078ec0ff */
[----:B------:R-:W2:Y:S04]  /*35a20*/  LDL.LU R49, [R1+0x1634] ;  /* 0x0016340001317983 */ /* 0x000ea80000300800 */
[----:B------:R-:W2:Y:S04]  /*35a30*/  LDL.LU R7, [R1+0x1630] ;  /* 0x0016300001077983 */ /* 0x000ea80000300800 */
[----:B------:R-:W2:Y:S01]  /*35a40*/  LDL.LU R15, [R1+0x162c] ;  /* 0x00162c00010f7983 */ /* 0x000ea20000300800 */
[----:B----4-:R-:W-:-:S02]  /*35a50*/  LOP3.LUT R11, R36, 0xffff, RZ, 0xc0, !PT ;  /* 0x0000ffff240b7812 */ /* 0x010fc400078ec0ff */
[----:B------:R-:W-:Y:S02]  /*35a60*/  SHF.R.U32.HI R36, RZ, 0x8, R44 ;  /* 0x00000008ff247819 */ /* 0x000fe4000001162c */
[----:B------:R-:W-:Y:S02]  /*35a70*/  SHF.R.U32.HI R0, RZ, 0x8, R0 ;  /* 0x00000008ff007819 */ /* 0x000fe40000011600 */
[----:B------:R-:W-:Y:S02]  /*35a80*/  SHF.R.U32.HI R44, RZ, 0x8, R11 ;  /* 0x00000008ff2c7819 */ /* 0x000fe4000001160b */
[----:B------:R-:W-:Y:S02]  /*35a90*/  SHF.R.U32.HI R43, RZ, 0x8, R43 ;  /* 0x00000008ff2b7819 */ /* 0x000fe4000001162b */
[--C-:B------:R-:W-:Y:S02]  /*35aa0*/  PRMT R11, R11, 0x3340, R8.reuse ;  /* 0x000033400b0b7816 */ /* 0x100fe40000000008 */
[----:B------:R-:W-:-:S02]  /*35ab0*/  SHF.R.U32.HI R8, RZ, 0x8, R8 ;  /* 0x00000008ff087819 */ /* 0x000fc40000011608 */
[----:B------:R-:W-:Y:S02]  /*35ac0*/  LOP3.LUT R9, R9, 0xffff, RZ, 0xc0, !PT ;  /* 0x0000ffff09097812 */ /* 0x000fe400078ec0ff */
[----:B------:R-:W-:Y:S02]  /*35ad0*/  LOP3.LUT R10, R10, 0xffff, RZ, 0xc0, !PT ;  /* 0x0000ffff0a0a7812 */ /* 0x000fe400078ec0ff */
[----:B------:R-:W-:Y:S01]  /*35ae0*/  LOP3.LUT R0, R0, 0xffff, RZ, 0xc0, !PT ;  /* 0x0000ffff00007812 */ /* 0x000fe200078ec0ff */
[----:B------:R0:W-:Y:S01]  /*35af0*/  STL [R1+0x1250], R11 ;  /* 0x0012500b01007387 */ /* 0x0001e20000100800 */
[----:B------:R-:W-:Y:S02]  /*35b00*/  LOP3.LUT R36, R36, 0xffff, RZ, 0xc0, !PT ;  /* 0x0000ffff24247812 */ /* 0x000fe400078ec0ff */
[----:B------:R-:W-:Y:S02]  /*35b10*/  LOP3.LUT R43, R43, 0xffff, RZ, 0xc0, !PT ;  /* 0x0000ffff2b2b7812 */ /* 0x000fe400078ec0ff */
[----:B------:R-:W-:-:S02]  /*35b20*/  LOP3.LUT R44, R44, 0xffff, RZ, 0xc0, !PT ;  /* 0x0000ffff2c2c7812 */ /* 0x000fc400078ec0ff */
[----:B------:R-:W-:Y:S02]  /*35b30*/  LOP3.LUT R8, R8, 0xffff, RZ, 0xc0, !PT ;  /* 0x0000ffff08087812 */ /* 0x000fe400078ec0ff */
[----:B0-----:R-:W-:Y:S02]  /*35b40*/  PRMT R11, R9, 0x3340, R10 ;  /* 0x00003340090b7816 */ /* 0x001fe4000000000a */
[----:B------:R-:W-:Y:S02]  /*35b50*/  PRMT R10, R0, 0x3340, R1 ;  /* 0x00003340000a7816 */ /* 0x000fe40000000001 */
[----:B------:R-:W-:Y:S02]  /*35b60*/  PRMT R9, R36, 0x3340, R43 ;  /* 0x0000334024097816 */ /* 0x000fe4000000002b */
[----:B------:R-:W-:Y:S01]  /*35b70*/  PRMT R0, R44, 0x3340, R8 ;  /* 0x000033402c007816 */ /* 0x000fe20000000008 */
[----:B------:R0:W-:Y:S04]  /*35b80*/  STL [R1+0x120c], R11 ;  /* 0x00120c0b01007387 */ /* 0x0001e80000100800 */
[----:B------:R-:W-:Y:S04]  /*35b90*/  STL [R1+0x12c], R10 ;  /* 0x00012c0a01007387 */ /* 0x000fe80000100800 */
[----:B------:R-:W-:Y:S01]  /*35ba0*/  STL [R1+0x1210], R9 ;  /* 0x0012100901007387 */ /* 0x000fe20000100800 */
[----:B---3--:R-:W-:-:S03]  /*35bb0*/  LOP3.LUT R43, R12, 0xffff, RZ, 0xc0, !PT ;  /* 0x0000ffff0c2b7812 */ /* 0x008fc600078ec0ff */
[----:B------:R2:W-:Y:S01]  /*35bc0*/  STL [R1+0x1220], R0 ;  /* 0x0012200001007387 */ /* 0x0005e20000100800 */
[----:B0-----:R-:W-:Y:S02]  /*35bd0*/  LOP3.LUT R11, R57, 0xffff, RZ, 0xc0, !PT ;  /* 0x0000ffff390b7812 */ /* 0x001fe400078ec0ff */
[----:B--2---:R-:W-:Y:S02]  /*35be0*/  LOP3.LUT R0, R15, 0xffff, RZ, 0xc0, !PT ;  /* 0x0000ffff0f007812 */ /* 0x004fe400078ec0ff */
[----:B------:R-:W2:Y:S04]  /*35bf0*/  LDL.LU R15, [R1+0x1628] ;  /* 0x00162800010f7983 */ /* 0x000ea80000300800 */
[----:B------:R-:W3:Y:S04]  /*35c00*/  LDL.LU R57, [R1+0x1624] ;  /* 0x0016240001397983 */ /* 0x000ee80000300800 */
[----:B------:R-:W4:Y:S01]  /*35c10*/  LDL.LU R12, [R1+0x1620] ;  /* 0x00162000010c7983 */ /* 0x000f220000300800 */
[----:B------:R-:W-:-:S04]  /*35c20*/  SHF.R.U32.HI R45, RZ, 0x8, R45 ;  /* 0x00000008ff2d7819 */ /* 0x000fc8000001162d */
[----:B------:R-:W-:Y:S02]  /*35c30*/  LOP3.LUT R17, R45, 0xffff, RZ, 0xc0, !PT ;  /* 0x0000ffff2d117812 */ /* 0x000fe400078ec0ff */
[----:B------:R-:W-:Y:S02]  /*35c40*/  PRMT R45, R0, 0x3340, R43 ;  /* 0x00003340002d7816 */ /* 0x000fe4000000002b */
[----:B------:R-:W-:Y:S02]  /*35c50*/  LOP3.LUT R8, R51, 0xffff, RZ, 0xc0, !PT ;  /* 0x0000ffff33087812 */ /* 0x000fe400078ec0ff */
[----:B------:R-:W-:Y:S01]  /*35c60*/  LOP3.LUT R9, R59, 0xffff, RZ, 0xc0, !PT ;  /* 0x0000ffff3b097812 */ /* 0x000fe200078ec0ff */
[----:B------:R0:W-:Y:S01]  /*35c70*/  STL [R1+0x14c], R45 ;  /* 0x00014c2d01007387 */ /* 0x0001e20000100800 */
[----:B------:R-:W-:Y:S02]  /*35c80*/  LOP3.LUT R10, R50, 0xffff, RZ, 0xc0, !PT ;  /* 0x0000ffff320a7812 */ /* 0x000fe400078ec0ff */
[----:B------:R-:W-:-:S02]  /*35c90*/  SHF.R.U32.HI R36, RZ, 0x8, R0 ;  /* 0x00000008ff247819 */ /* 0x000fc40000011600 */
[----:B------:R-:W-:Y:S02]  /*35ca0*/  LOP3.LUT R53, R53, 0xffff, RZ, 0xc0, !PT ;  /* 0x0000ffff35357812 */ /* 0x000fe400078ec0ff */
[----:B0-----:R-:W-:Y:S02]  /*35cb0*/  PRMT R45, R8, 0x3340, R9 ;  /* 0x00003340082d7816 */ /* 0x001fe40000000009 */
[----:B------:R-:W-:Y:S02]  /*35cc0*/  SHF.R.U32.HI R43, RZ, 0x8, R43 ;  /* 0x00000008ff2b7819 */ /* 0x000fe4000001162b */
[----:B------:R-:W-:Y:S01]  /*35cd0*/  SHF.R.U32.HI R0, RZ, 0x8, R8 ;  /* 0x00000008ff007819 */ /* 0x000fe20000011608 */
[----:B------:R0:W-:Y:S01]  /*35ce0*/  STL [R1+0x148], R45 ;  /* 0x0001482d01007387 */ /* 0x0001e20000100800 */
[----:B------:R-:W-:Y:S02]  /*35cf0*/  SHF.R.U32.HI R8, RZ, 0x8, R9 ;  /* 0x00000008ff087819 */ /* 0x000fe40000011609 */
[----:B------:R-:W-:-:S02]  /*35d00*/  SHF.R.U32.HI R9, RZ, 0x8, R10 ;  /* 0x00000008ff097819 */ /* 0x000fc4000001160a */
[----:B------:R-:W-:Y:S02]  /*35d10*/  LOP3.LUT R36, R36, 0xffff, RZ, 0xc0, !PT ;  /* 0x0000ffff24247812 */ /* 0x000fe400078ec0ff */
[----:B------:R-:W-:Y:S02]  /*35d20*/  LOP3.LUT R43, R43, 0xffff, RZ, 0xc0, !PT ;  /* 0x0000ffff2b2b7812 */ /* 0x000fe400078ec0ff */
[--C-:B0-----:R-:W-:Y:S02]  /*35d30*/  PRMT R45, R10, 0x3340, R11.reuse ;  /* 0x000033400a2d7816 */ /* 0x101fe4000000000b */
[----:B------:R-:W-:Y:S02]  /*35d40*/  SHF.R.U32.HI R10, RZ, 0x8, R11 ;  /* 0x00000008ff0a7819 */ /* 0x000fe4000001160b */
[----:B------:R-:W-:Y:S02]  /*35d50*/  SHF.R.U32.HI R11, RZ, 0x8, R53 ;  /* 0x00000008ff0b7819 */ /* 0x000fe40000011635 */
[----:B------:R-:W-:-:S02]  /*35d60*/  LOP3.LUT R0, R0, 0xffff, RZ, 0xc0, !PT ;  /* 0x0000ffff00007812 */ /* 0x000fc400078ec0ff */
[----:B------:R-:W-:Y:S02]  /*35d70*/  LOP3.LUT R8, R8, 0xffff, RZ, 0xc0, !PT ;  /* 0x0000ffff08087812 */ /* 0x000fe400078ec0ff */
[----:B------:R-:W-:Y:S02]  /*35d80*/  LOP3.LUT R9, R9, 0xffff, RZ, 0xc0, !PT ;  /* 0x0000ffff09097812 */ /* 0x000fe400078ec0ff */
[----:B------:R-:W-:Y:S02]  /*35d90*/  LOP3.LUT R10, R10, 0xffff, RZ, 0xc0, !PT ;  /* 0x0000ffff0a0a7812 */ /* 0x000fe400078ec0ff */
[----:B------:R-:W-:Y:S02]  /*35da0*/  LOP3.LUT R11, R11, 0xffff, RZ, 0xc0, !PT ;  /* 0x0000ffff0b0b7812 */ /* 0x000fe400078ec0ff */
[----:B------:R-:W-:Y:S02]  /*35db0*/  PRMT R43, R36, 0x3340, R43 ;  /* 0x00003340242b7816 */ /* 0x000fe4000000002b */
[----:B------:R-:W-:-:S02]  /*35dc0*/  PRMT R36, R0, 0x3340, R8 ;  /* 0x0000334000247816 */ /* 0x000fc40000000008 */
[----:B------:R-:W-:Y:S01]  /*35dd0*/  LOP3.LUT R7, R7, 0xffff, RZ, 0xc0, !PT ;  /* 0x0000ffff07077812 */ /* 0x000fe200078ec0ff */
[----:B------:R-:W-:Y:S01]  /*35de0*/  STL [R1+0x144], R45 ;  /* 0x0001442d01007387 */ /* 0x000fe20000100800 */
[----:B------:R-:W-:Y:S02]  /*35df0*/  LOP3.LUT R14, R14, 0xffff, RZ, 0xc0, !PT ;  /* 0x0000ffff0e0e7812 */ /* 0x000fe400078ec0ff */
[----:B------:R-:W-:Y:S01]  /*35e00*/  PRMT R8, R9, 0x3340, R10 ;  /* 0x0000334009087816 */ /* 0x000fe2000000000a */
[----:B------:R-:W-:Y:S01]  /*35e10*/  STL [R1+0x1618], R53 ;  /* 0x0016183501007387 */ /* 0x000fe20000100800 */
[----:B------:R-:W-:Y:S02]  /*35e20*/  PRMT R0, R11, 0x3340, R1 ;  /* 0x000033400b007816 */ /* 0x000fe40000000001 */
[----:B------:R-:W-:Y:S01]  /*35e30*/  SHF.R.U32.HI R11, RZ, 0x8, R7 ;  /* 0x00000008ff0b7819 */ /* 0x000fe20000011607 */
[----:B------:R-:W-:Y:S04]  /*35e40*/  STL [R1+0x121c], R43 ;  /* 0x00121c2b01007387 */ /* 0x000fe80000100800 */
[----:B------:R0:W-:Y:S01]  /*35e50*/  STL [R1+0x1218], R36 ;  /* 0x0012182401007387 */ /* 0x0001e20000100800 */
[----:B------:R-:W-:-:S03]  /*35e60*/  LOP3.LUT R11, R11, 0xffff, RZ, 0xc0, !PT ;  /* 0x0000ffff0b0b7812 */ /* 0x000fc600078ec0ff */
[----:B------:R-:W-:Y:S01]  /*35e70*/  STL [R1+0x1214], R8 ;  /* 0x0012140801007387 */ /* 0x000fe20000100800 */
[----:B0-----:R-:W-:-:S03]  /*35e80*/  SHF.R.U32.HI R36, RZ, 0x8, R14 ;  /* 0x00000008ff247819 */ /* 0x001fc6000001160e */
[----:B------:R0:W-:Y:S01]  /*35e90*/  STL [R1+0x128], R0 ;  /* 0x0001280001007387 */ /* 0x0001e20000100800 */
[----:B------:R-:W-:-:S03]  /*35ea0*/  LOP3.LUT R36, R36, 0xffff, RZ, 0xc0, !PT ;  /* 0x0000ffff24247812 */ /* 0x000fc600078ec0ff */
[----:B------:R-:W2:Y:S04]  /*35eb0*/  LDL.LU R45, [R1+0x314] ;  /* 0x00031400012d7983 */ /* 0x000ea80000300800 */
[----:B------:R-:W2:Y:S04]  /*35ec0*/  LDL.LU R47, [R1+0x310] ;  /* 0x00031000012f7983 */ /* 0x000ea80000300800 */
[----:B------:R-:W2:Y:S01]  /*35ed0*/  LDL.LU R50, [R1+0x214] ;  /* 0x0002140001327983 */ /* 0x000ea20000300800 */
[----:B----4-:R-:W-:-:S04]  /*35ee0*/  LOP3.LUT R12, R12, 0xffff, RZ, 0xc0, !PT ;  /* 0x0000ffff0c0c7812 */ /* 0x010fc800078ec0ff */
[----:B------:R-:W-:-:S04]  /*35ef0*/  SHF.R.U32.HI R10, RZ, 0x8, R12 ;  /* 0x00000008ff0a7819 */ /* 0x000fc8000001160c */
[----:B------:R-:W-:-:S04]  /*35f00*/  LOP3.LUT R10, R10, 0xffff, RZ, 0xc0, !PT ;  /* 0x0000ffff0a0a7812 */ /* 0x000fc800078ec0ff */
[----:B------:R-:W-:Y:S02]  /*35f10*/  PRMT R43, R10, 0x3340, R11 ;  /* 0x000033400a2b7816 */ /* 0x000fe4000000000b */
[----:B------:R-:W-:Y:S01]  /*35f20*/  PRMT R10, R36, 0x3340, R1 ;  /* 0x00003340240a7816 */ /* 0x000fe20000000001 */
[----:B------:R-:W4:Y:S04]  /*35f30*/  LDL.LU R11, [R1+0x180] ;  /* 0x00018000010b7983 */ /* 0x000f280000300800 */
[----:B------:R1:W-:Y:S04]  /*35f40*/  STL [R1+0x1208], R43 ;  /* 0x0012082b01007387 */ /* 0x0003e80000100800 */
[----:B------:R-:W4:Y:S04]  /*35f50*/  LDL.LU R53, [R1+0x188] ;  /* 0x0001880001357983 */ /* 0x000f280000300800 */
[----:B------:R-:W-:Y:S04]  /*35f60*/  STL [R1+0x124], R10 ;  /* 0x0001240a01007387 */ /* 0x000fe80000100800 */
[----:B------:R-:W4:Y:S01]  /*35f70*/  LDL.LU R51, [R1+0x184] ;  /* 0x0001840001337983 */ /* 0x000f220000300800 */
[----:B------:R-:W1:Y:S01]  /*35f80*/  S2R R44, SR_TID.X ;  /* 0x00000000002c7919 */ /* 0x000e620000002100 */
[----:B---3--:R-:W-:-:S02]  /*35f90*/  LOP3.LUT R57, R57, 0xffff, RZ, 0xc0, !PT ;  /* 0x0000ffff39397812 */ /* 0x008fc400078ec0ff */
[----:B------:R-:W-:Y:S02]  /*35fa0*/  LOP3.LUT R49, R49, 0xffff, RZ, 0xc0, !PT ;  /* 0x0000ffff31317812 */ /* 0x000fe400078ec0ff */
[----:B0-----:R-:W-:Y:S02]  /*35fb0*/  SHF.R.U32.HI R0, RZ, 0x8, R57 ;  /* 0x00000008ff007819 */ /* 0x001fe40000011639 */
[----:B------:R-:W-:Y:S02]  /*35fc0*/  SHF.R.U32.HI R8, RZ, 0x8, R49 ;  /* 0x00000008ff087819 */ /* 0x000fe40000011631 */
[----:B------:R-:W-:Y:S02]  /*35fd0*/  LOP3.LUT R59, R58, 0xffff, RZ, 0xc0, !PT ;  /* 0x0000ffff3a3b7812 */ /* 0x000fe400078ec0ff */
[----:B------:R-:W-:Y:S02]  /*35fe0*/  LOP3.LUT R0, R0, 0xffff, RZ, 0xc0, !PT ;  /* 0x0000ffff00007812 */ /* 0x000fe400078ec0ff */
[----:B------:R-:W-:-:S02]  /*35ff0*/  LOP3.LUT R8, R8, 0xffff, RZ, 0xc0, !PT ;  /* 0x0000ffff08087812 */ /* 0x000fc400078ec0ff */
[----:B------:R-:W-:Y:S02]  /*36000*/  SHF.R.U32.HI R9, RZ, 0x8, R59 ;  /* 0x00000008ff097819 */ /* 0x000fe4000001163b */
[----:B------:R-:W-:Y:S02]  /*36010*/  PRMT R0, R0, 0x3340, R8 ;  /* 0x0000334000007816 */ /* 0x000fe40000000008 */
[----:B------:R-:W-:Y:S02]  /*36020*/  LOP3.LUT R9, R9, 0xffff, RZ, 0xc0, !PT ;  /* 0x0000ffff09097812 */ /* 0x000fe400078ec0ff */
[----:B--2---:R-:W-:Y:S01]  /*36030*/  LOP3.LUT R58, R15, 0xffff, RZ, 0xc0, !PT ;  /* 0x0000ffff0f3a7812 */ /* 0x004fe200078ec0ff */
[----:B------:R0:W-:Y:S01]  /*36040*/  STL [R1+0x1204], R0 ;  /* 0x0012040001007387 */ /* 0x0001e20000100800 */
[----:B------:R-:W-:Y:S02]  /*36050*/  LOP3.LUT R15, R3, 0xffff, RZ, 0xc0, !PT ;  /* 0x0000ffff030f7812 */ /* 0x000fe400078ec0ff */
[----:B------:R-:W-:Y:S01]  /*36060*/  PRMT R8, R9, 0x3340, R1 ;  /* 0x0000334009087816 */ /* 0x000fe20000000001 */
[----:B------:R-:W-:Y:S01]  /*36070*/  IMAD R3, R60, UR7, RZ ;  /* 0x000000073c037c24 */ /* 0x000fe2000f8e02ff */
[----:B------:R-:W-:Y:S01]  /*36080*/  SHF.R.U32.HI R32, RZ, 0x8, R32 ;  /* 0x00000008ff207819 */ /* 0x000fe20000011620 */
[----:B------:R-:W-:Y:S01]  /*36090*/  ULDC UR7, c[0x0][0x248] ;  /* 0x0000920000077ab9 */ /* 0x000fe20000000800 */
[----:B-1----:R-:W-:-:S02]  /*360a0*/  SHF.R.U32.HI R43, RZ, 0x8, R58 ;  /* 0x00000008ff2b7819 */ /* 0x002fc4000001163a */
[----:B0-----:R-:W-:Y:S02]  /*360b0*/  LOP3.LUT R0, R44, 0x1f, RZ, 0xc0, !PT ;  /* 0x0000001f2c007812 */ /* 0x001fe400078ec0ff */
[----:B------:R-:W-:Y:S01]  /*360c0*/  SHF.R.U32.HI R36, RZ, 0x8, R15 ;  /* 0x00000008ff247819 */ /* 0x000fe2000001160f */
[----:B------:R-:W-:Y:S01]  /*360d0*/  STL [R1+0x120], R8 ;  /* 0x0001200801007387 */ /* 0x000fe20000100800 */
[----:B------:R-:W-:Y:S02]  /*360e0*/  LOP3.LUT R32, R32, 0xffff, RZ, 0xc0, !PT ;  /* 0x0000ffff20207812 */ /* 0x000fe400078ec0ff */
[----:B------:R-:W-:Y:S01]  /*360f0*/  LOP3.LUT R43, R43, 0xffff, RZ, 0xc0, !PT ;  /* 0x0000ffff2b2b7812 */ /* 0x000fe200078ec0ff */
[----:B------:R-:W-:Y:S01]  /*36100*/  STL [R1+0x1588], R60 ;  /* 0x0015883c01007387 */ /* 0x000fe20000100800 */
[----:B------:R-:W-:Y:S02]  /*36110*/  LOP3.LUT R36, R36, 0xffff, RZ, 0xc0, !PT ;  /* 0x0000ffff24247812 */ /* 0x000fe400078ec0ff */
[----:B------:R-:W-:Y:S01]  /*36120*/  LEA R0, R0, UR4, 0x4 ;  /* 0x0000000400007c11 */ /* 0x000fe2000f8e20ff */
[----:B------:R-:W-:Y:S01]  /*36130*/  STL [R1+0x10c], R3 ;  /* 0x00010c0301007387 */ /* 0x000fe20000100800 */
[----:B------:R-:W-:Y:S01]  /*36140*/  LOP3.LUT R44, R45, 0xffff, RZ, 0xc0, !PT ;  /* 0x0000ffff2d2c7812 */ /* 0x000fe200078ec0ff */
[----:B------:R-:W-:Y:S01]  /*36150*/  ULDC UR4, c[0x0][0x248] ;  /* 0x0000920000047ab9 */ /* 0x000fe20000000800 */
[----:B------:R-:W-:-:S02]  /*36160*/  LOP3.LUT R45, R47, 0xffff, RZ, 0xc0, !PT ;  /* 0x0000ffff2f2d7812 */ /* 0x000fc400078ec0ff */
[----:B------:R-:W-:Y:S02]  /*36170*/  LOP3.LUT R47, R2, 0xffff, RZ, 0xc0, !PT ;  /* 0x0000ffff022f7812 */ /* 0x000fe400078ec0ff */
[----:B------:R-:W-:Y:S01]  /*36180*/  LOP3.LUT R46, R50, 0xffff, RZ, 0xc0, !PT ;  /* 0x0000ffff322e7812 */ /* 0x000fe200078ec0ff */
[----:B------:R-:W-:Y:S01]  /*36190*/  STL.64 [R1+0x1528], R58 ;  /* 0x0015283a01007387 */ /* 0x000fe20000100a00 */
[----:B------:R-:W-:Y:S02]  /*361a0*/  PRMT R32, R32, 0x3340, R1 ;  /* 0x0000334020207816 */ /* 0x000fe40000000001 */
[----:B------:R-:W-:Y:S01]  /*361b0*/  PRMT R10, R61, 0x4210, R46 ;  /* 0x000042103d0a7816 */ /* 0x000fe2000000002e */
[----:B------:R0:W-:Y:S02]  /*361c0*/  STL.64 [R1+0x1530], R14 ;  /* 0x0015300e01007387 */ /* 0x0001e40000100a00 */
[----:B0-----:R-:W-:-:S05]  /*361d0*/  PRMT R15, R43, 0x3340, R36 ;  /* 0x000033402b0f7816 */ /* 0x001fca0000000024 */
[----:B------:R0:W-:Y:S04]  /*361e0*/  STL [R1+0x130], R15 ;  /* 0x0001300f01007387 */ /* 0x0001e80000100800 */
[----:B0-----:R-:W2:Y:S04]  /*361f0*/  LDL.LU R15, [R1+0x304] ;  /* 0x00030400010f7983 */ /* 0x001ea80000300800 */
[----:B------:R-:W3:Y:S01]  /*36200*/  LDL.LU R58, [R1+0x300] ;  /* 0x00030000013a7983 */ /* 0x000ee20000300800 */
[----:B----4-:R-:W-:Y:S02]  /*36210*/  PRMT R8, R11, 0x4210, R44 ;  /* 0x000042100b087816 */ /* 0x010fe4000000002c */
[----:B------:R-:W-:-:S02]  /*36220*/  PRMT R9, R53, 0x4210, R45 ;  /* 0x0000421035097816 */ /* 0x000fc4000000002d */
[----:B------:R-:W-:-:S05]  /*36230*/  PRMT R11, R51, 0x4210, R47 ;  /* 0x00004210330b7816 */ /* 0x000fca000000002f */
[----:B------:R0:W-:Y:S02]  /*36240*/  STSM.16.M88.4 [R0], R8 ;  /* 0x0000000800007844 */ /* 0x0001e40000000200 */
[----:B0-----:R-:W-:-:S05]  /*36250*/  PRMT R8, R41, 0x5410, R32 ;  /* 0x0000541029087816 */ /* 0x001fca0000000020 */
[----:B------:R0:W-:Y:S04]  /*36260*/  STL [R1+0x11ec], R8 ;  /* 0x0011ec0801007387 */ /* 0x0001e80000100800 */
[----:B------:R-:W4:Y:S04]  /*36270*/  LDL.LU R59, [R1+0x1f4] ;  /* 0x0001f400013b7983 */ /* 0x000f280000300800 */
[----:B------:R-:W4:Y:S04]  /*36280*/  LDL.LU R60, [R1+0x1f0] ;  /* 0x0001f000013c7983 */ /* 0x000f280000300800 */
[----:B------:R-:W4:Y:S04]  /*36290*/  LDL.LU R53, [R1+0x1a4] ;  /* 0x0001a40001357983 */ /* 0x000f280000300800 */
[----:B------:R-:W4:Y:S01]  /*362a0*/  LDL.LU R51, [R1+0x194] ;  /* 0x0001940001337983 */ /* 0x000f220000300800 */
[----:B------:R-:W-:Y:S01]  /*362b0*/  VIADD R3, R3, UR9 ;  /* 0x0000000903037c36 */ /* 0x000fe20008000000 */
[----:B------:R-:W-:Y:S01]  /*362c0*/  SHF.R.U32.HI R38, RZ, 0x8, R38 ;  /* 0x00000008ff267819 */ /* 0x000fe20000011626 */
[----:B------:R-:W-:-:S02]  /*362d0*/  ULDC UR9, c[0x0][0x248] ;  /* 0x0000920000097ab9 */ /* 0x000fc40000000800 */
[----:B------:R-:W-:Y:S01]  /*362e0*/  VIADD R2, R3, UR11 ;  /* 0x0000000b03027c36 */ /* 0x000fe20008000000 */
[----:B------:R-:W-:Y:S01]  /*362f0*/  LOP3.LUT R38, R38, 0xffff, RZ, 0xc0, !PT ;  /* 0x0000ffff26267812 */ /* 0x000fe200078ec0ff */
[----:B------:R-:W-:Y:S02]  /*36300*/  ULDC UR11, c[0x0][0x248] ;  /* 0x00009200000b7ab9 */ /* 0x000fe40000000800 */
[----:B------:R-:W-:Y:S01]  /*36310*/  VIADD R50, R2, UR13 ;  /* 0x0000000d02327c36 */ /* 0x000fe20008000000 */
[----:B------:R-:W-:Y:S01]  /*36320*/  PRMT R38, R38, 0x3340, R1 ;  /* 0x0000334026267816 */ /* 0x000fe20000000001 */
[----:B------:R-:W-:Y:S02]  /*36330*/  ULDC UR13, c[0x0][0x248] ;  /* 0x00009200000d7ab9 */ /* 0x000fe40000000800 */
[----:B------:R-:W-:Y:S01]  /*36340*/  VIADD R14, R50, UR14 ;  /* 0x0000000e320e7c36 */ /* 0x000fe20008000000 */
[----:B------:R-:W-:Y:S01]  /*36350*/  LOP3.LUT R29, R29, 0xffff, RZ, 0xc0, !PT ;  /* 0x0000ffff1d1d7812 */ /* 0x000fe200078ec0ff */
[----:B------:R-:W-:-:S02]  /*36360*/  ULDC.64 UR14, c[0x0][0x220] ;  /* 0x00008800000e7ab9 */ /* 0x000fc40000000a00 */
[----:B------:R-:W-:Y:S01]  /*36370*/  VIADD R36, R14, UR4 ;  /* 0x000000040e247c36 */ /* 0x000fe20008000000 */
[----:B------:R-:W-:-:S03]  /*36380*/  ULDC UR4, c[0x0][0x248] ;  /* 0x0000920000047ab9 */ /* 0x000fc60000000800 */
[----:B------:R-:W-:Y:S01]  /*36390*/  VIADD R32, R36, UR4 ;  /* 0x0000000424207c36 */ /* 0x000fe20008000000 */
[----:B------:R-:W-:Y:S01]  /*363a0*/  ULDC UR4, c[0x0][0x248] ;  /* 0x0000920000047ab9 */ /* 0x000fe20000000800 */
[----:B------:R-:W-:Y:S02]  /*363b0*/  PRMT R9, R31, 0x5410, R38 ;  /* 0x000054101f097816 */ /* 0x000fe40000000026 */
[----:B------:R-:W-:Y:S01]  /*363c0*/  VIADD R31, R32, UR4 ;  /* 0x00000004201f7c36 */ /* 0x000fe20008000000 */
[----:B------:R-:W-:Y:S01]  /*363d0*/  ULDC UR4, c[0x0][0x248] ;  /* 0x0000920000047ab9 */ /* 0x000fe20000000800 */
[----:B------:R-:W-:Y:S02]  /*363e0*/  PRMT R29, R29, 0x3340, R1 ;  /* 0x000033401d1d7816 */ /* 0x000fe40000000001 */
[----:B------:R-:W-:Y:S01]  /*363f0*/  PRMT R11, R30, 0x5410, R34 ;  /* 0x000054101e0b7816 */ /* 0x000fe20000000022 */
[----:B------:R-:W-:Y:S01]  /*36400*/  VIADD R30, R31, UR4 ;  /* 0x000000041f1e7c36 */ /* 0x000fe20008000000 */
[----:B------:R-:W-:Y:S01]  /*36410*/  ULDC UR4, c[0x0][0x248] ;  /* 0x0000920000047ab9 */ /* 0x000fe20000000800 */
[----:B------:R-:W-:-:S02]  /*36420*/  LOP3.LUT R27, R27, 0xffff, RZ, 0xc0, !PT ;  /* 0x0000ffff1b1b7812 */ /* 0x000fc400078ec0ff */
[----:B------:R-:W-:Y:S01]  /*36430*/  PRMT R22, R22, 0x5410, R29 ;  /* 0x0000541016167816 */ /* 0x000fe2000000001d */
[----:B------:R-:W-:Y:S01]  /*36440*/  VIADD R29, R30, UR4 ;  /* 0x000000041e1d7c36 */ /* 0x000fe20008000000 */
[----:B------:R-:W-:Y:S01]  /*36450*/  ULDC UR4, c[0x0][0x248] ;  /* 0x0000920000047ab9 */ /* 0x000fe20000000800 */
[----:B------:R-:W-:Y:S02]  /*36460*/  LOP3.LUT R28, R28, 0xffff, RZ, 0xc0, !PT ;  /* 0x0000ffff1c1c7812 */ /* 0x000fe400078ec0ff */
[----:B------:R-:W-:Y:S02]  /*36470*/  PRMT R27, R27, 0x3340, R1 ;  /* 0x000033401b1b7816 */ /* 0x000fe40000000001 */
[----:B------:R-:W-:Y:S01]  /*36480*/  PRMT R24, R24, 0x5410, R19 ;  /* 0x0000541018187816 */ /* 0x000fe20000000013 */
[----:B------:R-:W-:Y:S01]  /*36490*/  VIADD R19, R29, UR4 ;  /* 0x000000041d137c36 */ /* 0x000fe20008000000 */
[----:B------:R-:W-:Y:S01]  /*364a0*/  LOP3.LUT R26, R26, 0xffff, RZ, 0xc0, !PT ;  /* 0x0000ffff1a1a7812 */ /* 0x000fe200078ec0ff */
[----:B------:R-:W-:Y:S01]  /*364b0*/  ULDC UR4, c[0x0][0x248] ;  /* 0x0000920000047ab9 */ /* 0x000fe20000000800 */
[----:B------:R-:W-:-:S02]  /*364c0*/  PRMT R28, R28, 0x3340, R1 ;  /* 0x000033401c1c7816 */ /* 0x000fc40000000001 */
[----:B------:R-:W-:Y:S01]  /*364d0*/  PRMT R27, R18, 0x5410, R27 ;  /* 0x00005410121b7816 */ /* 0x000fe2000000001b */
[----:B------:R-:W-:Y:S01]  /*364e0*/  VIADD R18, R19, UR4 ;  /* 0x0000000413127c36 */ /* 0x000fe20008000000 */
[--C-:B------:R-:W-:Y:S01]  /*364f0*/  PRMT R26, R26, 0x3340, R1.reuse ;  /* 0x000033401a1a7816 */ /* 0x100fe20000000001 */
[----:B------:R-:W-:Y:S01]  /*36500*/  ULDC UR4, c[0x0][0x248] ;  /* 0x0000920000047ab9 */ /* 0x000fe20000000800 */
[----:B------:R-:W-:Y:S01]  /*36510*/  PRMT R17, R17, 0x3340, R1 ;  /* 0x0000334011117816 */ /* 0x000fe20000000001 */
[----:B------:R-:W-:Y:S01]  /*36520*/  STL.64 [R1+0x15f8], R30 ;  /* 0x0015f81e01007387 */ /* 0x000fe20000100a00 */
[----:B------:R-:W-:Y:S02]  /*36530*/  PRMT R23, R23, 0x5410, R28 ;  /* 0x0000541017177816 */ /* 0x000fe4000000001c */
[----:B------:R-:W-:Y:S01]  /*36540*/  PRMT R21, R21, 0x5410, R33 ;  /* 0x0000541015157816 */ /* 0x000fe20000000021 */
[----:B------:R-:W-:Y:S01]  /*36550*/  VIADD R33, R18, UR4 ;  /* 0x0000000412217c36 */ /* 0x000fe20008000000 */
[----:B------:R-:W-:Y:S01]  /*36560*/  PRMT R28, R25, 0x5410, R26 ;  /* 0x00005410191c7816 */ /* 0x000fe2000000001a */
[----:B------:R-:W-:Y:S01]  /*36570*/  STL.64 [R1+0x1600], R18 ;  /* 0x0016001201007387 */ /* 0x000fe20000100a00 */
[----:B------:R-:W-:Y:S01]  /*36580*/  PRMT R26, R16, 0x5410, R17 ;  /* 0x00005410101a7816 */ /* 0x000fe20000000011 */
[----:B------:R-:W-:-:S02]  /*36590*/  NOP ;  /* 0x0000000000007918 */ /* 0x000fc40000000000 */
[----:B------:R-:W1:Y:S01]  /*365a0*/  LDS.128 R16, [R0] ;  /* 0x0000000000107984 */ /* 0x000e620000000c00 */
[----:B------:R-:W-:Y:S01]  /*365b0*/  LOP3.LUT R37, R37, 0xffff, RZ, 0xc0, !PT ;  /* 0x0000ffff25257812 */ /* 0x000fe200078ec0ff */
[----:B------:R-:W-:-:S03]  /*365c0*/  ULDC UR4, c[0x0][0x248] ;  /* 0x0000920000047ab9 */ /* 0x000fc60000000800 */
[----:B------:R-:W-:-:S04]  /*365d0*/  PRMT R37, R37, 0x3340, R1 ;  /* 0x0000334025257816 */ /* 0x000fc80000000001 */
[----:B------:R-:W-:Y:S01]  /*365e0*/  PRMT R10, R35, 0x5410, R37 ;  /* 0x00005410230a7816 */ /* 0x000fe20000000025 */
[----:B------:R-:W-:Y:S01]  /*365f0*/  VIADD R35, R33, UR4 ;  /* 0x0000000421237c36 */ /* 0x000fe20008000000 */
[----:B------:R-:W-:-:S03]  /*36600*/  ULDC UR4, c[0x0][0x248] ;  /* 0x0000920000047ab9 */ /* 0x000fc60000000800 */
[----:B------:R-:W-:Y:S01]  /*36610*/  VIADD R38, R35, UR4 ;  /* 0x0000000423267c36 */ /* 0x000fe20008000000 */
[----:B------:R-:W-:Y:S01]  /*36620*/  ULDC UR4, c[0x0][0x248] ;  /* 0x0000920000047ab9 */ /* 0x000fe20000000800 */
[----:B0-----:R-:W-:Y:S02]  /*36630*/  PRMT R8, R39, 0x5410, R40 ;  /* 0x0000541027087816 */ /* 0x001fe40000000028 */
[----:B------:R-:W-:Y:S01]  /*36640*/  VIADD R39, R38, UR4 ;  /* 0x0000000426277c36 */ /* 0x000fe20008000000 */
[----:B------:R-:W-:-:S03]  /*36650*/  ULDC UR4, c[0x0][0x248] ;  /* 0x0000920000047ab9 */ /* 0x000fc60000000800 */
[----:B------:R-:W-:Y:S01]  /*36660*/  VIADD R40, R39, UR5 ;  /* 0x0000000527287c36 */ /* 0x000fe20008000000 */
[----:B------:R-:W-:Y:S01]  /*36670*/  STL.64 [R1+0x1608], R32 ;  /* 0x0016082001007387 */ /* 0x000fe20000100a00 */
[----:B------:R-:W-:Y:S02]  /*36680*/  ULDC UR5, c[0x0][0x248] ;  /* 0x0000920000057ab9 */ /* 0x000fe40000000800 */
[----:B------:R-:W-:Y:S01]  /*36690*/  VIADD R34, R40, UR7 ;  /* 0x0000000728227c36 */ /* 0x000fe20008000000 */
[----:B------:R-:W-:Y:S01]  /*366a0*/  STL.64 [R1+0x15d8], R38 ;  /* 0x0015d82601007387 */ /* 0x000fe20000100a00 */
[----:B------:R-:W-:Y:S02]  /*366b0*/  ULDC UR7, c[0x0][0x248] ;  /* 0x0000920000077ab9 */ /* 0x000fe40000000800 */
[----:B------:R-:W-:Y:S01]  /*366c0*/  VIADD R37, R34, UR4 ;  /* 0x0000000422257c36 */ /* 0x000fe20008000000 */
[----:B------:R-:W-:Y:S01]  /*366d0*/  PRMT R8, R8, 0x5210, R44 ;  /* 0x0000521008087816 */ /* 0x000fe2000000002c */
[----:B------:R-:W-:Y:S01]  /*366e0*/  ULDC UR4, c[0x0][0x248] ;  /* 0x0000920000047ab9 */ /* 0x000fe20000000800 */
[----:B------:R-:W-:-:S02]  /*366f0*/  PRMT R9, R9, 0x5210, R45 ;  /* 0x0000521009097816 */ /* 0x000fc4000000002d */
[----:B------:R-:W-:Y:S01]  /*36700*/  PRMT R10, R10, 0x5210, R46 ;  /* 0x000052100a0a7816 */ /* 0x000fe2000000002e */
[----:B-1----:R0:W-:Y:S01]  /*36710*/  STL.64 [R1+0x40], R16 ;  /* 0x0000401001007387 */ /* 0x0021e20000100a00 */
[----:B------:R-:W-:Y:S01]  /*36720*/  PRMT R11, R11, 0x5210, R47 ;  /* 0x000052100b0b7816 */ /* 0x000fe2000000002f */
[----:B------:R-:W-:Y:S01]  /*36730*/  NOP ;  /* 0x0000000000007918 */ /* 0x000fe20000000000 */
[----:B0-----:R-:W-:Y:S01]  /*36740*/  VIADD R17, R37, UR5 ;  /* 0x0000000525117c36 */ /* 0x001fe20008000000 */
[----:B------:R-:W-:Y:S01]  /*36750*/  STL.64 [R1+0x48], R18 ;  /* 0x0000481201007387 */ /* 0x000fe20000100a00 */
[----:B------:R-:W-:Y:S01]  /*36760*/  PRMT R25, R42, 0x5410, R20 ;  /* 0x000054102a197816 */ /* 0x000fe20000000014 */
[----:B------:R-:W-:Y:S01]  /*36770*/  ULDC UR5, c[0x0][0x248] ;  /* 0x0000920000057ab9 */ /* 0x000fe20000000800 */
[----:B------:R-:W-:Y:S01]  /*36780*/  VIADD R16, R17, UR7 ;  /* 0x0000000711107c36 */ /* 0x000fe20008000000 */
[----:B------:R-:W-:Y:S01]  /*36790*/  STL [R1+0x15e0], R39 ;  /* 0x0015e02701007387 */ /* 0x000fe20000100800 */
[----:B--2---:R-:W-:Y:S01]  /*367a0*/  LOP3.LUT R41, R15, 0xffff, RZ, 0xc0, !PT ;  /* 0x0000ffff0f297812 */ /* 0x004fe200078ec0ff */
[----:B------:R-:W-:-:S02]  /*367b0*/  ULDC UR7, c[0x0][0x248] ;  /* 0x0000920000077ab9 */ /* 0x000fc40000000800 */
[----:B------:R-:W-:Y:S01]  /*367c0*/  STL.64 [R1+0x15e8], R34 ;  /* 0x0015e82201007387 */ /* 0x000fe20000100a00 */
[----:B------:R-:W-:Y:S01]  /*367d0*/  VIADD R42, R16, UR4 ;  /* 0x00000004102a7c36 */ /* 0x000fe20008000000 */
[----:B---3--:R-:W-:Y:S01]  /*367e0*/  LOP3.LUT R43, R58, 0xffff, RZ, 0xc0, !PT ;  /* 0x0000ffff3a2b7812 */ /* 0x008fe200078ec0ff */
[----:B------:R-:W-:Y:S01]  /*367f0*/  ULDC UR4, c[0x0][0x248] ;  /* 0x0000920000047ab9 */ /* 0x000fe20000000800 */
[----:B------:R-:W-:Y:S04]  /*36800*/  STL.64 [R1+0x1610], R36 ;  /* 0x0016102401007387 */ /* 0x000fe80000100a00 */
[----:B------:R0:W-:Y:S04]  /*36810*/  STSM.16.M88.4 [R0], R8 ;  /* 0x0000000800007844 */ /* 0x0001e80000000200 */
[----:B------:R-:W-:Y:S04]  /*36820*/  STL.64 [R1+0x15c0], R16 ;  /* 0x0015c01001007387 */ /* 0x000fe80000100a00 */
[----:B------:R-:W-:Y:S01]  /*36830*/  STL [R1+0x15cc], R17 ;  /* 0x0015cc1101007387 */ /* 0x000fe20000100800 */
[----:B------:R-:W-:-:S03]  /*36840*/  NOP ;  /* 0x0000000000007918 */ /* 0x000fc60000000000 */
[----:B------:R-:W1:Y:S01]  /*36850*/  LDS.128 R16, [R0] ;  /* 0x0000000000107984 */ /* 0x000e620000000c00 */
[----:B------:R-:W-:Y:S01]  /*36860*/  VIADD R45, R42, UR9 ;  /* 0x000000092a2d7c36 */ /* 0x000fe20008000000 */
[----:B------:R-:W-:-:S03]  /*36870*/  ULDC UR9, c[0x0][0x248] ;  /* 0x0000920000097ab9 */ /* 0x000fc60000000800 */
[----:B------:R-:W-:Y:S01]  /*36880*/  VIADD R61, R45, UR11 ;  /* 0x0000000b2d3d7c36 */ /* 0x000fe20008000000 */
[----:B------:R-:W-:-:S03]  /*36890*/  ULDC UR11, c[0x0][0x248] ;  /* 0x00009200000b7ab9 */ /* 0x000fc60000000800 */
[----:B------:R-:W-:Y:S01]  /*368a0*/  VIADD R20, R61, UR5 ;  /* 0x000000053d147c36 */ /* 0x000fe20008000000 */
[----:B------:R-:W-:Y:S01]  /*368b0*/  ULDC UR5, c[0x0][0x248] ;  /* 0x0000920000057ab9 */ /* 0x000fe20000000800 */
[----:B----4-:R-:W-:Y:S02]  /*368c0*/  LOP3.LUT R44, R59, 0xffff, RZ, 0xc0, !PT ;  /* 0x0000ffff3b2c7812 */ /* 0x010fe400078ec0ff */
[----:B------:R-:W-:Y:S02]  /*368d0*/  LOP3.LUT R46, R60, 0xffff, RZ, 0xc0, !PT ;  /* 0x0000ffff3c2e7812 */ /* 0x000fe400078ec0ff */
[----:B0-----:R-:W-:Y:S02]  /*368e0*/  PRMT R10, R55, 0x4210, R44 ;  /* 0x00004210370a7816 */ /* 0x001fe4000000002c */
[----:B------:R-:W2:Y:S01]  /*368f0*/  LDL.LU R55, [R1+0x161c] ;  /* 0x00161c0001377983 */ /* 0x000ea20000300800 */
[----:B------:R-:W-:Y:S02]  /*36900*/  PRMT R8, R53, 0x4210, R41 ;  /* 0x0000421035087816 */ /* 0x000fe40000000029 */
[----:B------:R-:W-:Y:S01]  /*36910*/  PRMT R11, R4, 0x4210, R46 ;  /* 0x00004210040b7816 */ /* 0x000fe2000000002e */
[----:B------:R-:W-:Y:S01]  /*36920*/  STL [R1+0x15c8], R42 ;  /* 0x0015c82a01007387 */ /* 0x000fe20000100800 */
[----:B------:R-:W-:Y:S01]  /*36930*/  PRMT R9, R51, 0x4210, R43 ;  /* 0x0000421033097816 */ /* 0x000fe2000000002b */
[----:B------:R-:W-:-:S02]  /*36940*/  NOP ;  /* 0x0000000000007918 */ /* 0x000fc40000000000 */
[----:B------:R-:W3:Y:S04]  /*36950*/  LDL.LU R53, [R1+0x2f4] ;  /* 0x0002f40001357983 */ /* 0x000ee80000300800 */
[----:B------:R-:W4:Y:S04]  /*36960*/  LDL.LU R4, [R1+0x2f0] ;  /* 0x0002f00001047983 */ /* 0x000f280000300800 */
[----:B-1----:R-:W-:Y:S04]  /*36970*/  STL.64 [R1+0x30], R16 ;  /* 0x0000301001007387 */ /* 0x002fe80000100a00 */
[----:B------:R0:W-:Y:S04]  /*36980*/  STSM.16.M88.4 [R0], R8 ;  /* 0x0000000800007844 */ /* 0x0001e80000000200 */
[----:B------:R-:W-:Y:S01]  /*36990*/  STL.64 [R1+0x38], R18 ;  /* 0x0000381201007387 */ /* 0x000fe20000100a00 */
[----:B------:R-:W-:-:S03]  /*369a0*/  NOP ;  /* 0x0000000000007918 */ /* 0x000fc60000000000 */
[----:B------:R-:W1:Y:S04]  /*369b0*/  LDS.128 R16, [R0] ;  /* 0x0000000000107984 */ /* 0x000e680000000c00 */
[----:B------:R-:W4:Y:S01]  /*369c0*/  LDL.LU R51, [R1+0x1b4] ;  /* 0x0001b40001337983 */ /* 0x000f220000300800 */
[----:B0-----:R-:W-:Y:S01]  /*369d0*/  PRMT R8, R21, 0x5210, R41 ;  /* 0x0000521015087816 */ /* 0x001fe20000000029 */
[----:B------:R-:W-:Y:S01]  /*369e0*/  VIADD R41, R20, UR4 ;  /* 0x0000000414297c36 */ /* 0x000fe20008000000 */
[----:B------:R-:W-:Y:S01]  /*369f0*/  ULDC UR4, c[0x0][0x248] ;  /* 0x0000920000047ab9 */ /* 0x000fe20000000800 */
[----:B------:R-:W-:Y:S02]  /*36a00*/  PRMT R10, R23, 0x5210, R44 ;  /* 0x00005210170a7816 */ /* 0x000fe4000000002c */
[----:B------:R-:W-:Y:S01]  /*36a10*/  VIADD R44, R41, UR4 ;  /* 0x00000004292c7c36 */ /* 0x000fe20008000000 */
[----:B------:R-:W-:-:S03]  /*36a20*/  ULDC UR4, c[0x0][0x248] ;  /* 0x0000920000047ab9 */ /* 0x000fc60000000800 */
[----:B------:R-:W-:Y:S01]  /*36a30*/  VIADD R47, R44, UR4 ;  /* 0x000000042c2f7c36 */ /* 0x000fe20008000000 */
[----:B------:R-:W-:-:S03]  /*36a40*/  ULDC UR4, c[0x0][0x248] ;  /* 0x0000920000047ab9 */ /* 0x000fc60000000800 */
[----:B------:R-:W-:Y:S01]  /*36a50*/  VIADD R36, R47, UR5 ;  /* 0x000000052f247c36 */ /* 0x000fe20008000000 */
[----:B------:R-:W-:Y:S01]  /*36a60*/  PRMT R9, R22, 0x5210, R43 ;  /* 0x0000521016097816 */ /* 0x000fe2000000002b */
[----:B------:R-:W-:Y:S02]  /*36a70*/  ULDC UR5, c[0x0][0x248] ;  /* 0x0000920000057ab9 */ /* 0x000fe40000000800 */
[----:B------:R-:W-:Y:S01]  /*36a80*/  VIADD R21, R36, UR7 ;  /* 0x0000000724157c36 */ /* 0x000fe20008000000 */
[----:B------:R-:W-:Y:S01]  /*36a90*/  PRMT R11, R24, 0x5210, R46 ;  /* 0x00005210180b7816 */ /* 0x000fe2000000002e */
[----:B------:R-:W-:Y:S01]  /*36aa0*/  STL.64 [R1+0x15d0], R40 ;  /* 0x0015d02801007387 */ /* 0x000fe20000100a00 */
[----:B------:R-:W-:Y:S01]  /*36ab0*/  NOP ;  /* 0x0000000000007918 */ /* 0x000fe20000000000 */
[----:B------:R-:W-:Y:S02]  /*36ac0*/  VIADD R43, R21, UR4 ;  /* 0x00000004152b7c36 */ /* 0x000fe40008000000 */
[----:B------:R-:W-:Y:S01]  /*36ad0*/  STL.64 [R1+0x15f0], R44 ;  /* 0x0015f02c01007387 */ /* 0x000fe20000100a00 */
[----:B------:R-:W-:Y:S01]  /*36ae0*/  ULDC UR7, c[0x0][0x248] ;  /* 0x0000920000077ab9 */ /* 0x000fe20000000800 */
[----:B------:R-:W-:Y:S01]  /*36af0*/  ULDC UR4, c[0x0][0x248] ;  /* 0x0000920000047ab9 */ /* 0x000fe20000000800 */
[----:B------:R-:W-:Y:S01]  /*36b00*/  VIADD R46, R43, UR5 ;  /* 0x000000052b2e7c36 */ /* 0x000fe20008000000 */
[----:B------:R-:W-:Y:S01]  /*36b10*/  STSM.16.M88.4 [R0], R8 ;  /* 0x0000000800007844 */ /* 0x000fe20000000200 */
[----:B------:R-:W-:-:S03]  /*36b20*/  NOP ;  /* 0x0000000000007918 */ /* 0x000fc60000000000 */
[----:B-1----:R-:W-:Y:S01]  /*36b30*/  STL.64 [R1+0x20], R16 ;  /* 0x0000201001007387 */ /* 0x002fe20000100a00 */
[----:B------:R-:W-:-:S03]  /*36b40*/  ULDC UR5, c[0x0][0x248] ;  /* 0x0000920000057ab9 */ /* 0x000fc60000000800 */
[----:B------:R0:W-:Y:S04]  /*36b50*/  STL.64 [R1+0x28], R18 ;  /* 0x0000281201007387 */ /* 0x0001e80000100a00 */
[----:B------:R-:W-:Y:S04]  /*36b60*/  STL [R1+0x158c], R46 ;  /* 0x00158c2e01007387 */ /* 0x000fe80000100800 */
[----:B------:R-:W1:Y:S04]  /*36b70*/  LDS.128 R32, [R0] ;  /* 0x0000000000207984 */ /* 0x000e680000000c00 */
[----:B0-----:R-:W4:Y:S04]  /*36b80*/  LDL.LU R18, [R1+0x844] ;  /* 0x0008440001127983 */ /* 0x001f280000300800 */
[----:B-1----:R-:W-:Y:S01]  /*36b90*/  STL.64 [R1+0x10], R32 ;  /* 0x0000102001007387 */ /* 0x002fe20000100a00 */
[----:B------:R-:W-:-:S03]  /*36ba0*/  IMAD.MOV.U32 R38, RZ, RZ, R14 ;  /* 0x000000ffff267224 */ /* 0x000fc600078e000e */
[----:B------:R0:W-:Y:S01]  /*36bb0*/  STL.64 [R1+0x18], R34 ;  /* 0x0000182201007387 */ /* 0x0001e20000100a00 */
[----:B------:R-:W-:Y:S02]  /*36bc0*/  IMAD.MOV.U32 R19, RZ, RZ, R6 ;  /* 0x000000ffff137224 */ /* 0x000fe400078e0006 */
[----:B------:R-:W-:Y:S02]  /*36bd0*/  IMAD.MOV.U32 R31, RZ, RZ, R50 ;  /* 0x000000ffff1f7224 */ /* 0x000fe400078e0032 */
[----:B0-----:R-:W-:Y:S02]  /*36be0*/  IMAD.MOV.U32 R35, RZ, RZ, R48 ;  /* 0x000000ffff237224 */ /* 0x001fe400078e0030 */
[----:B------:R-:W-:Y:S02]  /*36bf0*/  IMAD.MOV.U32 R39, RZ, RZ, R3 ;  /* 0x000000ffff277224 */ /* 0x000fe400078e0003 */
[----:B------:R-:W-:Y:S01]  /*36c00*/  IMAD.MOV.U32 R34, RZ, RZ, R49 ;  /* 0x000000ffff227224 */ /* 0x000fe200078e0031 */
[----:B--2---:R-:W-:-:S02]  /*36c10*/  LOP3.LUT R15, R55, 0xffff, RZ, 0xc0, !PT ;  /* 0x0000ffff370f7812 */ /* 0x004fc400078ec0ff */
[----:B---3--:R-:W-:Y:S02]  /*36c20*/  LOP3.LUT R22, R53, 0xffff, RZ, 0xc0, !PT ;  /* 0x0000ffff35167812 */ /* 0x008fe400078ec0ff */
[----:B----4-:R-:W-:Y:S01]  /*36c30*/  LOP3.LUT R23, R4, 0xffff, RZ, 0xc0, !PT ;  /* 0x0000ffff04177812 */ /* 0x010fe200078ec0ff */
[----:B------:R-:W-:Y:S01]  /*36c40*/  VIADD R4, R46, UR7 ;  /* 0x000000072e047c36 */ /* 0x000fe20008000000 */
[----:B------:R-:W-:Y:S01]  /*36c50*/  PRMT R8, R5, 0x4210, R22 ;  /* 0x0000421005087816 */ /* 0x000fe20000000016 */
[----:B------:R-:W-:Y:S02]  /*36c60*/  ULDC UR7, c[0x0][0x248] ;  /* 0x0000920000077ab9 */ /* 0x000fe40000000800 */
[----:B------:R-:W-:Y:S01]  /*36c70*/  VIADD R5, R4, UR4 ;  /* 0x0000000404057c36 */ /* 0x000fe20008000000 */
[----:B------:R-:W-:Y:S01]  /*36c80*/  PRMT R9, R54, 0x4210, R23 ;  /* 0x0000421036097816 */ /* 0x000fe20000000017 */
[----:B------:R-:W-:Y:S02]  /*36c90*/  ULDC UR4, c[0x0][0x248] ;  /* 0x0000920000047ab9 */ /* 0x000fe40000000800 */
[----:B------:R-:W-:Y:S01]  /*36ca0*/  VIADD R40, R5, UR9 ;  /* 0x0000000905287c36 */ /* 0x000fe20008000000 */
[----:B------:R-:W-:Y:S01]  /*36cb0*/  PRMT R11, R13, 0x4210, R15 ;  /* 0x000042100d0b7816 */ /* 0x000fe2000000000f */
[----:B------:R-:W-:-:S02]  /*36cc0*/  ULDC UR9, c[0x0][0x248] ;  /* 0x0000920000097ab9 */ /* 0x000fc40000000800 */
[----:B------:R-:W-:Y:S01]  /*36cd0*/  VIADD R37, R40, UR11 ;  /* 0x0000000b28257c36 */ /* 0x000fe20008000000 */
[----:B------:R-:W-:Y:S01]  /*36ce0*/  ULDC UR11, c[0x0][0x248] ;  /* 0x00009200000b7ab9 */ /* 0x000fe20000000800 */
[----:B------:R-:W-:Y:S02]  /*36cf0*/  LOP3.LUT R24, R51, 0xffff, RZ, 0xc0, !PT ;  /* 0x0000ffff33187812 */ /* 0x000fe400078ec0ff */
[----:B------:R-:W-:Y:S01]  /*36d00*/  VIADD R13, R37, UR5 ;  /* 0x00000005250d7c36 */ /* 0x000fe20008000000 */
[----:B------:R-:W-:Y:S01]  /*36d10*/  ULDC UR5, c[0x0][0x248] ;  /* 0x0000920000057ab9 */ /* 0x000fe20000000800 */
[----:B------:R-:W-:Y:S01]  /*36d20*/  PRMT R10, R52, 0x4210, R24 ;  /* 0x00004210340a7816 */ /* 0x000fe20000000018 */
[----:B------:R-:W-:-:S04]  /*36d30*/  NOP ;  /* 0x0000000000007918 */ /* 0x000fc80000000000 */
[----:B------:R0:W-:Y:S01]  /*36d40*/  STSM.16.M88.4 [R0], R8 ;  /* 0x0000000800007844 */ /* 0x0001e20000000200 */
[----:B------:R-:W-:Y:S01]  /*36d50*/  NOP ;  /* 0x0000000000007918 */ /* 0x000fe20000000000 */
[----:B------:R-:W-:Y:S02]  /*36d60*/  VIADD R33, R13, UR4 ;  /* 0x000000040d217c36 */ /* 0x000fe40008000000 */
[----:B------:R-:W1:Y:S01]  /*36d70*/  LDS.128 R52, [R0] ;  /* 0x0000000000347984 */ /* 0x000e620000000c00 */
[----:B------:R-:W-:Y:S02]  /*36d80*/  ULDC UR4, c[0x0][0x248] ;  /* 0x0000920000047ab9 */ /* 0x000fe40000000800 */
[----:B------:R-:W-:Y:S01]  /*36d90*/  VIADD R44, R33, UR4 ;  /* 0x00000004212c7c36 */ /* 0x000fe20008000000 */
[----:B------:R-:W-:-:S03]  /*36da0*/  ULDC UR4, c[0x0][0x248] ;  /* 0x0000920000047ab9 */ /* 0x000fc60000000800 */
[----:B------:R-:W-:Y:S01]  /*36db0*/  VIADD R60, R44, UR4 ;  /* 0x000000042c3c7c36 */ /* 0x000fe20008000000 */
[----:B------:R-:W-:Y:S01]  /*36dc0*/  ULDC UR4, c[0x0][0x248] ;  /* 0x0000920000047ab9 */ /* 0x000fe20000000800 */
[----:B0-----:R-:W-:Y:S02]  /*36dd0*/  PRMT R9, R27, 0x5210, R23 ;  /* 0x000052101b097816 */ /* 0x001fe40000000017 */
[----:B------:R-:W0:Y:S01]  /*36de0*/  LDC R23, c[0x0][0x244] ;  /* 0x00009100ff177b82 */ /* 0x000e220000000800 */
[----:B------:R-:W-:Y:S01]  /*36df0*/  VIADD R41, R60, UR4 ;  /* 0x000000043c297c36 */ /* 0x000fe20008000000 */
[----:B------:R-:W-:Y:S01]  /*36e00*/  PRMT R10, R26, 0x5210, R24 ;  /* 0x000052101a0a7816 */ /* 0x000fe20000000018 */
[----:B------:R-:W-:Y:S02]  /*36e10*/  ULDC UR4, c[0x0][0x244] ;  /* 0x0000910000047ab9 */ /* 0x000fe40000000800 */
[----:B------:R-:W-:Y:S01]  /*36e20*/  VIADD R45, R41, UR5 ;  /* 0x00000005292d7c36 */ /* 0x000fe20008000000 */
[----:B------:R-:W-:-:S02]  /*36e30*/  ULDC UR5, c[0x0][0x248] ;  /* 0x0000920000057ab9 */ /* 0x000fc40000000800 */
[----:B------:R-:W2:Y:S01]  /*36e40*/  LDC R24, c[0x0][0x244] ;  /* 0x00009100ff187b82 */ /* 0x000ea20000000800 */
[----:B------:R-:W-:Y:S01]  /*36e50*/  VIADD R16, R45, UR7 ;  /* 0x000000072d107c36 */ /* 0x000fe20008000000 */
[----:B------:R-:W-:Y:S01]  /*36e60*/  PRMT R8, R28, 0x5210, R22 ;  /* 0x000052101c087816 */ /* 0x000fe20000000016 */
[----:B------:R-:W-:Y:S02]  /*36e70*/  ULDC UR7, c[0x0][0x248] ;  /* 0x0000920000077ab9 */ /* 0x000fe40000000800 */
[----:B------:R-:W-:Y:S01]  /*36e80*/  VIADD R17, R16, UR5 ;  /* 0x0000000510117c36 */ /* 0x000fe20008000000 */
[----:B------:R-:W-:Y:S01]  /*36e90*/  PRMT R11, R25, 0x5210, R15 ;  /* 0x00005210190b7816 */ /* 0x000fe2000000000f */
[----:B------:R-:W-:Y:S01]  /*36ea0*/  IMAD.MOV.U32 R28, RZ, RZ, R7 ;  /* 0x000000ffff1c7224 */ /* 0x000fe200078e0007 */
[----:B------:R-:W-:Y:S01]  /*36eb0*/  NOP ;  /* 0x0000000000007918 */ /* 0x000fe20000000000 */
[----:B------:R-:W-:Y:S02]  /*36ec0*/  VIADD R30, R17, UR9 ;  /* 0x00000009111e7c36 */ /* 0x000fe40008000000 */
[----:B------:R-:W-:Y:S01]  /*36ed0*/  IMAD R22, R18, UR4, RZ ;  /* 0x0000000412167c24 */ /* 0x000fe2000f8e02ff */
[----:B------:R-:W-:Y:S01]  /*36ee0*/  ULDC.64 UR4, c[0x0][0x220] ;  /* 0x0000880000047ab9 */ /* 0x000fe20000000a00 */
[----:B------:R3:W-:Y:S01]  /*36ef0*/  STSM.16.M88.4 [R0], R8 ;  /* 0x0000000800007844 */ /* 0x0007e20000000200 */
[----:B------:R-:W-:Y:S01]  /*36f00*/  VIADD R7, R30, UR7 ;  /* 0x000000071e077c36 */ /* 0x000fe20008000000 */
[----:B------:R-:W-:Y:S01]  /*36f10*/  ULDC UR7, c[0x0][0x248] ;  /* 0x0000920000077ab9 */ /* 0x000fe20000000800 */
[----:B------:R-:W4:Y:S01]  /*36f20*/  LDC R25, c[0x0][0x244] ;  /* 0x00009100ff197b82 */ /* 0x000f220000000800 */
[----:B-1----:R1:W-:Y:S01]  /*36f30*/  STL.64 [R1+0x60], R52 ;  /* 0x0000603401007387 */ /* 0x0023e20000100a00 */
[----:B------:R-:W-:Y:S01]  /*36f40*/  IMAD.MOV.U32 R27, RZ, RZ, R4 ;  /* 0x000000ffff1b7224 */ /* 0x000fe200078e0004 */
[----:B------:R-:W-:-:S02]  /*36f50*/  ULDC UR9, c[0x0][0x248] ;  /* 0x0000920000097ab9 */ /* 0x000fc40000000800 */
[----:B------:R-:W-:Y:S01]  /*36f60*/  STL.64 [R1+0x68], R54 ;  /* 0x0000683601007387 */ /* 0x000fe20000100a00 */
[C---:B---3--:R-:W-:Y:S01]  /*36f70*/  IADD3 R8, P0, R22.reuse, UR4, RZ ;  /* 0x0000000416087c10 */ /* 0x048fe2000ff1e0ff */
[----:B------:R-:W-:Y:S01]  /*36f80*/  ULDC UR4, c[0x0][0x248] ;  /* 0x0000920000047ab9 */ /* 0x000fe20000000800 */
[----:B0-----:R-:W-:Y:S01]  /*36f90*/  IMAD R11, R23, 0x20, R22 ;  /* 0x00000020170b7824 */ /* 0x001fe200078e0216 */
[----:B-1----:R-:W3:Y:S01]  /*36fa0*/  LDL.LU R53, [R1+0x1618] ;  /* 0x0016180001357983 */ /* 0x002ee20000300800 */
[----:B------:R-:W-:Y:S01]  /*36fb0*/  VIADD R14, R7, UR4 ;  /* 0x00000004070e7c36 */ /* 0x000fe20008000000 */
[----:B------:R-:W-:Y:S01]  /*36fc0*/  LEA.HI.X.SX32 R9, R22, UR5, 0x1, P0 ;  /* 0x0000000516097c11 */ /* 0x000fe200080f0eff */
[----:B------:R-:W-:Y:S02]  /*36fd0*/  ULDC.64 UR4, c[0x0][0x220] ;  /* 0x0000880000047ab9 */ /* 0x000fe40000000a00 */
[----:B------:R-:W-:Y:S01]  /*36fe0*/  VIADD R15, R14, UR7 ;  /* 0x000000070e0f7c36 */ /* 0x000fe20008000000 */
[C---:B------:R-:W-:Y:S01]  /*36ff0*/  IADD3 R10, P0, R11.reuse, UR4, RZ ;  /* 0x000000040b0a7c10 */ /* 0x040fe2000ff1e0ff */
[----:B------:R-:W-:Y:S01]  /*37000*/  ULDC UR4, c[0x0][0x248] ;  /* 0x0000920000047ab9 */ /* 0x000fe20000000800 */
[----:B------:R0:W-:Y:S01]  /*37010*/  STL [R1+0x14a8], R0 ;  /* 0x0014a80001007387 */ /* 0x0001e20000100800 */
[----:B--2---:R-:W-:Y:S01]  /*37020*/  IMAD R24, R24, 0x20, R11 ;  /* 0x0000002018187824 */ /* 0x004fe200078e020b */
[----:B------:R-:W-:Y:S01]  /*37030*/  LEA.HI.X.SX32 R11, R11, UR5, 0x1, P0 ;  /* 0x000000050b0b7c11 */ /* 0x000fe200080f0eff */
[----:B------:R-:W-:Y:S01]  /*37040*/  ULDC UR7, c[0x0][0x248] ;  /* 0x0000920000077ab9 */ /* 0x000fe20000000800 */
[----:B0-----:R-:W-:Y:S01]  /*37050*/  VIADD R0, R15, UR4 ;  /* 0x000000040f007c36 */ /* 0x001fe20008000000 */
[----:B------:R-:W-:-:S03]  /*37060*/  ULDC UR4, c[0x0][0x248] ;  /* 0x0000920000047ab9 */ /* 0x000fc60000000800 */
[----:B------:R-:W-:Y:S01]  /*37070*/  VIADD R32, R0, UR4 ;  /* 0x0000000400207c36 */ /* 0x000fe20008000000 */
[----:B------:R-:W-:Y:S02]  /*37080*/  ULDC.64 UR4, c[0x0][0x220] ;  /* 0x0000880000047ab9 */ /* 0x000fe40000000a00 */
[----:B------:R-:W-:Y:S01]  /*37090*/  IADD3 R22, P0, R24, UR4, RZ ;  /* 0x0000000418167c10 */ /* 0x000fe2000ff1e0ff */
[----:B------:R-:W-:Y:S01]  /*370a0*/  VIADD R4, R32, UR7 ;  /* 0x0000000720047c36 */ /* 0x000fe20008000000 */
[----:B------:R-:W-:Y:S01]  /*370b0*/  ULDC UR4, c[0x0][0x248] ;  /* 0x0000920000047ab9 */ /* 0x000fe20000000800 */
[----:B----4-:R-:W-:Y:S01]  /*370c0*/  IMAD R25, R25, 0x20, R24 ;  /* 0x0000002019197824 */ /* 0x010fe200078e0218 */
[----:B------:R-:W-:Y:S01]  /*370d0*/  ULDC UR7, c[0x0][0x248] ;  /* 0x0000920000077ab9 */ /* 0x000fe20000000800 */
[----:B------:R-:W-:Y:S01]  /*370e0*/  VIADD R46, R4, UR4 ;  /* 0x00000004042e7c36 */ /* 0x000fe20008000000 */
[----:B------:R-:W-:-:S03]  /*370f0*/  ULDC UR4, c[0x0][0x248] ;  /* 0x0000920000047ab9 */ /* 0x000fc60000000800 */
[----:B------:R-:W-:Y:S01]  /*37100*/  VIADD R59, R46, UR4 ;  /* 0x000000042e3b7c36 */ /* 0x000fe20008000000 */
[----:B------:R0:W-:Y:S01]  /*37110*/  STL.64 [R1+0x15a8], R46 ;  /* 0x0015a82e01007387 */ /* 0x0001e20000100a00 */
[----:B------:R-:W-:Y:S01]  /*37120*/  ULDC UR4, c[0x0][0x248] ;  /* 0x0000920000047ab9 */ /* 0x000fe20000000800 */
[----:B------:R-:W-:Y:S01]  /*37130*/  LEA.HI.X.SX32 R24, R24, UR5, 0x1, P0 ;  /* 0x0000000518187c11 */ /* 0x000fe200080f0eff */
[----:B------:R-:W-:Y:S01]  /*37140*/  ULDC UR5, c[0x0][0x248] ;  /* 0x0000920000057ab9 */ /* 0x000fe20000000800 */
[----:B0-----:R-:W-:Y:S02]  /*37150*/  IMAD.MOV.U32 R46, RZ, RZ, R14 ;  /* 0x000000ffff2e7224 */ /* 0x001fe400078e000e */
[----:B------:R-:W-:Y:S01]  /*37160*/  VIADD R14, R59, UR4 ;  /* 0x000000043b0e7c36 */ /* 0x000fe20008000000 */
[----:B------:R-:W-:Y:S01]  /*37170*/  STL [R1+0x15b0], R47 ;  /* 0x0015b02f01007387 */ /* 0x000fe20000100800 */
[----:B------:R-:W-:Y:S02]  /*37180*/  ULDC UR4, c[0x0][0x248] ;  /* 0x0000920000047ab9 */ /* 0x000fe40000000800 */
[----:B------:R-:W-:Y:S01]  /*37190*/  VIADD R42, R14, UR5 ;  /* 0x000000050e2a7c36 */ /* 0x000fe20008000000 */
[----:B------:R0:W-:Y:S01]  /*371a0*/  STL.64 [R1+0x1538], R14 ;  /* 0x0015380e01007387 */ /* 0x0001e20000100a00 */
[----:B------:R-:W-:-:S02]  /*371b0*/  ULDC UR5, c[0x0][0x248] ;  /* 0x0000920000057ab9 */ /* 0x000fc40000000800 */
[----:B------:R-:W-:Y:S01]  /*371c0*/  VIADD R58, R42, UR7 ;  /* 0x000000072a3a7c36 */ /* 0x000fe20008000000 */
[C---:B------:R-:W-:Y:S01]  /*371d0*/  IADD3 R23, P2, R25.reuse, UR14, RZ ;  /* 0x0000000e19177c10 */ /* 0x040fe2000ff5e0ff */
[----:B------:R-:W-:Y:S01]  /*371e0*/  ULDC UR14, c[0x0][0x248] ;  /* 0x00009200000e7ab9 */ /* 0x000fe20000000800 */
[----:B------:R-:W-:Y:S01]  /*371f0*/  ULDC UR7, c[0x0][0x248] ;  /* 0x0000920000077ab9 */ /* 0x000fe20000000800 */
[----:B0-----:R-:W-:Y:S02]  /*37200*/  IMAD.MOV.U32 R14, RZ, RZ, R5 ;  /* 0x000000ffff0e7224 */ /* 0x001fe400078e0005 */
[----:B------:R-:W-:Y:S01]  /*37210*/  VIADD R5, R58, UR4 ;  /* 0x000000043a057c36 */ /* 0x000fe20008000000 */
[----:B------:R0:W-:Y:S01]  /*37220*/  STL.64 [R1+0x1540], R58 ;  /* 0x0015403a01007387 */ /* 0x0001e20000100a00 */
[----:B------:R-:W-:Y:S01]  /*37230*/  LEA.HI.X.SX32 R25, R25, UR15, 0x1, P2 ;  /* 0x0000000f19197c11 */ /* 0x000fe200090f0eff */
[----:B------:R-:W-:Y:S01]  /*37240*/  ULDC UR15, c[0x0][0x248] ;  /* 0x00009200000f7ab9 */ /* 0x000fe20000000800 */
[----:B------:R-:W-:Y:S01]  /*37250*/  VIADD R51, R5, UR9 ;  /* 0x0000000905337c36 */ /* 0x000fe20008000000 */
[----:B------:R-:W-:Y:S01]  /*37260*/  ULDC UR4, c[0x0][0x248] ;  /* 0x0000920000047ab9 */ /* 0x000fe20000000800 */
[----:B0-----:R-:W-:Y:S01]  /*37270*/  IMAD.MOV.U32 R58, RZ, RZ, R7 ;  /* 0x000000ffff3a7224 */ /* 0x001fe200078e0007 */
[----:B------:R0:W-:Y:S01]  /*37280*/  STL.64 [R1+0x1548], R4 ;  /* 0x0015480401007387 */ /* 0x0001e20000100a00 */
[----:B------:R-:W-:Y:S01]  /*37290*/  VIADD R6, R51, UR11 ;  /* 0x0000000b33067c36 */ /* 0x000fe20008000000 */
[----:B------:R-:W-:Y:S01]  /*372a0*/  ULDC UR11, c[0x0][0x248] ;  /* 0x00009200000b7ab9 */ /* 0x000fe20000000800 */
[----:B------:R-:W-:Y:S01]  /*372b0*/  IMAD.MOV.U32 R15, RZ, RZ, R13 ;  /* 0x000000ffff0f7224 */ /* 0x000fe200078e000d */
[----:B------:R-:W-:Y:S01]  /*372c0*/  ULDC UR9, c[0x0][0x248] ;  /* 0x0000920000097ab9 */ /* 0x000fe20000000800 */
[----:B------:R-:W-:Y:S01]  /*372d0*/  VIADD R50, R6, UR5 ;  /* 0x0000000506327c36 */ /* 0x000fe20008000000 */
[----:B------:R-:W-:-:S03]  /*372e0*/  ULDC UR5, c[0x0][0x248] ;  /* 0x0000920000057ab9 */ /* 0x000fc60000000800 */
[----:B------:R-:W-:Y:S02]  /*372f0*/  VIADD R7, R50, UR13 ;  /* 0x0000000d32077c36 */ /* 0x000fe40008000000 */
[----:B0-----:R-:W-:Y:S01]  /*37300*/  IMAD.MOV.U32 R5, RZ, RZ, R2 ;  /* 0x000000ffff057224 */ /* 0x001fe200078e0002 */
[----:B------:R-:W-:Y:S01]  /*37310*/  STL.64 [R1+0x1550], R50 ;  /* 0x0015503201007387 */ /* 0x000fe20000100a00 */
[----:B------:R-:W-:Y:S01]  /*37320*/  VIADD R48, R7, UR14 ;  /* 0x0000000e07307c36 */ /* 0x000fe20008000000 */
[----:B------:R-:W-:Y:S01]  /*37330*/  ULDC UR13, c[0x0][0x248] ;  /* 0x00009200000d7ab9 */ /* 0x000fe20000000800 */
[----:B------:R-:W-:Y:S01]  /*37340*/  IMAD.MOV.U32 R59, RZ, RZ, R16 ;  /* 0x000000ffff3b7224 */ /* 0x000fe200078e0010 */
[----:B------:R0:W-:Y:S01]  /*37350*/  STL.64 [R1+0x1558], R6 ;  /* 0x0015580601007387 */ /* 0x0001e20000100a00 */
[----:B------:R-:W-:Y:S01]  /*37360*/  VIADD R26, R48, UR15 ;  /* 0x0000000f301a7c36 */ /* 0x000fe20008000000 */
[----:B------:R-:W-:Y:S01]  /*37370*/  ULDC UR15, c[0x0][0x248] ;  /* 0x00009200000f7ab9 */ /* 0x000fe20000000800 */
[----:B------:R-:W-:Y:S01]  /*37380*/  IMAD.MOV.U32 R4, RZ, RZ, R14 ;  /* 0x000000ffff047224 */ /* 0x000fe200078e000e */
[----:B------:R-:W-:Y:S01]  /*37390*/  ULDC UR14, c[0x0][0x248] ;  /* 0x00009200000e7ab9 */ /* 0x000fe20000000800 */
[----:B------:R-:W-:Y:S01]  /*373a0*/  VIADD R2, R26, UR16 ;  /* 0x000000101a027c36 */ /* 0x000fe20008000000 */
[----:B------:R-:W-:-:S03]  /*373b0*/  ULDC UR16, c[0x0][0x248] ;  /* 0x0000920000107ab9 */ /* 0x000fc60000000800 */
[----:B------:R-:W-:Y:S01]  /*373c0*/  VIADD R3, R2, UR17 ;  /* 0x0000001102037c36 */ /* 0x000fe20008000000 */
[----:B------:R-:W-:-:S03]  /*373d0*/  ULDC UR17, c[0x0][0x248] ;  /* 0x0000920000117ab9 */ /* 0x000fc60000000800 */
[----:B------:R-:W-:Y:S02]  /*373e0*/  VIADD R13, R3, UR18 ;  /* 0x00000012030d7c36 */ /* 0x000fe40008000000 */
[----:B------:R-:W-:Y:S01]  /*373f0*/  IMAD.MOV.U32 R16, RZ, RZ, R12 ;  /* 0x000000ffff107224 */ /* 0x000fe200078e000c */
[----:B------:R1:W-:Y:S01]  /*37400*/  STL.64 [R1+0x1560], R2 ;  /* 0x0015600201007387 */ /* 0x0003e20000100a00 */
[----:B------:R-:W-:Y:S01]  /*37410*/  VIADD R47, R13, UR19 ;  /* 0x000000130d2f7c36 */ /* 0x000fe20008000000 */
[----:B------:R-:W-:Y:S01]  /*37420*/  ULDC UR19, c[0x0][0x248] ;  /* 0x0000920000137ab9 */ /* 0x000fe20000000800 */
[----:B0-----:R-:W-:Y:S01]  /*37430*/  IMAD.MOV.U32 R6, RZ, RZ, R56 ;  /* 0x000000ffff067224 */ /* 0x001fe200078e0038 */
[----:B------:R-:W-:Y:S01]  /*37440*/  ULDC UR18, c[0x0][0x248] ;  /* 0x0000920000127ab9 */ /* 0x000fe20000000800 */
[----:B------:R-:W-:Y:S01]  /*37450*/  VIADD R54, R47, UR20 ;  /* 0x000000142f367c36 */ /* 0x000fe20008000000 */
[----:B------:R-:W-:-:S03]  /*37460*/  ULDC UR20, c[0x0][0x248] ;  /* 0x0000920000147ab9 */ /* 0x000fc60000000800 */
[----:B------:R-:W-:Y:S01]  /*37470*/  VIADD R49, R54, UR21 ;  /* 0x0000001536317c36 */ /* 0x000fe20008000000 */
[----:B------:R-:W-:-:S03]  /*37480*/  ULDC UR21, c[0x0][0x248] ;  /* 0x0000920000157ab9 */ /* 0x000fc60000000800 */
[----:B------:R-:W-:Y:S01]  /*37490*/  VIADD R55, R49, UR22 ;  /* 0x0000001631377c36 */ /* 0x000fe20008000000 */
[----:B------:R-:W-:Y:S01]  /*374a0*/  STL.64 [R1+0x1568], R48 ;  /* 0x0015683001007387 */ /* 0x000fe20000100a00 */
[----:B------:R-:W-:Y:S01]  /*374b0*/  IMAD.MOV.U32 R7, RZ, RZ, R57 ;  /* 0x000000ffff077224 */ /* 0x000fe200078e0039 */
[----:B------:R-:W-:Y:S01]  /*374c0*/  ULDC UR22, c[0x0][0x248] ;  /* 0x0000920000167ab9 */ /* 0x000fe20000000800 */
[----:B------:R-:W-:Y:S01]  /*374d0*/  VIADD R12, R55, UR51 ;  /* 0x00000033370c7c36 */ /* 0x000fe20008000000 */
[----:B------:R0:W-:Y:S01]  /*374e0*/  STL.64 [R1+0x1570], R54 ;  /* 0x0015703601007387 */ /* 0x0001e20000100a00 */
[----:B-1----:R-:W-:Y:S01]  /*374f0*/  IMAD.MOV.U32 R2, RZ, RZ, R26 ;  /* 0x000000ffff027224 */ /* 0x002fe200078e001a */
[----:B------:R-:W-:Y:S02]  /*37500*/  ULDC UR51, c[0x0][0x248] ;  /* 0x0000920000337ab9 */ /* 0x000fe40000000800 */
[----:B------:R-:W-:Y:S04]  /*37510*/  STL [R1+0x1578], R55 ;  /* 0x0015783701007387 */ /* 0x000fe80000100800 */
[----:B------:R1:W-:Y:S04]  /*37520*/  STL.64 [R1+0x1580], R12 ;  /* 0x0015800c01007387 */ /* 0x0003e80000100a00 */
[----:B0-----:R-:W2:Y:S01]  /*37530*/  LDL.LU R54, [R1+0x10c] ;  /* 0x00010c0001367983 */ /* 0x001ea20000300800 */
[----:B------:R-:W-:Y:S01]  /*37540*/  VIADD R52, R12, UR52 ;  /* 0x000000340c347c36 */ /* 0x000fe20008000000 */
[----:B------:R-:W-:-:S03]  /*37550*/  ULDC UR52, c[0x0][0x248] ;  /* 0x0000920000347ab9 */ /* 0x000fc60000000800 */
[----:B------:R-:W-:Y:S01]  /*37560*/  VIADD R56, R52, UR50 ;  /* 0x0000003234387c36 */ /* 0x000fe20008000000 */
[----:B------:R0:W-:Y:S01]  /*37570*/  STL [R1+0x1598], R13 ;  /* 0x0015980d01007387 */ /* 0x0001e20000100800 */
[----:B------:R-:W-:Y:S01]  /*37580*/  IMAD.MOV.U32 R51, RZ, RZ, R27 ;  /* 0x000000ffff337224 */ /* 0x000fe200078e001b */
[----:B------:R-:W-:Y:S01]  /*37590*/  ULDC UR50, c[0x0][0x248] ;  /* 0x0000920000327ab9 */ /* 0x000fe20000000800 */
[----:B-1----:R-:W-:Y:S02]  /*375a0*/  IMAD.MOV.U32 R12, RZ, RZ, R5 ;  /* 0x000000ffff0c7224 */ /* 0x002fe400078e0005 */
[----:B------:R-:W-:Y:S02]  /*375b0*/  IMAD.MOV.U32 R5, RZ, RZ, R58 ;  /* 0x000000ffff057224 */ /* 0x000fe400078e003a */
[----:B------:R-:W-:Y:S02]  /*375c0*/  IMAD.MOV.U32 R58, RZ, RZ, R59 ;  /* 0x000000ffff3a7224 */ /* 0x000fe400078e003b */
[----:B------:R-:W-:Y:S01]  /*375d0*/  IMAD.MOV.U32 R59, RZ, RZ, R46 ;  /* 0x000000ffff3b7224 */ /* 0x000fe200078e002e */
[----:B0-----:R-:W-:Y:S01]  /*375e0*/  SHF.R.S32.HI R13, RZ, 0x1f, R39 ;  /* 0x0000001fff0d7819 */ /* 0x001fe20000011427 */
[----:B------:R-:W-:-:S02]  /*375f0*/  IMAD.MOV.U32 R46, RZ, RZ, R36 ;  /* 0x000000ffff2e7224 */ /* 0x000fc400078e0024 */
[----:B------:R-:W-:Y:S02]  /*37600*/  IMAD.MOV.U32 R50, RZ, RZ, R37 ;  /* 0x000000ffff327224 */ /* 0x000fe400078e0025 */
[----:B------:R-:W-:Y:S02]  /*37610*/  IMAD.MOV.U32 R49, RZ, RZ, R2 ;  /* 0x000000ffff317224 */ /* 0x000fe400078e0002 */
[----:B---3--:R-:W-:Y:S02]  /*37620*/  IMAD.MOV.U32 R3, RZ, RZ, R53 ;  /* 0x000000ffff037224 */ /* 0x008fe400078e0035 */
        /* <DEDUP_REMOVED lines=8> */
[----:B------:R-:W-:Y:S01]  /*376b0*/  IMAD.MOV.U32 R3, RZ, RZ, R6 ;  /* 0x000000ffff037224 */ /* 0x000fe200078e0006 */
[----:B------:R-:W-:Y:S01]  /*376c0*/  ULDC UR47, c[0x0][0x248] ;  /* 0x00009200002f7ab9 */ /* 0x000fe20000000800 */
[----:B------:R-:W-:Y:S01]  /*376d0*/  VIADD R27, R26, UR11 ;  /* 0x0000000b1a1b7c36 */ /* 0x000fe20008000000 */
[----:B------:R-:W-:-:S04]  /*376e0*/  ULDC UR11, c[0x0][0x248] ;  /* 0x00009200000b7ab9 */ /* 0x000fc80000000800 */
[----:B------:R1:W-:Y:S01]  /*376f0*/  STL.64 [R1+0x15b8], R26 ;  /* 0x0015b81a01007387 */ /* 0x0003e20000100a00 */
[----:B0-----:R-:W-:-:S05]  /*37700*/  IADD3 R56, P2, R39, R8, RZ ;  /* 0x0000000827387210 */ /* 0x001fca0007f5e0ff */
[----:B------:R-:W-:Y:S02]  /*37710*/  IMAD.X R57, R13, 0x1, R9, P2 ;  /* 0x000000010d397824 */ /* 0x000fe400010e0609 */
[----:B------:R-:W-:Y:S02]  /*37720*/  IMAD.MOV.U32 R6, RZ, RZ, R7 ;  /* 0x000000ffff067224 */ /* 0x000fe400078e0007 */
[----:B------:R-:W-:Y:S02]  /*37730*/  IMAD.MOV.U32 R7, RZ, RZ, R51 ;  /* 0x000000ffff077224 */ /* 0x000fe400078e0033 */
[----:B------:R-:W-:Y:S02]  /*37740*/  IMAD.MOV.U32 R51, RZ, RZ, R4 ;  /* 0x000000ffff337224 */ /* 0x000fe400078e0004 */
[----:B------:R-:W-:Y:S02]  /*37750*/  IMAD.MOV.U32 R4, RZ, RZ, R5 ;  /* 0x000000ffff047224 */ /* 0x000fe400078e0005 */
[----:B------:R-:W-:Y:S01]  /*37760*/  IMAD.MOV.U32 R5, RZ, RZ, R30 ;  /* 0x000000ffff057224 */ /* 0x000fe200078e001e */
[----:B------:R-:W-:-:S02]  /*37770*/  SHF.R.S32.HI R30, RZ, 0x1f, R12 ;  /* 0x0000001fff1e7819 */ /* 0x000fc4000001140c */
[----:B-1----:R-:W-:Y:S02]  /*37780*/  SHF.R.S32.HI R26, RZ, 0x1f, R31 ;  /* 0x0000001fff1a7819 */ /* 0x002fe4000001141f */
[----:B--2---:R-:W-:Y:S02]  /*37790*/  SHF.R.S32.HI R48, RZ, 0x1f, R54 ;  /* 0x0000001fff307819 */ /* 0x004fe40000011436 */
[C---:B------:R-:W-:Y:S02]  /*377a0*/  IADD3 R52, P0, R54.reuse, R8, RZ ;  /* 0x0000000836347210 */ /* 0x040fe40007f1e0ff */
[----:B------:R-:W-:-:S03]  /*377b0*/  IADD3 R36, P3, R54, R10, RZ ;  /* 0x0000000a36247210 */ /* 0x000fc60007f7e0ff */
[C---:B------:R-:W-:Y:S02]  /*377c0*/  IMAD.X R53, R48.reuse, 0x1, R9, P0 ;  /* 0x0000000130357824 */ /* 0x040fe400000e0609 */
[----:B------:R-:W-:-:S03]  /*377d0*/  IMAD.X R37, R48, 0x1, R11, P3 ;  /* 0x0000000130257824 */ /* 0x000fc600018e060b */
[----:B------:R0:W-:Y:S04]  /*377e0*/  STL.64 [R1+0xf80], R52 ;  /* 0x000f803401007387 */ /* 0x0001e80000100a00 */
[----:B------:R-:W-:Y:S01]  /*377f0*/  STL.64 [R1+0xf68], R56 ;  /* 0x000f683801007387 */ /* 0x000fe20000100a00 */
[----:B0-----:R-:W-:-:S03]  /*37800*/  IADD3 R52, P0, R54, R22, RZ ;  /* 0x0000001636347210 */ /* 0x001fc60007f1e0ff */
[----:B------:R0:W-:Y:S02]  /*37810*/  STL.64 [R1+0xf78], R36 ;  /* 0x000f782401007387 */ /* 0x0001e40000100a00 */
[----:B------:R-:W-:-:S05]  /*37820*/  IMAD.X R53, R48, 0x1, R24, P0 ;  /* 0x0000000130357824 */ /* 0x000fca00000e0618 */
[----:B------:R1:W-:Y:S01]  /*37830*/  STL.64 [R1+0xf70], R52 ;  /* 0x000f703401007387 */ /* 0x0003e20000100a00 */
[----:B0-----:R-:W-:-:S05]  /*37840*/  IADD3 R36, P2, R39, R10, RZ ;  /* 0x0000000a27247210 */ /* 0x001fca0007f5e0ff */
[----:B------:R-:W-:Y:S01]  /*37850*/  IMAD.X R37, R13, 0x1, R11, P2 ;  /* 0x000000010d257824 */ /* 0x000fe200010e060b */
[----:B------:R-:W-:Y:S02]  /*37860*/  IADD3 R54, P2, R54, R23, RZ ;  /* 0x0000001736367210 */ /* 0x000fe40007f5e0ff */
[----:B-1----:R-:W-:Y:S02]  /*37870*/  IADD3 R52, P3, R39, R22, RZ ;  /* 0x0000001627347210 */ /* 0x002fe40007f7e0ff */
[----:B------:R-:W-:-:S03]  /*37880*/  IADD3 R56, P0, R12, R8, RZ ;  /* 0x000000080c387210 */ /* 0x000fc60007f1e0ff */
[----:B------:R-:W-:Y:S01]  /*37890*/  IMAD.X R53, R13, 0x1, R24, P3 ;  /* 0x000000010d357824 */ /* 0x000fe200018e0618 */
[----:B------:R0:W-:Y:S01]  /*378a0*/  STL.64 [R1+0xf60], R36 ;  /* 0x000f602401007387 */ /* 0x0001e20000100a00 */
[----:B------:R-:W-:Y:S02]  /*378b0*/  IMAD.X R55, R48, 0x1, R25, P2 ;  /* 0x0000000130377824 */ /* 0x000fe400010e0619 */
[----:B------:R-:W-:Y:S02]  /*378c0*/  IMAD.MOV.U32 R48, RZ, RZ, R49 ;  /* 0x000000ffff307224 */ /* 0x000fe400078e0031 */
[----:B------:R-:W-:Y:S02]  /*378d0*/  IMAD.MOV.U32 R49, RZ, RZ, R3 ;  /* 0x000000ffff317224 */ /* 0x000fe400078e0003 */
[----:B------:R-:W-:Y:S02]  /*378e0*/  IMAD.X R57, R30, 0x1, R9, P0 ;  /* 0x000000011e397824 */ /* 0x000fe400000e0609 */
[----:B------:R-:W-:Y:S01]  /*378f0*/  IMAD.MOV.U32 R3, RZ, RZ, R7 ;  /* 0x000000ffff037224 */ /* 0x000fe200078e0007 */
[----:B0-----:R-:W2:Y:S01]  /*37900*/  LDL.LU.64 R36, [R1+0x1610] ;  /* 0x0016100001247983 */ /* 0x001ea20000300a00 */
[----:B------:R-:W-:-:S03]  /*37910*/  IMAD.MOV.U32 R7, RZ, RZ, R4 ;  /* 0x000000ffff077224 */ /* 0x000fc600078e0004 */
[----:B------:R0:W-:Y:S01]  /*37920*/  STL.64 [R1+0xf58], R52 ;  /* 0x000f583401007387 */ /* 0x0001e20000100a00 */
[----:B------:R-:W-:Y:S02]  /*37930*/  IMAD.MOV.U32 R4, RZ, RZ, R5 ;  /* 0x000000ffff047224 */ /* 0x000fe400078e0005 */
[----:B------:R-:W-:Y:S01]  /*37940*/  IMAD.MOV.U32 R5, RZ, RZ, R32 ;  /* 0x000000ffff057224 */ /* 0x000fe200078e0020 */
[C---:B------:R-:W-:Y:S01]  /*37950*/  IADD3 R32, P2, R12.reuse, R22, RZ ;  /* 0x000000160c207210 */ /* 0x040fe20007f5e0ff */
[----:B------:R1:W-:Y:S01]  /*37960*/  STL.64 [R1+0xf50], R56 ;  /* 0x000f503801007387 */ /* 0x0003e20000100a00 */
[----:B0-----:R-:W-:-:S03]  /*37970*/  IADD3 R52, P3, R12, R10, RZ ;  /* 0x0000000a0c347210 */ /* 0x001fc60007f7e0ff */
[----:B------:R0:W-:Y:S02]  /*37980*/  STL.64 [R1+0xf48], R54 ;  /* 0x000f483601007387 */ /* 0x0001e40000100a00 */
[----:B------:R-:W-:Y:S01]  /*37990*/  IMAD.X R53, R30, 0x1, R11, P3 ;  /* 0x000000011e357824 */ /* 0x000fe200018e060b */
[----:B-1----:R-:W-:-:S04]  /*379a0*/  IADD3 R56, P0, R31, R8, RZ ;  /* 0x000000081f387210 */ /* 0x002fc80007f1e0ff */
[----:B------:R1:W-:Y:S01]  /*379b0*/  STL.64 [R1+0xf40], R52 ;  /* 0x000f403401007387 */ /* 0x0003e20000100a00 */
[----:B0-----:R-:W-:Y:S02]  /*379c0*/  IMAD.MOV.U32 R55, RZ, RZ, R33 ;  /* 0x000000ffff377224 */ /* 0x001fe400078e0021 */
[----:B------:R-:W-:Y:S02]  /*379d0*/  IMAD.X R33, R30, 0x1, R24, P2 ;  /* 0x000000011e217824 */ /* 0x000fe400010e0618 */
[----:B------:R-:W-:Y:S02]  /*379e0*/  IMAD.MOV.U32 R54, RZ, RZ, R2 ;  /* 0x000000ffff367224 */ /* 0x000fe400078e0002 */
[----:B------:R-:W-:Y:S02]  /*379f0*/  IMAD.X R57, R26, 0x1, R9, P0 ;  /* 0x000000011a397824 */ /* 0x000fe400000e0609 */
[----:B------:R-:W-:Y:S01]  /*37a00*/  IMAD.MOV.U32 R2, RZ, RZ, R6 ;  /* 0x000000ffff027224 */ /* 0x000fe200078e0006 */
[----:B-1----:R-:W-:Y:S01]  /*37a10*/  IADD3 R52, P3, R39, R23, RZ ;  /* 0x0000001727347210 */ /* 0x002fe20007f7e0ff */
[----:B------:R-:W-:Y:S01]  /*37a20*/  IMAD.MOV.U32 R6, RZ, RZ, R0 ;  /* 0x000000ffff067224 */ /* 0x000fe200078e0000 */
[----:B------:R0:W-:Y:S01]  /*37a30*/  STL.64 [R1+0xf28], R32 ;  /* 0x000f282001007387 */ /* 0x0001e20000100a00 */
[----:B------:R-:W-:Y:S01]  /*37a40*/  IMAD.MOV.U32 R0, RZ, RZ, R18 ;  /* 0x000000ffff007224 */ /* 0x000fe200078e0012 */
[----:B------:R-:W-:Y:S01]  /*37a50*/  IADD3 R18, P2, R31, R10, RZ ;  /* 0x0000000a1f127210 */ /* 0x000fe20007f5e0ff */
[----:B------:R-:W-:-:S02]  /*37a60*/  IMAD.X R53, R13, 0x1, R25, P3 ;  /* 0x000000010d357824 */ /* 0x000fc400018e0619 */
[----:B------:R-:W-:Y:S02]  /*37a70*/  IMAD.MOV.U32 R39, RZ, RZ, R19 ;  /* 0x000000ffff277224 */ /* 0x000fe400078e0013 */
[----:B------:R-:W-:Y:S01]  /*37a80*/  IMAD.X R19, R26, 0x1, R11, P2 ;  /* 0x000000011a137824 */ /* 0x000fe200010e060b */
[----:B0-----:R-:W3:Y:S04]  /*37a90*/  LDL.LU.64 R32, [R1+0x1608] ;  /* 0x0016080001207983 */ /* 0x001ee80000300a00 */
[----:B------:R0:W-:Y:S04]  /*37aa0*/  STL.64 [R1+0xf38], R56 ;  /* 0x000f383801007387 */ /* 0x0001e80000100a00 */
[----:B------:R1:W-:Y:S01]  /*37ab0*/  STL.64 [R1+0xf08], R52 ;  /* 0x000f083401007387 */ /* 0x0003e20000100a00 */
[----:B0-----:R-:W-:Y:S01]  /*37ac0*/  IADD3 R56, P3, R12, R23, RZ ;  /* 0x000000170c387210 */ /* 0x001fe20007f7e0ff */
[----:B------:R-:W-:-:S02]  /*37ad0*/  IMAD.MOV.U32 R12, RZ, RZ, R5 ;  /* 0x000000ffff0c7224 */ /* 0x000fc400078e0005 */
[----:B------:R0:W-:Y:S02]  /*37ae0*/  STL.64 [R1+0xf20], R18 ;  /* 0x000f201201007387 */ /* 0x0001e40000100a00 */
[----:B------:R-:W-:Y:S02]  /*37af0*/  IMAD.X R57, R30, 0x1, R25, P3 ;  /* 0x000000011e397824 */ /* 0x000fe400018e0619 */
[----:B------:R-:W-:Y:S01]  /*37b00*/  IMAD.MOV.U32 R5, RZ, RZ, R44 ;  /* 0x000000ffff057224 */ /* 0x000fe200078e002c */
[----:B------:R-:W-:Y:S01]  /*37b10*/  IADD3 R44, P0, R31, R22, RZ ;  /* 0x000000161f2c7210 */ /* 0x000fe20007f1e0ff */
[----:B------:R-:W-:Y:S01]  /*37b20*/  IMAD.MOV.U32 R13, RZ, RZ, R55 ;  /* 0x000000ffff0d7224 */ /* 0x000fe200078e0037 */
[----:B-1----:R-:W-:Y:S01]  /*37b30*/  SHF.R.S32.HI R52, RZ, 0x1f, R38 ;  /* 0x0000001fff347819 */ /* 0x002fe20000011426 */
[----:B0-----:R-:W4:Y:S01]  /*37b40*/  LDL.LU.64 R18, [R1+0x1600] ;  /* 0x0016000001127983 */ /* 0x001f220000300a00 */
[----:B------:R-:W-:-:S03]  /*37b50*/  IADD3 R30, P2, R38, R8, RZ ;  /* 0x00000008261e7210 */ /* 0x000fc60007f5e0ff */
[----:B------:R0:W-:Y:S01]  /*37b60*/  STL.64 [R1+0xf00], R56 ;  /* 0x000f003801007387 */ /* 0x0001e20000100a00 */
[----:B------:R-:W-:Y:S02]  /*37b70*/  IMAD.MOV.U32 R55, RZ, RZ, R45 ;  /* 0x000000ffff377224 */ /* 0x000fe400078e002d */
[----:B------:R-:W-:Y:S01]  /*37b80*/  IMAD.X R45, R26, 0x1, R24, P0 ;  /* 0x000000011a2d7824 */ /* 0x000fe200000e0618 */
[----:B0-----:R-:W-:Y:S01]  /*37b90*/  IADD3 R56, P3, R31, R23, RZ ;  /* 0x000000171f387210 */ /* 0x001fe20007f7e0ff */
[----:B------:R-:W-:-:S04]  /*37ba0*/  IMAD.X R31, R52, 0x1, R9, P2 ;  /* 0x00000001341f7824 */ /* 0x000fc800010e0609 */
[----:B------:R-:W-:Y:S01]  /*37bb0*/  IMAD.X R57, R26, 0x1, R25, P3 ;  /* 0x000000011a397824 */ /* 0x000fe200018e0619 */
[----:B------:R-:W-:Y:S04]  /*37bc0*/  STL.64 [R1+0xef8], R44 ;  /* 0x000ef82c01007387 */ /* 0x000fe80000100a00 */
[----:B------:R-:W-:Y:S04]  /*37bd0*/  STL.64 [R1+0xee0], R56 ;  /* 0x000ee03801007387 */ /* 0x000fe80000100a00 */
[----:B------:R0:W-:Y:S04]  /*37be0*/  STL.64 [R1+0xed8], R30 ;  /* 0x000ed81e01007387 */ /* 0x0001e80000100a00 */
[----:B0-----:R-:W4:Y:S01]  /*37bf0*/  LDL.LU.64 R30, [R1+0x15f8] ;  /* 0x0015f800011e7983 */ /* 0x001f220000300a00 */
[C---:B------:R-:W-:Y:S01]  /*37c00*/  IADD3 R44, P0, R38.reuse, R10, RZ ;  /* 0x0000000a262c7210 */ /* 0x040fe20007f1e0ff */
[----:B------:R-:W-:Y:S01]  /*37c10*/  IMAD.MOV.U32 R53, RZ, RZ, R13 ;  /* 0x000000ffff357224 */ /* 0x000fe200078e000d */
[C---:B------:R-:W-:Y:S01]  /*37c20*/  IADD3 R56, P3, R38.reuse, R22, RZ ;  /* 0x0000001626387210 */ /* 0x040fe20007f7e0ff */
[----:B------:R-:W-:Y:S01]  /*37c30*/  IMAD.MOV.U32 R13, RZ, RZ, R12 ;  /* 0x000000ffff0d7224 */ /* 0x000fe200078e000c */
[----:B------:R-:W-:Y:S01]  /*37c40*/  IADD3 R38, P2, R38, R23, RZ ;  /* 0x0000001726267210 */ /* 0x000fe20007f5e0ff */
[----:B------:R-:W-:-:S02]  /*37c50*/  IMAD.MOV.U32 R12, RZ, RZ, R55 ;  /* 0x000000ffff0c7224 */ /* 0x000fc400078e0037 */
[----:B------:R-:W-:Y:S02]  /*37c60*/  IMAD.MOV.U32 R55, RZ, RZ, R54 ;  /* 0x000000ffff377224 */ /* 0x000fe400078e0036 */
[C---:B------:R-:W-:Y:S02]  /*37c70*/  IMAD.X R45, R52.reuse, 0x1, R11, P0 ;  /* 0x00000001342d7824 */ /* 0x040fe400000e060b */
[----:B------:R-:W-:Y:S02]  /*37c80*/  IMAD.MOV.U32 R54, RZ, RZ, R48 ;  /* 0x000000ffff367224 */ /* 0x000fe400078e0030 */
[----:B------:R-:W-:Y:S02]  /*37c90*/  IMAD.X R57, R52, 0x1, R24, P3 ;  /* 0x0000000134397824 */ /* 0x000fe400018e0618 */
[----:B------:R-:W-:Y:S02]  /*37ca0*/  IMAD.MOV.U32 R48, RZ, RZ, R47 ;  /* 0x000000ffff307224 */ /* 0x000fe400078e002f */
[----:B------:R-:W-:Y:S01]  /*37cb0*/  IMAD.MOV.U32 R47, RZ, RZ, R0 ;  /* 0x000000ffff2f7224 */ /* 0x000fe200078e0000 */
[----:B------:R0:W-:Y:S01]  /*37cc0*/  STL.64 [R1+0xed0], R44 ;  /* 0x000ed02c01007387 */ /* 0x0001e20000100a00 */
[----:B------:R-:W-:-:S02]  /*37cd0*/  IMAD.MOV.U32 R0, RZ, RZ, R39 ;  /* 0x000000ffff007224 */ /* 0x000fc400078e0027 */
[----:B------:R-:W-:Y:S01]  /*37ce0*/  IMAD.X R39, R52, 0x1, R25, P2 ;  /* 0x0000000134277824 */ /* 0x000fe200010e0619 */
[----:B------:R1:W-:Y:S04]  /*37cf0*/  STL.64 [R1+0xec8], R56 ;  /* 0x000ec83801007387 */ /* 0x0003e80000100a00 */
[----:B------:R1:W-:Y:S01]  /*37d00*/  STL.64 [R1+0xeb8], R38 ;  /* 0x000eb82601007387 */ /* 0x0003e20000100a00 */
[----:B------:R-:W-:Y:S02]  /*37d10*/  IMAD.MOV.U32 R52, RZ, RZ, R13 ;  /* 0x000000ffff347224 */ /* 0x000fe400078e000d */
[----:B------:R-:W-:Y:S02]  /*37d20*/  IMAD.MOV.U32 R13, RZ, RZ, R55 ;  /* 0x000000ffff0d7224 */ /* 0x000fe400078e0037 */
[----:B------:R-:W-:-:S02]  /*37d30*/  IMAD.MOV.U32 R55, RZ, RZ, R48 ;  /* 0x000000ffff377224 */ /* 0x000fc400078e0030 */
[----:B------:R-:W-:Y:S02]  /*37d40*/  IMAD.MOV.U32 R48, RZ, RZ, R34 ;  /* 0x000000ffff307224 */ /* 0x000fe400078e0022 */
[----:B------:R-:W-:Y:S02]  /*37d50*/  IMAD.MOV.U32 R14, RZ, RZ, R28 ;  /* 0x000000ffff0e7224 */ /* 0x000fe400078e001c */
[----:B------:R-:W-:Y:S01]  /*37d60*/  VIADD R28, R27, UR5 ;  /* 0x000000051b1c7c36 */ /* 0x000fe20008000000 */
[----:B------:R-:W-:Y:S01]  /*37d70*/  ULDC UR5, c[0x0][0x22c] ;  /* 0x00008b0000057ab9 */ /* 0x000fe20000000800 */
[----:B--2---:R-:W-:Y:S02]  /*37d80*/  SHF.R.S32.HI R26, RZ, 0x1f, R36 ;  /* 0x0000001fff1a7819 */ /* 0x004fe40000011424 */
[C---:B0-----:R-:W-:Y:S02]  /*37d90*/  IADD3 R44, P0, R36.reuse, R8, RZ ;  /* 0x00000008242c7210 */ /* 0x041fe40007f1e0ff */
[----:B-1----:R-:W-:-:S02]  /*37da0*/  IADD3 R56, P3, R36, R10, RZ ;  /* 0x0000000a24387210 */ /* 0x002fc40007f7e0ff */
[----:B------:R-:W-:Y:S01]  /*37db0*/  IADD3 R38, P2, R36, R22, RZ ;  /* 0x0000001624267210 */ /* 0x000fe20007f5e0ff */
[C---:B------:R-:W-:Y:S02]  /*37dc0*/  IMAD.X R45, R26.reuse, 0x1, R9, P0 ;  /* 0x000000011a2d7824 */ /* 0x040fe400000e0609 */
[C---:B------:R-:W-:Y:S02]  /*37dd0*/  IMAD.X R57, R26.reuse, 0x1, R11, P3 ;  /* 0x000000011a397824 */ /* 0x040fe400018e060b */
[----:B------:R-:W-:Y:S01]  /*37de0*/  IMAD.X R39, R26, 0x1, R24, P2 ;  /* 0x000000011a277824 */ /* 0x000fe200010e0618 */
[----:B------:R0:W-:Y:S04]  /*37df0*/  STL.64 [R1+0xeb0], R44 ;  /* 0x000eb02c01007387 */ /* 0x0001e80000100a00 */
[----:B------:R1:W-:Y:S04]  /*37e00*/  STL.64 [R1+0xea8], R56 ;  /* 0x000ea83801007387 */ /* 0x0003e80000100a00 */
[----:B------:R2:W-:Y:S01]  /*37e10*/  STL.64 [R1+0xe98], R38 ;  /* 0x000e982601007387 */ /* 0x0005e20000100a00 */
[----:B0-----:R-:W-:-:S05]  /*37e20*/  IADD3 R44, P0, R36, R23, RZ ;  /* 0x00000017242c7210 */ /* 0x001fca0007f1e0ff */
[----:B------:R-:W-:-:S05]  /*37e30*/  IMAD.X R45, R26, 0x1, R25, P0 ;  /* 0x000000011a2d7824 */ /* 0x000fca00000e0619 */
[----:B------:R0:W-:Y:S01]  /*37e40*/  STL.64 [R1+0xe78], R44 ;  /* 0x000e782c01007387 */ /* 0x0001e20000100a00 */
[----:B---3--:R-:W-:Y:S02]  /*37e50*/  SHF.R.S32.HI R36, RZ, 0x1f, R32 ;  /* 0x0000001fff247819 */ /* 0x008fe40000011420 */
[C---:B-1----:R-:W-:Y:S02]  /*37e60*/  IADD3 R56, P3, R32.reuse, R8, RZ ;  /* 0x0000000820387210 */ /* 0x042fe40007f7e0ff */
[----:B--2---:R-:W-:-:S03]  /*37e70*/  IADD3 R38, P2, R32, R10, RZ ;  /* 0x0000000a20267210 */ /* 0x004fc60007f5e0ff */
[----:B------:R-:W-:Y:S01]  /*37e80*/  IMAD.X R57, R36, 0x1, R9, P3 ;  /* 0x0000000124397824 */ /* 0x000fe200018e0609 */
[----:B0-----:R-:W-:Y:S01]  /*37e90*/  IADD3 R44, P0, R32, R22, RZ ;  /* 0x00000016202c7210 */ /* 0x001fe20007f1e0ff */
[----:B------:R-:W-:-:S03]  /*37ea0*/  IMAD.X R39, R36, 0x1, R11, P2 ;  /* 0x0000000124277824 */ /* 0x000fc600010e060b */
[----:B------:R0:W-:Y:S01]  /*37eb0*/  STL.64 [R1+0xe70], R56 ;  /* 0x000e703801007387 */ /* 0x0001e20000100a00 */
[----:B------:R-:W-:-:S03]  /*37ec0*/  IMAD.X R45, R36, 0x1, R24, P0 ;  /* 0x00000001242d7824 */ /* 0x000fc600000e0618 */
[----:B------:R1:W-:Y:S01]  /*37ed0*/  STL.64 [R1+0xe68], R38 ;  /* 0x000e682601007387 */ /* 0x0003e20000100a00 */
[----:B0-----:R-:W-:-:S03]  /*37ee0*/  IADD3 R56, P3, R32, R23, RZ ;  /* 0x0000001720387210 */ /* 0x001fc60007f7e0ff */
[----:B------:R0:W-:Y:S02]  /*37ef0*/  STL.64 [R1+0xe58], R44 ;  /* 0x000e582c01007387 */ /* 0x0001e40000100a00 */
[----:B------:R-:W-:-:S05]  /*37f00*/  IMAD.X R57, R36, 0x1, R25, P3 ;  /* 0x0000000124397824 */ /* 0x000fca00018e0619 */
[----:B------:R2:W-:Y:S01]  /*37f10*/  STL.64 [R1+0xe30], R56 ;  /* 0x000e303801007387 */ /* 0x0005e20000100a00 */
[----:B----4-:R-:W-:Y:S02]  /*37f20*/  SHF.R.S32.HI R32, RZ, 0x1f, R31 ;  /* 0x0000001fff207819 */ /* 0x010fe4000001141f */
[C---:B-1----:R-:W-:Y:S02]  /*37f30*/  IADD3 R38, P2, R31.reuse, R8, RZ ;  /* 0x000000081f267210 */ /* 0x042fe40007f5e0ff */
[----:B0-----:R-:W-:-:S03]  /*37f40*/  IADD3 R44, P0, R31, R10, RZ ;  /* 0x0000000a1f2c7210 */ /* 0x001fc60007f1e0ff */
[C---:B------:R-:W-:Y:S01]  /*37f50*/  IMAD.X R39, R32.reuse, 0x1, R9, P2 ;  /* 0x0000000120277824 */ /* 0x040fe200010e0609 */
[----:B--2---:R-:W-:Y:S01]  /*37f60*/  IADD3 R56, P3, R31, R22, RZ ;  /* 0x000000161f387210 */ /* 0x004fe20007f7e0ff */
[----:B------:R-:W-:-:S03]  /*37f70*/  IMAD.X R45, R32, 0x1, R11, P0 ;  /* 0x00000001202d7824 */ /* 0x000fc600000e060b */
[----:B------:R0:W-:Y:S01]  /*37f80*/  STL.64 [R1+0xe28], R38 ;  /* 0x000e282601007387 */ /* 0x0001e20000100a00 */
[----:B------:R-:W-:-:S03]  /*37f90*/  IMAD.X R57, R32, 0x1, R24, P3 ;  /* 0x0000000120397824 */ /* 0x000fc600018e0618 */
[----:B------:R1:W-:Y:S01]  /*37fa0*/  STL.64 [R1+0xe20], R44 ;  /* 0x000e202c01007387 */ /* 0x0003e20000100a00 */
[----:B0-----:R-:W-:-:S03]  /*37fb0*/  IADD3 R38, P2, R31, R23, RZ ;  /* 0x000000171f267210 */ /* 0x001fc60007f5e0ff */
[----:B------:R0:W-:Y:S01]  /*37fc0*/  STL.64 [R1+0xe10], R56 ;  /* 0x000e103801007387 */ /* 0x0001e20000100a00 */
[----:B------:R-:W-:Y:S02]  /*37fd0*/  SHF.R.S32.HI R31, RZ, 0x1f, R30 ;  /* 0x0000001fff1f7819 */ /* 0x000fe4000001141e */
[----:B-1----:R-:W-:Y:S01]  /*37fe0*/  IADD3 R44, P0, R30, R8, RZ ;  /* 0x000000081e2c7210 */ /* 0x002fe20007f1e0ff */
[----:B------:R-:W-:-:S04]  /*37ff0*/  IMAD.X R39, R32, 0x1, R25, P2 ;  /* 0x0000000120277824 */ /* 0x000fc800010e0619 */
[----:B------:R-:W-:Y:S01]  /*38000*/  IMAD.X R45, R31, 0x1, R9, P0 ;  /* 0x000000011f2d7824 */ /* 0x000fe200000e0609 */
[----:B------:R1:W-:Y:S01]  /*38010*/  STL.64 [R1+0xdf0], R38 ;  /* 0x000df02601007387 */ /* 0x0003e20000100a00 */
[----:B0-----:R-:W-:-:S03]  /*38020*/  IADD3 R56, P3, R30, R10, RZ ;  /* 0x0000000a1e387210 */ /* 0x001fc60007f7e0ff */
[----:B------:R0:W-:Y:S02]  /*38030*/  STL.64 [R1+0xde8], R44 ;  /* 0x000de82c01007387 */ /* 0x0001e40000100a00 */
[----:B------:R-:W-:Y:S01]  /*38040*/  IMAD.X R57, R31, 0x1, R11, P3 ;  /* 0x000000011f397824 */ /* 0x000fe200018e060b */
[----:B-1----:R-:W-:-:S04]  /*38050*/  IADD3 R38, P2, R30, R22, RZ ;  /* 0x000000161e267210 */ /* 0x002fc80007f5e0ff */
[----:B------:R1:W-:Y:S01]  /*38060*/  STL.64 [R1+0xde0], R56 ;  /* 0x000de03801007387 */ /* 0x0003e20000100a00 */
[----:B0-----:R-:W-:Y:S01]  /*38070*/  IADD3 R44, P0, R30, R23, RZ ;  /* 0x000000171e2c7210 */ /* 0x001fe20007f1e0ff */
[----:B------:R-:W-:Y:S01]  /*38080*/  IMAD.X R39, R31, 0x1, R24, P2 ;  /* 0x000000011f277824 */ /* 0x000fe200010e0618 */
[----:B------:R-:W-:-:S03]  /*38090*/  SHF.R.S32.HI R30, RZ, 0x1f, R29 ;  /* 0x0000001fff1e7819 */ /* 0x000fc6000001141d */
[----:B------:R-:W-:Y:S01]  /*380a0*/  IMAD.X R45, R31, 0x1, R25, P0 ;  /* 0x000000011f2d7824 */ /* 0x000fe200000e0619 */
[----:B------:R0:W-:Y:S01]  /*380b0*/  STL.64 [R1+0xdd0], R38 ;  /* 0x000dd02601007387 */ /* 0x0001e20000100a00 */
[----:B-1----:R-:W-:-:S03]  /*380c0*/  IADD3 R56, P3, R29, R8, RZ ;  /* 0x000000081d387210 */ /* 0x002fc60007f7e0ff */
[----:B------:R1:W-:Y:S02]  /*380d0*/  STL.64 [R1+0xdc0], R44 ;  /* 0x000dc02c01007387 */ /* 0x0003e40000100a00 */
[----:B------:R-:W-:Y:S01]  /*380e0*/  IMAD.X R57, R30, 0x1, R9, P3 ;  /* 0x000000011e397824 */ /* 0x000fe200018e0609 */
[----:B0-----:R-:W-:-:S04]  /*380f0*/  IADD3 R38, P2, R29, R10, RZ ;  /* 0x0000000a1d267210 */ /* 0x001fc80007f5e0ff */
[----:B------:R0:W-:Y:S01]  /*38100*/  STL.64 [R1+0xdb8], R56 ;  /* 0x000db83801007387 */ /* 0x0001e20000100a00 */
[C---:B------:R-:W-:Y:S02]  /*38110*/  IADD3 R34, P3, R29.reuse, R23, RZ ;  /* 0x000000171d227210 */ /* 0x040fe40007f7e0ff */
[----:B-1----:R-:W-:Y:S01]  /*38120*/  IADD3 R44, P0, R29, R22, RZ ;  /* 0x000000161d2c7210 */ /* 0x002fe20007f1e0ff */
[----:B------:R-:W-:Y:S01]  /*38130*/  IMAD.X R39, R30, 0x1, R11, P2 ;  /* 0x000000011e277824 */ /* 0x000fe200010e060b */
[----:B------:R-:W-:-:S03]  /*38140*/  SHF.R.S32.HI R29, RZ, 0x1f, R19 ;  /* 0x0000001fff1d7819 */ /* 0x000fc60000011413 */
[----:B------:R-:W-:Y:S01]  /*38150*/  IMAD.X R45, R30, 0x1, R24, P0 ;  /* 0x000000011e2d7824 */ /* 0x000fe200000e0618 */
[----:B------:R1:W-:Y:S01]  /*38160*/  STL.64 [R1+0xdb0], R38 ;  /* 0x000db02601007387 */ /* 0x0003e20000100a00 */
[----:B0-----:R-:W-:Y:S02]  /*38170*/  IMAD.MOV.U32 R57, RZ, RZ, R53 ;  /* 0x000000ffff397224 */ /* 0x001fe400078e0035 */
[----:B------:R-:W-:Y:S02]  /*38180*/  IMAD.MOV.U32 R53, RZ, RZ, R12 ;  /* 0x000000ffff357224 */ /* 0x000fe400078e000c */
[----:B------:R-:W-:Y:S02]  /*38190*/  IMAD.MOV.U32 R12, RZ, RZ, R54 ;  /* 0x000000ffff0c7224 */ /* 0x000fe400078e0036 */
[----:B------:R-:W-:Y:S02]  /*381a0*/  IMAD.MOV.U32 R54, RZ, RZ, R49 ;  /* 0x000000ffff367224 */ /* 0x000fe400078e0031 */
[----:B------:R-:W-:Y:S01]  /*381b0*/  IMAD.MOV.U32 R49, RZ, RZ, R2 ;  /* 0x000000ffff317224 */ /* 0x000fe200078e0002 */
[----:B-1----:R-:W-:Y:S01]  /*381c0*/  IADD3 R38, P2, R19, R8, RZ ;  /* 0x0000000813267210 */ /* 0x002fe20007f5e0ff */
[----:B------:R-:W-:-:S02]  /*381d0*/  IMAD.MOV.U32 R2, RZ, RZ, R35 ;  /* 0x000000ffff027224 */ /* 0x000fc400078e0023 */
[----:B------:R-:W-:Y:S01]  /*381e0*/  IMAD.X R35, R30, 0x1, R25, P3 ;  /* 0x000000011e237824 */ /* 0x000fe200018e0619 */
[----:B------:R-:W-:Y:S01]  /*381f0*/  IADD3 R26, P0, R19, R10, RZ ;  /* 0x0000000a131a7210 */ /* 0x000fe20007f1e0ff */
[----:B------:R0:W-:Y:S01]  /*38200*/  STL.64 [R1+0xda8], R44 ;  /* 0x000da82c01007387 */ /* 0x0001e20000100a00 */
[----:B------:R-:W-:-:S03]  /*38210*/  IMAD.X R39, R29, 0x1, R9, P2 ;  /* 0x000000011d277824 */ /* 0x000fc600010e0609 */
[----:B------:R-:W-:Y:S01]  /*38220*/  IMAD.MOV.U32 R30, RZ, RZ, R26 ;  /* 0x000000ffff1e7224 */ /* 0x000fe200078e001a */
[----:B0-----:R-:W2:Y:S04]  /*38230*/  LDL.LU.64 R44, [R1+0x15f0] ;  /* 0x0015f000012c7983 */ /* 0x001ea80000300a00 */
[----:B------:R0:W-:Y:S01]  /*38240*/  STL.64 [R1+0xd90], R34 ;  /* 0x000d902201007387 */ /* 0x0001e20000100a00 */
[----:B------:R-:W-:Y:S02]  /*38250*/  IMAD.MOV.U32 R31, RZ, RZ, R27 ;  /* 0x000000ffff1f7224 */ /* 0x000fe400078e001b */
[----:B------:R-:W-:Y:S01]  /*38260*/  IMAD.X R31, R29, 0x1, R11, P0 ;  /* 0x000000011d1f7824 */ /* 0x000fe200000e060b */
[----:B0-----:R-:W3:Y:S04]  /*38270*/  LDL.LU.64 R34, [R1+0x15e8] ;  /* 0x0015e80001227983 */ /* 0x001ee80000300a00 */
[----:B------:R0:W-:Y:S04]  /*38280*/  STL [R1+0xd80], R26 ;  /* 0x000d801a01007387 */ /* 0x0001e80000100800 */
[----:B------:R1:W-:Y:S01]  /*38290*/  STL.64 [R1+0xd88], R38 ;  /* 0x000d882601007387 */ /* 0x0003e20000100a00 */
[----:B0-----:R-:W-:-:S02]  /*382a0*/  IADD3 R26, P3, R19, R22, RZ ;  /* 0x00000016131a7210 */ /* 0x001fc40007f7e0ff */
[----:B-1----:R-:W-:-:S03]  /*382b0*/  IADD3 R38, P2, R19, R23, RZ ;  /* 0x0000001713267210 */ /* 0x002fc60007f5e0ff */
[C---:B------:R-:W-:Y:S01]  /*382c0*/  IMAD.X R27, R29.reuse, 0x1, R24, P3 ;  /* 0x000000011d1b7824 */ /* 0x040fe200018e0618 */
[----:B------:R0:W-:Y:S01]  /*382d0*/  STL [R1+0xd84], R31 ;  /* 0x000d841f01007387 */ /* 0x0001e20000100800 */
[----:B------:R-:W-:Y:S01]  /*382e0*/  IMAD.X R39, R29, 0x1, R25, P2 ;  /* 0x000000011d277824 */ /* 0x000fe200010e0619 */
[----:B------:R-:W-:Y:S02]  /*382f0*/  SHF.R.S32.HI R19, RZ, 0x1f, R18 ;  /* 0x0000001fff137819 */ /* 0x000fe40000011412 */
[----:B------:R1:W-:Y:S01]  /*38300*/  STL.64 [R1+0xd78], R26 ;  /* 0x000d781a01007387 */ /* 0x0003e20000100a00 */
[----:B------:R-:W-:-:S03]  /*38310*/  IADD3 R30, P0, R18, R8, RZ ;  /* 0x00000008121e7210 */ /* 0x000fc60007f1e0ff */
[----:B------:R4:W-:Y:S02]  /*38320*/  STL.64 [R1+0xd70], R38 ;  /* 0x000d702601007387 */ /* 0x0009e40000100a00 */
[----:B0-----:R-:W-:Y:S01]  /*38330*/  IMAD.X R31, R19, 0x1, R9, P0 ;  /* 0x00000001131f7824 */ /* 0x001fe200000e0609 */
[C---:B-1----:R-:W-:Y:S02]  /*38340*/  IADD3 R26, P3, R18.reuse, R10, RZ ;  /* 0x0000000a121a7210 */ /* 0x042fe40007f7e0ff */
[----:B----4-:R-:W-:-:S03]  /*38350*/  IADD3 R38, P2, R18, R22, RZ ;  /* 0x0000001612267210 */ /* 0x010fc60007f5e0ff */
[C---:B------:R-:W-:Y:S01]  /*38360*/  IMAD.X R27, R19.reuse, 0x1, R11, P3 ;  /* 0x00000001131b7824 */ /* 0x040fe200018e060b */
[----:B------:R-:W-:Y:S01]  /*38370*/  STL.64 [R1+0xd68], R30 ;  /* 0x000d681e01007387 */ /* 0x000fe20000100a00 */
[----:B------:R-:W-:-:S03]  /*38380*/  IMAD.X R39, R19, 0x1, R24, P2 ;  /* 0x0000000113277824 */ /* 0x000fc600010e0618 */
[----:B------:R-:W-:Y:S04]  /*38390*/  STL.64 [R1+0xd60], R26 ;  /* 0x000d601a01007387 */ /* 0x000fe80000100a00 */
[----:B------:R0:W-:Y:S04]  /*383a0*/  STL.64 [R1+0xd50], R38 ;  /* 0x000d502601007387 */ /* 0x0001e80000100a00 */
[----:B0-----:R-:W4:Y:S01]  /*383b0*/  LDL.LU R39, [R1+0x15e0] ;  /* 0x0015e00001277983 */ /* 0x001f220000300800 */
[----:B------:R-:W-:Y:S02]  /*383c0*/  IADD3 R30, P0, R18, R23, RZ ;  /* 0x00000017121e7210 */ /* 0x000fe40007f1e0ff */
[----:B------:R-:W-:-:S02]  /*383d0*/  SHF.R.S32.HI R18, RZ, 0x1f, R33 ;  /* 0x0000001fff127819 */ /* 0x000fc40000011421 */
[----:B------:R-:W-:Y:S01]  /*383e0*/  IADD3 R26, P3, R33, R8, RZ ;  /* 0x00000008211a7210 */ /* 0x000fe20007f7e0ff */
[----:B------:R-:W-:Y:S01]  /*383f0*/  IMAD.X R31, R19, 0x1, R25, P0 ;  /* 0x00000001131f7824 */ /* 0x000fe200000e0619 */
[----:B------:R-:W-:-:S03]  /*38400*/  IADD3 R38, P2, R33, R10, RZ ;  /* 0x0000000a21267210 */ /* 0x000fc60007f5e0ff */
[----:B------:R-:W-:Y:S01]  /*38410*/  IMAD.X R27, R18, 0x1, R9, P3 ;  /* 0x00000001121b7824 */ /* 0x000fe200018e0609 */
[----:B------:R0:W-:Y:S01]  /*38420*/  STL.64 [R1+0xd40], R30 ;  /* 0x000d401e01007387 */ /* 0x0001e20000100a00 */
[----:B------:R-:W-:-:S03]  /*38430*/  IMAD.MOV.U32 R32, RZ, RZ, R38 ;  /* 0x000000ffff207224 */ /* 0x000fc600078e0026 */
[----:B------:R-:W-:Y:S04]  /*38440*/  STL [R1+0xd30], R38 ;  /* 0x000d302601007387 */ /* 0x000fe80000100800 */
[----:B------:R1:W-:Y:S01]  /*38450*/  STL.64 [R1+0xd38], R26 ;  /* 0x000d381a01007387 */ /* 0x0003e20000100a00 */
[C---:B0-----:R-:W-:Y:S02]  /*38460*/  IADD3 R30, P0, R33.reuse, R22, RZ ;  /* 0x00000016211e7210 */ /* 0x041fe40007f1e0ff */
[----:B-1----:R-:W-:Y:S01]  /*38470*/  IADD3 R26, P3, R33, R23, RZ ;  /* 0x00000017211a7210 */ /* 0x002fe20007f7e0ff */
[----:B------:R-:W-:Y:S01]  /*38480*/  NOP ;  /* 0x0000000000007918 */ /* 0x000fe20000000000 */
[----:B----4-:R-:W-:Y:S02]  /*38490*/  IMAD.MOV.U32 R33, RZ, RZ, R39 ;  /* 0x000000ffff217224 */ /* 0x010fe400078e0027 */
[----:B------:R-:W4:Y:S01]  /*384a0*/  LDL.LU.64 R38, [R1+0x15d8] ;  /* 0x0015d80001267983 */ /* 0x000f220000300a00 */
[----:B------:R-:W-:-:S02]  /*384b0*/  IMAD.X R33, R18, 0x1, R11, P2 ;  /* 0x0000000112217824 */ /* 0x000fc400010e060b */
[C---:B------:R-:W-:Y:S02]  /*384c0*/  IMAD.X R31, R18.reuse, 0x1, R24, P0 ;  /* 0x00000001121f7824 */ /* 0x040fe400000e0618 */
[----:B------:R-:W-:Y:S01]  /*384d0*/  IMAD.X R27, R18, 0x1, R25, P3 ;  /* 0x00000001121b7824 */ /* 0x000fe200018e0619 */
[----:B------:R0:W-:Y:S01]  /*384e0*/  STL [R1+0xd34], R33 ;  /* 0x000d342101007387 */ /* 0x0001e20000100800 */
[----:B---3--:R-:W-:Y:S02]  /*384f0*/  SHF.R.S32.HI R19, RZ, 0x1f, R35 ;  /* 0x0000001fff137819 */ /* 0x008fe40000011423 */
[----:B------:R-:W-:Y:S01]  /*38500*/  IADD3 R32, P2, R35, R8, RZ ;  /* 0x0000000823207210 */ /* 0x000fe20007f5e0ff */
[----:B------:R1:W-:Y:S04]  /*38510*/  STL.64 [R1+0xd20], R30 ;  /* 0x000d201e01007387 */ /* 0x0003e80000100a00 */
[----:B------:R3:W-:Y:S01]  /*38520*/  STL.64 [R1+0xd08], R26 ;  /* 0x000d081a01007387 */ /* 0x0007e20000100a00 */
[----:B0-----:R-:W-:Y:S01]  /*38530*/  IMAD.X R33, R19, 0x1, R9, P2 ;  /* 0x0000000113217824 */ /* 0x001fe200010e0609 */
[----:B-1----:R-:W-:-:S02]  /*38540*/  IADD3 R30, P0, R35, R10, RZ ;  /* 0x0000000a231e7210 */ /* 0x002fc40007f1e0ff */
[----:B---3--:R-:W-:-:S03]  /*38550*/  IADD3 R26, P3, R35, R22, RZ ;  /* 0x00000016231a7210 */ /* 0x008fc60007f7e0ff */
[C---:B------:R-:W-:Y:S01]  /*38560*/  IMAD.X R31, R19.reuse, 0x1, R11, P0 ;  /* 0x00000001131f7824 */ /* 0x040fe200000e060b */
[----:B------:R0:W-:Y:S01]  /*38570*/  STL.64 [R1+0xd00], R32 ;  /* 0x000d002001007387 */ /* 0x0001e20000100a00 */
[----:B------:R-:W-:-:S03]  /*38580*/  IMAD.X R27, R19, 0x1, R24, P3 ;  /* 0x00000001131b7824 */ /* 0x000fc600018e0618 */
[----:B------:R-:W-:Y:S01]  /*38590*/  STL.64 [R1+0xcf8], R30 ;  /* 0x000cf81e01007387 */ /* 0x000fe20000100a00 */
[----:B------:R-:W-:-:S03]  /*385a0*/  IMAD.MOV.U32 R56, RZ, RZ, R57 ;  /* 0x000000ffff387224 */ /* 0x000fc600078e0039 */
[----:B------:R1:W-:Y:S01]  /*385b0*/  STL.64 [R1+0xce8], R26 ;  /* 0x000ce81a01007387 */ /* 0x0003e20000100a00 */
[----:B------:R-:W-:Y:S02]  /*385c0*/  IMAD.MOV.U32 R57, RZ, RZ, R53 ;  /* 0x000000ffff397224 */ /* 0x000fe400078e0035 */
[----:B------:R-:W-:Y:S01]  /*385d0*/  IMAD.MOV.U32 R53, RZ, RZ, R13 ;  /* 0x000000ffff357224 */ /* 0x000fe200078e000d */
[----:B0-----:R-:W-:Y:S01]  /*385e0*/  IADD3 R32, P2, R35, R23, RZ ;  /* 0x0000001723207210 */ /* 0x001fe20007f5e0ff */
[----:B------:R-:W-:Y:S02]  /*385f0*/  IMAD.MOV.U32 R13, RZ, RZ, R12 ;  /* 0x000000ffff0d7224 */ /* 0x000fe400078e000c */
[----:B------:R-:W-:Y:S02]  /*38600*/  IMAD.MOV.U32 R12, RZ, RZ, R55 ;  /* 0x000000ffff0c7224 */ /* 0x000fe400078e0037 */
[----:B-1----:R-:W-:Y:S02]  /*38610*/  IMAD.MOV.U32 R27, RZ, RZ, R3 ;  /* 0x000000ffff1b7224 */ /* 0x002fe400078e0003 */
[----:B------:R-:W-:-:S02]  /*38620*/  IMAD.MOV.U32 R3, RZ, RZ, R58 ;  /* 0x000000ffff037224 */ /* 0x000fc400078e003a */
[----:B------:R-:W-:Y:S02]  /*38630*/  IMAD.MOV.U32 R58, RZ, RZ, R15 ;  /* 0x000000ffff3a7224 */ /* 0x000fe400078e000f */
[----:B------:R-:W-:Y:S02]  /*38640*/  IMAD.MOV.U32 R15, RZ, RZ, R40 ;  /* 0x000000ffff0f7224 */ /* 0x000fe400078e0028 */
[----:B------:R-:W-:Y:S02]  /*38650*/  IMAD.MOV.U32 R55, RZ, RZ, R54 ;  /* 0x000000ffff377224 */ /* 0x000fe400078e0036 */
[----:B------:R-:W-:Y:S02]  /*38660*/  IMAD.MOV.U32 R54, RZ, RZ, R2 ;  /* 0x000000ffff367224 */ /* 0x000fe400078e0002 */
[----:B------:R-:W-:Y:S02]  /*38670*/  IMAD.MOV.U32 R2, RZ, RZ, R51 ;  /* 0x000000ffff027224 */ /* 0x000fe400078e0033 */
[----:B------:R-:W-:-:S02]  /*38680*/  IMAD.X R33, R19, 0x1, R25, P2 ;  /* 0x0000000113217824 */ /* 0x000fc400010e0619 */
[----:B------:R-:W-:-:S03]  /*38690*/  IMAD.MOV.U32 R51, RZ, RZ, R41 ;  /* 0x000000ffff337224 */ /* 0x000fc600078e0029 */
[----:B------:R0:W-:Y:S01]  /*386a0*/  STL.64 [R1+0xcc8], R32 ;  /* 0x000cc82001007387 */ /* 0x0001e20000100a00 */
[----:B----4-:R-:W-:Y:S02]  /*386b0*/  SHF.R.S32.HI R18, RZ, 0x1f, R38 ;  /* 0x0000001fff127819 */ /* 0x010fe40000011426 */
[C---:B------:R-:W-:Y:S02]  /*386c0*/  IADD3 R30, P0, R38.reuse, R8, RZ ;  /* 0x00000008261e7210 */ /* 0x040fe40007f1e0ff */
[----:B------:R-:W-:-:S03]  /*386d0*/  IADD3 R40, P3, R38, R10, RZ ;  /* 0x0000000a26287210 */ /* 0x000fc60007f7e0ff */
[C---:B------:R-:W-:Y:S02]  /*386e0*/  IMAD.X R31, R18.reuse, 0x1, R9, P0 ;  /* 0x00000001121f7824 */ /* 0x040fe400000e0609 */
[----:B------:R-:W-:Y:S01]  /*386f0*/  IMAD.X R41, R18, 0x1, R11, P3 ;  /* 0x0000000112297824 */ /* 0x000fe200018e060b */
[----:B0-----:R-:W-:Y:S02]  /*38700*/  IADD3 R32, P2, R38, R22, RZ ;  /* 0x0000001626207210 */ /* 0x001fe40007f5e0ff */
[----:B------:R0:W-:Y:S01]  /*38710*/  STL.64 [R1+0xcc0], R30 ;  /* 0x000cc01e01007387 */ /* 0x0001e20000100a00 */
[----:B------:R-:W-:-:S03]  /*38720*/  SHF.R.S32.HI R19, RZ, 0x1f, R39 ;  /* 0x0000001fff137819 */ /* 0x000fc60000011427 */
[----:B------:R1:W-:Y:S01]  /*38730*/  STL.64 [R1+0xcb8], R40 ;  /* 0x000cb82801007387 */ /* 0x0003e20000100a00 */
[----:B------:R-:W-:Y:S01]  /*38740*/  IMAD.X R33, R18, 0x1, R24, P2 ;  /* 0x0000000112217824 */ /* 0x000fe200010e0618 */
[----:B0-----:R-:W-:Y:S02]  /*38750*/  IADD3 R30, P0, R38, R23, RZ ;  /* 0x00000017261e7210 */ /* 0x001fe40007f1e0ff */
[----:B-1----:R-:W-:-:S03]  /*38760*/  IADD3 R40, P3, R39, R8, RZ ;  /* 0x0000000827287210 */ /* 0x002fc60007f7e0ff */
[----:B------:R-:W-:Y:S01]  /*38770*/  IMAD.X R31, R18, 0x1, R25, P0 ;  /* 0x00000001121f7824 */ /* 0x000fe200000e0619 */
[----:B------:R-:W-:Y:S01]  /*38780*/  STL.64 [R1+0xca8], R32 ;  /* 0x000ca82001007387 */ /* 0x000fe20000100a00 */
[----:B------:R-:W-:-:S03]  /*38790*/  IMAD.X R41, R19, 0x1, R9, P3 ;  /* 0x0000000113297824 */ /* 0x000fc600018e0609 */
[----:B------:R-:W-:Y:S04]  /*387a0*/  STL.64 [R1+0xc88], R30 ;  /* 0x000c881e01007387 */ /* 0x000fe80000100a00 */
[----:B------:R0:W-:Y:S04]  /*387b0*/  STL.64 [R1+0xc80], R40 ;  /* 0x000c802801007387 */ /* 0x0001e80000100a00 */
[----:B0-----:R-:W3:Y:S01]  /*387c0*/  LDL.LU.64 R40, [R1+0x15d0] ;  /* 0x0015d00001287983 */ /* 0x001ee20000300a00 */
[----:B------:R-:W-:Y:S01]  /*387d0*/  IMAD.MOV.U32 R36, RZ, RZ, R27 ;  /* 0x000000ffff247224 */ /* 0x000fe200078e001b */
        /* <DEDUP_REMOVED lines=9> */
[C---:B------:R-:W-:Y:S02]  /*38870*/  IMAD.X R31, R19.reuse, 0x1, R24, P0 ;  /* 0x00000001131f7824 */ /* 0x040fe400000e0618 */
[----:B------:R-:W-:Y:S01]  /*38880*/  IMAD.X R17, R19, 0x1, R25, P3 ;  /* 0x0000000113117824 */ /* 0x000fe200018e0619 */
[----:B------:R0:W-:Y:S04]  /*38890*/  STL.64 [R1+0xc78], R32 ;  /* 0x000c782001007387 */ /* 0x0001e80000100a00 */
[----:B------:R1:W-:Y:S04]  /*388a0*/  STL.64 [R1+0xc68], R30 ;  /* 0x000c681e01007387 */ /* 0x0003e80000100a00 */
[----:B------:R4:W-:Y:S01]  /*388b0*/  STL.64 [R1+0xc48], R16 ;  /* 0x000c481001007387 */ /* 0x0009e20000100a00 */
[----:B---3--:R-:W-:-:S02]  /*388c0*/  SHF.R.S32.HI R18, RZ, 0x1f, R40 ;  /* 0x0000001fff127819 */ /* 0x008fc40000011428 */
[C---:B0-----:R-:W-:Y:S02]  /*388d0*/  IADD3 R32, P2, R40.reuse, R8, RZ ;  /* 0x0000000828207210 */ /* 0x041fe40007f5e0ff */
[C---:B-1----:R-:W-:Y:S02]  /*388e0*/  IADD3 R30, P0, R40.reuse, R10, RZ ;  /* 0x0000000a281e7210 */ /* 0x042fe40007f1e0ff */
[----:B----4-:R-:W-:Y:S01]  /*388f0*/  IADD3 R16, P3, R40, R22, RZ ;  /* 0x0000001628107210 */ /* 0x010fe20007f7e0ff */
[C---:B------:R-:W-:Y:S02]  /*38900*/  IMAD.X R33, R18.reuse, 0x1, R9, P2 ;  /* 0x0000000112217824 */ /* 0x040fe400010e0609 */
[C---:B------:R-:W-:Y:S02]  /*38910*/  IMAD.X R31, R18.reuse, 0x1, R11, P0 ;  /* 0x00000001121f7824 */ /* 0x040fe400000e060b */
[----:B------:R-:W-:Y:S01]  /*38920*/  IMAD.X R17, R18, 0x1, R24, P3 ;  /* 0x0000000112117824 */ /* 0x000fe200018e0618 */
[----:B------:R-:W-:Y:S04]  /*38930*/  STL.64 [R1+0xc40], R32 ;  /* 0x000c402001007387 */ /* 0x000fe80000100a00 */
[----:B------:R-:W-:Y:S04]  /*38940*/  STL.64 [R1+0xc38], R30 ;  /* 0x000c381e01007387 */ /* 0x000fe80000100a00 */
[----:B------:R0:W-:Y:S04]  /*38950*/  STL.64 [R1+0xc20], R16 ;  /* 0x000c201001007387 */ /* 0x0001e80000100a00 */
[----:B0-----:R-:W3:Y:S01]  /*38960*/  LDL.LU R17, [R1+0x15cc] ;  /* 0x0015cc0001117983 */ /* 0x001ee20000300800 */
[----:B------:R-:W-:-:S02]  /*38970*/  IADD3 R32, P2, R40, R23, RZ ;  /* 0x0000001728207210 */ /* 0x000fc40007f5e0ff */
[----:B------:R-:W-:Y:S02]  /*38980*/  SHF.R.S32.HI R19, RZ, 0x1f, R34 ;  /* 0x0000001fff137819 */ /* 0x000fe40000011422 */
[----:B------:R-:W-:Y:S01]  /*38990*/  IADD3 R30, P0, R34, R8, RZ ;  /* 0x00000008221e7210 */ /* 0x000fe20007f1e0ff */
[----:B------:R-:W-:Y:S01]  /*389a0*/  IMAD.X R33, R18, 0x1, R25, P2 ;  /* 0x0000000112217824 */ /* 0x000fe200010e0619 */
[C---:B------:R-:W-:Y:S02]  /*389b0*/  IADD3 R16, P3, R34.reuse, R10, RZ ;  /* 0x0000000a22107210 */ /* 0x040fe40007f7e0ff */
[----:B------:R-:W-:Y:S01]  /*389c0*/  IADD3 R38, P2, R34, R22, RZ ;  /* 0x0000001622267210 */ /* 0x000fe20007f5e0ff */
[----:B------:R-:W-:Y:S01]  /*389d0*/  IMAD.X R31, R19, 0x1, R9, P0 ;  /* 0x00000001131f7824 */ /* 0x000fe200000e0609 */
[----:B------:R0:W-:Y:S04]  /*389e0*/  STL.64 [R1+0xc00], R32 ;  /* 0x000c002001007387 */ /* 0x0001e80000100a00 */
[----:B------:R-:W-:Y:S04]  /*389f0*/  STL [R1+0xbf0], R16 ;  /* 0x000bf01001007387 */ /* 0x000fe80000100800 */
[----:B------:R1:W-:Y:S01]  /*38a00*/  STL.64 [R1+0xbf8], R30 ;  /* 0x000bf81e01007387 */ /* 0x0003e20000100a00 */
[----:B0-----:R-:W-:-:S02]  /*38a10*/  IMAD.MOV.U32 R32, RZ, RZ, R36 ;  /* 0x000000ffff207224 */ /* 0x001fc400078e0024 */
[----:B------:R-:W-:Y:S02]  /*38a20*/  IMAD.MOV.U32 R36, RZ, RZ, R26 ;  /* 0x000000ffff247224 */ /* 0x000fe400078e001a */
[----:B------:R-:W-:Y:S02]  /*38a30*/  IMAD.MOV.U32 R26, RZ, RZ, R27 ;  /* 0x000000ffff1a7224 */ /* 0x000fe400078e001b */
[----:B------:R-:W-:Y:S01]  /*38a40*/  IMAD.MOV.U32 R27, RZ, RZ, R56 ;  /* 0x000000ffff1b7224 */ /* 0x000fe200078e0038 */
[----:B------:R0:W-:Y:S01]  /*38a50*/  STL [R1+0xbe0], R38 ;  /* 0x000be02601007387 */ /* 0x0001e20000100800 */
[----:B------:R-:W-:Y:S01]  /*38a60*/  IMAD.MOV.U32 R56, RZ, RZ, R5 ;  /* 0x000000ffff387224 */ /* 0x000fe200078e0005 */
[----:B-1----:R-:W-:Y:S01]  /*38a70*/  IADD3 R30, P0, R34, R23, RZ ;  /* 0x00000017221e7210 */ /* 0x002fe20007f1e0ff */
[----:B------:R-:W-:Y:S02]  /*38a80*/  IMAD.MOV.U32 R5, RZ, RZ, R42 ;  /* 0x000000ffff057224 */ /* 0x000fe400078e002a */
[----:B------:R-:W4:Y:S01]  /*38a90*/  LDL.LU R42, [R1+0x15c8] ;  /* 0x0015c800012a7983 */ /* 0x000f220000300800 */
[----:B------:R-:W-:-:S02]  /*38aa0*/  IMAD.MOV.U32 R34, RZ, RZ, R16 ;  /* 0x000000ffff227224 */ /* 0x000fc400078e0010 */
[----:B---3--:R-:W-:Y:S02]  /*38ab0*/  IMAD.MOV.U32 R35, RZ, RZ, R17 ;  /* 0x000000ffff237224 */ /* 0x008fe400078e0011 */
[----:B------:R-:W3:Y:S01]  /*38ac0*/  LDL.LU.64 R16, [R1+0x15c0] ;  /* 0x0015c00001107983 */ /* 0x000ee20000300a00 */
[C---:B------:R-:W-:Y:S02]  /*38ad0*/  IMAD.X R35, R19.reuse, 0x1, R11, P3 ;  /* 0x0000000113237824 */ /* 0x040fe400018e060b */
[----:B------:R-:W-:-:S03]  /*38ae0*/  IMAD.X R31, R19, 0x1, R25, P0 ;  /* 0x00000001131f7824 */ /* 0x000fc600000e0619 */
[----:B------:R1:W-:Y:S01]  /*38af0*/  STL [R1+0xbf4], R35 ;  /* 0x000bf42301007387 */ /* 0x0003e20000100800 */
[----:B------:R-:W-:Y:S01]  /*38b00*/  IMAD.MOV.U32 R34, RZ, RZ, R38 ;  /* 0x000000ffff227224 */ /* 0x000fe200078e0026 */
[----:B------:R-:W-:Y:S02]  /*38b10*/  SHF.R.S32.HI R18, RZ, 0x1f, R37 ;  /* 0x0000001fff127819 */ /* 0x000fe40000011425 */
[----:B0-----:R-:W-:Y:S01]  /*38b20*/  IADD3 R38, P3, R37, R8, RZ ;  /* 0x0000000825267210 */ /* 0x001fe20007f7e0ff */
[----:B-1----:R-:W-:Y:S02]  /*38b30*/  IMAD.MOV.U32 R35, RZ, RZ, R39 ;  /* 0x000000ffff237224 */ /* 0x002fe400078e0027 */
[----:B------:R-:W-:Y:S01]  /*38b40*/  IMAD.X R35, R19, 0x1, R24, P2 ;  /* 0x0000000113237824 */ /* 0x000fe200010e0618 */
[----:B------:R-:W-:Y:S01]  /*38b50*/  IADD3 R34, P2, R37, R10, RZ ;  /* 0x0000000a25227210 */ /* 0x000fe20007f5e0ff */
[----:B------:R-:W-:-:S03]  /*38b60*/  IMAD.X R39, R18, 0x1, R9, P3 ;  /* 0x0000000112277824 */ /* 0x000fc600018e0609 */
[----:B------:R0:W-:Y:S04]  /*38b70*/  STL [R1+0xbe4], R35 ;  /* 0x000be42301007387 */ /* 0x0001e80000100800 */
[----:B------:R1:W-:Y:S01]  /*38b80*/  STL.64 [R1+0xbc0], R30 ;  /* 0x000bc01e01007387 */ /* 0x0003e20000100a00 */
[C---:B0-----:R-:W-:Y:S01]  /*38b90*/  IMAD.X R35, R18.reuse, 0x1, R11, P2 ;  /* 0x0000000112237824 */ /* 0x041fe200010e060b */
[C---:B-1----:R-:W-:Y:S02]  /*38ba0*/  IADD3 R30, P0, R37.reuse, R22, RZ ;  /* 0x00000016251e7210 */ /* 0x042fe40007f1e0ff */
[----:B------:R0:W-:Y:S03]  /*38bb0*/  STL.64 [R1+0xbb8], R38 ;  /* 0x000bb82601007387 */ /* 0x0001e60000100a00 */
[----:B------:R-:W-:Y:S01]  /*38bc0*/  IMAD.X R31, R18, 0x1, R24, P0 ;  /* 0x00000001121f7824 */ /* 0x000fe200000e0618 */
        /* <DEDUP_REMOVED lines=8> */
[C---:B------:R-:W-:Y:S02]  /*38c50*/  IMAD.X R35, R19.reuse, 0x1, R9, P2 ;  /* 0x0000000113237824 */ /* 0x040fe400010e0609 */
[----:B------:R-:W-:Y:S01]  /*38c60*/  IMAD.X R31, R19, 0x1, R11, P0 ;  /* 0x00000001131f7824 */ /* 0x000fe200000e060b */
[----:B0-----:R-:W-:Y:S02]  /*38c70*/  IADD3 R38, P3, R17, R22, RZ ;  /* 0x0000001611267210 */ /* 0x001fe40007f7e0ff */
[----:B------:R0:W-:Y:S04]  /*38c80*/  STL.64 [R1+0xb78], R34 ;  /* 0x000b782201007387 */ /* 0x0001e80000100a00 */
[----:B------:R1:W-:Y:S01]  /*38c90*/  STL.64 [R1+0xb70], R30 ;  /* 0x000b701e01007387 */ /* 0x0003e20000100a00 */
[----:B------:R-:W-:Y:S01]  /*38ca0*/  IMAD.X R39, R19, 0x1, R24, P3 ;  /* 0x0000000113277824 */ /* 0x000fe200018e0618 */
[----:B0-----:R-:W-:-:S02]  /*38cb0*/  IADD3 R34, P2, R17, R23, RZ ;  /* 0x0000001711227210 */ /* 0x001fc40007f5e0ff */
[----:B------:R-:W-:Y:S02]  /*38cc0*/  SHF.R.S32.HI R17, RZ, 0x1f, R16 ;  /* 0x0000001fff117819 */ /* 0x000fe40000011410 */
[C---:B-1----:R-:W-:Y:S01]  /*38cd0*/  IADD3 R30, P0, R16.reuse, R8, RZ ;  /* 0x00000008101e7210 */ /* 0x042fe20007f1e0ff */
[----:B------:R-:W-:Y:S01]  /*38ce0*/  IMAD.X R35, R19, 0x1, R25, P2 ;  /* 0x0000000113237824 */ /* 0x000fe200010e0619 */
[----:B------:R0:W-:Y:S03]  /*38cf0*/  STL.64 [R1+0xb60], R38 ;  /* 0x000b602601007387 */ /* 0x0001e60000100a00 */
[----:B------:R-:W-:Y:S01]  /*38d00*/  IMAD.X R31, R17, 0x1, R9, P0 ;  /* 0x00000001111f7824 */ /* 0x000fe200000e0609 */
[----:B------:R1:W-:Y:S04]  /*38d10*/  STL.64 [R1+0xb40], R34 ;  /* 0x000b402201007387 */ /* 0x0003e80000100a00 */
[----:B------:R2:W-:Y:S01]  /*38d20*/  STL.64 [R1+0xb38], R30 ;  /* 0x000b381e01007387 */ /* 0x0005e20000100a00 */
[----:B0-----:R-:W-:-:S02]  /*38d30*/  IADD3 R38, P3, R16, R10, RZ ;  /* 0x0000000a10267210 */ /* 0x001fc40007f7e0ff */
[----:B-1----:R-:W-:-:S03]  /*38d40*/  IADD3 R34, P2, R16, R22, RZ ;  /* 0x0000001610227210 */ /* 0x002fc60007f5e0ff */
[C---:B------:R-:W-:Y:S01]  /*38d50*/  IMAD.X R39, R17.reuse, 0x1, R11, P3 ;  /* 0x0000000111277824 */ /* 0x040fe200018e060b */
[----:B--2---:R-:W-:Y:S01]  /*38d60*/  IADD3 R30, P0, R16, R23, RZ ;  /* 0x00000017101e7210 */ /* 0x004fe20007f1e0ff */
[----:B------:R-:W-:-:S03]  /*38d70*/  IMAD.X R35, R17, 0x1, R24, P2 ;  /* 0x0000000111237824 */ /* 0x000fc600010e0618 */
[----:B------:R0:W-:Y:S01]  /*38d80*/  STL.64 [R1+0xb30], R38 ;  /* 0x000b302601007387 */ /* 0x0001e20000100a00 */
[----:B----4-:R-:W-:Y:S01]  /*38d90*/  SHF.R.S32.HI R16, RZ, 0x1f, R42 ;  /* 0x0000001fff107819 */ /* 0x010fe2000001142a */
[----:B------:R-:W-:Y:S02]  /*38da0*/  IMAD.X R31, R17, 0x1, R25, P0 ;  /* 0x00000001111f7824 */ /* 0x000fe400000e0619 */
[----:B------:R1:W-:Y:S04]  /*38db0*/  STL.64 [R1+0xb20], R34 ;  /* 0x000b202201007387 */ /* 0x0003e80000100a00 */
[----:B------:R2:W-:Y:S01]  /*38dc0*/  STL.64 [R1+0xb00], R30 ;  /* 0x000b001e01007387 */ /* 0x0005e20000100a00 */
[C---:B0-----:R-:W-:Y:S02]  /*38dd0*/  IADD3 R38, P3, R42.reuse, R8, RZ ;  /* 0x000000082a267210 */ /* 0x041fe40007f7e0ff */
[----:B-1----:R-:W-:-:S03]  /*38de0*/  IADD3 R34, P2, R42, R10, RZ ;  /* 0x0000000a2a227210 */ /* 0x002fc60007f5e0ff */
[----:B------:R-:W-:Y:S01]  /*38df0*/  IMAD.X R39, R16, 0x1, R9, P3 ;  /* 0x0000000110277824 */ /* 0x000fe200018e0609 */
[----:B--2---:R-:W-:Y:S01]  /*38e00*/  IADD3 R30, P0, R42, R22, RZ ;  /* 0x000000162a1e7210 */ /* 0x004fe20007f1e0ff */
[----:B------:R-:W-:-:S03]  /*38e10*/  IMAD.X R35, R16, 0x1, R11, P2 ;  /* 0x0000000110237824 */ /* 0x000fc600010e060b */
[----:B------:R0:W-:Y:S01]  /*38e20*/  STL.64 [R1+0xaf8], R38 ;  /* 0x000af82601007387 */ /* 0x0001e20000100a00 */
[----:B------:R-:W-:-:S03]  /*38e30*/  IMAD.X R31, R16, 0x1, R24, P0 ;  /* 0x00000001101f7824 */ /* 0x000fc600000e0618 */
[----:B------:R1:W-:Y:S01]  /*38e40*/  STL.64 [R1+0xaf0], R34 ;  /* 0x000af02201007387 */ /* 0x0003e20000100a00 */
[----:B------:R-:W-:-:S03]  /*38e50*/  SHF.R.S32.HI R17, RZ, 0x1f, R45 ;  /* 0x0000001fff117819 */ /* 0x000fc6000001142d */
[----:B------:R2:W-:Y:S01]  /*38e60*/  STL.64 [R1+0xae0], R30 ;  /* 0x000ae01e01007387 */ /* 0x0005e20000100a00 */
[----:B0-----:R-:W-:Y:S02]  /*38e70*/  IADD3 R38, P3, R42, R23, RZ ;  /* 0x000000172a267210 */ /* 0x001fe40007f7e0ff */
        /* <DEDUP_REMOVED lines=16> */
[----:B------:R1:W-:Y:S04]  /*38f80*/  STL.64 [R1+0xa90], R34 ;  /* 0x000a902201007387 */ /* 0x0003e80000100a00 */
[----:B------:R2:W-:Y:S01]  /*38f90*/  STL.64 [R1+0xa88], R30 ;  /* 0x000a881e01007387 */ /* 0x0005e20000100a00 */
[C---:B0-----:R-:W-:Y:S02]  /*38fa0*/  IADD3 R38, P3, R61.reuse, R10, RZ ;  /* 0x0000000a3d267210 */ /* 0x041fe40007f7e0ff */
[----:B-1----:R-:W-:-:S03]  /*38fb0*/  IADD3 R34, P2, R61, R22, RZ ;  /* 0x000000163d227210 */ /* 0x002fc60007f5e0ff */
[C---:B------:R-:W-:Y:S02]  /*38fc0*/  IMAD.X R39, R16.reuse, 0x1, R11, P3 ;  /* 0x0000000110277824 */ /* 0x040fe400018e060b */
[----:B--2---:R-:W-:Y:S02]  /*38fd0*/  IMAD.MOV.U32 R31, RZ, RZ, R36 ;  /* 0x000000ffff1f7224 */ /* 0x004fe400078e0024 */
[----:B------:R-:W-:Y:S02]  /*38fe0*/  IMAD.MOV.U32 R30, RZ, RZ, R32 ;  /* 0x000000ffff1e7224 */ /* 0x000fe400078e0020 */
[----:B------:R-:W-:Y:S02]  /*38ff0*/  IMAD.MOV.U32 R36, RZ, RZ, R27 ;  /* 0x000000ffff247224 */ /* 0x000fe400078e001b */
[----:B------:R-:W-:Y:S01]  /*39000*/  IMAD.MOV.U32 R32, RZ, RZ, R26 ;  /* 0x000000ffff207224 */ /* 0x000fe200078e001a */
[----:B------:R-:W-:Y:S01]  /*39010*/  IADD3 R26, P0, R61, R23, RZ ;  /* 0x000000173d1a7210 */ /* 0x000fe20007f1e0ff */
[----:B------:R-:W-:-:S02]  /*39020*/  IMAD.X R35, R16, 0x1, R24, P2 ;  /* 0x0000000110237824 */ /* 0x000fc400010e0618 */
[----:B------:R-:W-:Y:S01]  /*39030*/  IMAD.MOV.U32 R29, RZ, RZ, R31 ;  /* 0x000000ffff1d7224 */ /* 0x000fe200078e001f */
[----:B------:R0:W-:Y:S01]  /*39040*/  STL.64 [R1+0xa80], R38 ;  /* 0x000a802601007387 */ /* 0x0001e20000100a00 */
[----:B------:R-:W-:Y:S01]  /*39050*/  IMAD.MOV.U32 R31, RZ, RZ, R36 ;  /* 0x000000ffff1f7224 */ /* 0x000fe200078e0024 */
[----:B------:R-:W-:Y:S01]  /*39060*/  SHF.R.S32.HI R17, RZ, 0x1f, R20 ;  /* 0x0000001fff117819 */ /* 0x000fe20000011414 */
[----:B------:R-:W-:Y:S01]  /*39070*/  IMAD.MOV.U32 R36, RZ, RZ, R57 ;  /* 0x000000ffff247224 */ /* 0x000fe200078e0039 */
[----:B------:R1:W-:Y:S01]  /*39080*/  STL.64 [R1+0xa60], R34 ;  /* 0x000a602201007387 */ /* 0x0003e20000100a00 */
[----:B------:R-:W-:Y:S02]  /*39090*/  IMAD.MOV.U32 R33, RZ, RZ, R30 ;  /* 0x000000ffff217224 */ /* 0x000fe400078e001e */
[----:B------:R-:W-:Y:S02]  /*390a0*/  IMAD.MOV.U32 R57, RZ, RZ, R53 ;  /* 0x000000ffff397224 */ /* 0x000fe400078e0035 */
[----:B------:R-:W-:-:S02]  /*390b0*/  IMAD.X R27, R16, 0x1, R25, P0 ;  /* 0x00000001101b7824 */ /* 0x000fc400000e0619 */
[----:B------:R-:W-:Y:S01]  /*390c0*/  IMAD.MOV.U32 R30, RZ, RZ, R32 ;  /* 0x000000ffff1e7224 */ /* 0x000fe200078e0020 */
[C---:B0-----:R-:W-:Y:S01]  /*390d0*/  IADD3 R38, P3, R20.reuse, R8, RZ ;  /* 0x0000000814267210 */ /* 0x041fe20007f7e0ff */
[----:B------:R-:W-:Y:S01]  /*390e0*/  IMAD.MOV.U32 R53, RZ, RZ, R46 ;  /* 0x000000ffff357224 */ /* 0x000fe200078e002e */
[C---:B------:R-:W-:Y:S01]  /*390f0*/  IADD3 R46, P0, R20.reuse, R22, RZ ;  /* 0x00000016142e7210 */ /* 0x040fe20007f1e0ff */
[----:B------:R-:W-:Y:S01]  /*39100*/  IMAD.MOV.U32 R32, RZ, RZ, R56 ;  /* 0x000000ffff207224 */ /* 0x000fe200078e0038 */
[----:B-1----:R-:W-:Y:S01]  /*39110*/  IADD3 R34, P2, R20, R10, RZ ;  /* 0x0000000a14227210 */ /* 0x002fe20007f5e0ff */
[----:B------:R-:W-:Y:S02]  /*39120*/  IMAD.MOV.U32 R56, RZ, RZ, R52 ;  /* 0x000000ffff387224 */ /* 0x000fe400078e0034 */
[----:B------:R-:W-:Y:S02]  /*39130*/  IMAD.MOV.U32 R52, RZ, RZ, R13 ;  /* 0x000000ffff347224 */ /* 0x000fe400078e000d */
[----:B------:R-:W-:-:S02]  /*39140*/  IMAD.MOV.U32 R13, RZ, RZ, R12 ;  /* 0x000000ffff0d7224 */ /* 0x000fc400078e000c */
[C---:B------:R-:W-:Y:S02]  /*39150*/  IMAD.X R39, R17.reuse, 0x1, R9, P3 ;  /* 0x0000000111277824 */ /* 0x040fe400018e0609 */
[----:B------:R-:W-:Y:S02]  /*39160*/  IMAD.MOV.U32 R12, RZ, RZ, R47 ;  /* 0x000000ffff0c7224 */ /* 0x000fe400078e002f */
[C---:B------:R-:W-:Y:S01]  /*39170*/  IMAD.X R35, R17.reuse, 0x1, R11, P2 ;  /* 0x0000000111237824 */ /* 0x040fe200010e060b */
[----:B------:R0:W-:Y:S01]  /*39180*/  STL.64 [R1+0xa50], R26 ;  /* 0x000a501a01007387 */ /* 0x0001e20000100a00 */
[----:B------:R-:W-:-:S03]  /*39190*/  IMAD.X R47, R17, 0x1, R24, P0 ;  /* 0x00000001112f7824 */ /* 0x000fc600000e0618 */
[----:B0-----:R-:W2:Y:S04]  /*391a0*/  LDL.LU.64 R26, [R1+0x15b8] ;  /* 0x0015b800011a7983 */ /* 0x001ea80000300a00 */
        /* <DEDUP_REMOVED lines=8> */
[----:B------:R-:W-:-:S03]  /*39230*/  IADD3 R46, P0, R41, R10, RZ ;  /* 0x0000000a292e7210 */ /* 0x000fc60007f1e0ff */
[----:B------:R-:W-:Y:S01]  /*39240*/  IMAD.X R35, R16, 0x1, R9, P2 ;  /* 0x0000000110237824 */ /* 0x000fe200010e0609 */
[----:B------:R-:W-:Y:S04]  /*39250*/  STL.64 [R1+0xa10], R38 ;  /* 0x000a102601007387 */ /* 0x000fe80000100a00 */
[----:B------:R-:W-:Y:S04]  /*39260*/  STL [R1+0xa00], R46 ;  /* 0x000a002e01007387 */ /* 0x000fe80000100800 */
[----:B------:R0:W-:Y:S01]  /*39270*/  STL.64 [R1+0xa08], R34 ;  /* 0x000a082201007387 */ /* 0x0001e20000100a00 */
[----:B------:R-:W-:Y:S01]  /*39280*/  IADD3 R18, P3, R41, R22, RZ ;  /* 0x0000001629127210 */ /* 0x000fe20007f7e0ff */
[----:B0-----:R-:W-:-:S02]  /*39290*/  IMAD.MOV.U32 R35, RZ, RZ, R33 ;  /* 0x000000ffff237224 */ /* 0x001fc400078e0021 */
[----:B------:R-:W-:Y:S02]  /*392a0*/  IMAD.MOV.U32 R33, RZ, RZ, R29 ;  /* 0x000000ffff217224 */ /* 0x000fe400078e001d */
[----:B------:R-:W-:Y:S02]  /*392b0*/  IMAD.MOV.U32 R29, RZ, RZ, R30 ;  /* 0x000000ffff1d7224 */ /* 0x000fe400078e001e */
[----:B------:R-:W-:Y:S02]  /*392c0*/  IMAD.MOV.U32 R30, RZ, RZ, R31 ;  /* 0x000000ffff1e7224 */ /* 0x000fe400078e001f */
[----:B------:R-:W-:Y:S02]  /*392d0*/  IMAD.MOV.U32 R31, RZ, RZ, R32 ;  /* 0x000000ffff1f7224 */ /* 0x000fe400078e0020 */
[----:B------:R-:W-:Y:S02]  /*392e0*/  IMAD.MOV.U32 R32, RZ, RZ, R36 ;  /* 0x000000ffff207224 */ /* 0x000fe400078e0024 */
[----:B------:R-:W-:-:S02]  /*392f0*/  IMAD.MOV.U32 R36, RZ, RZ, R56 ;  /* 0x000000ffff247224 */ /* 0x000fc400078e0038 */
[----:B------:R-:W-:Y:S02]  /*39300*/  IMAD.MOV.U32 R56, RZ, RZ, R57 ;  /* 0x000000ffff387224 */ /* 0x000fe400078e0039 */
[----:B------:R-:W-:Y:S02]  /*39310*/  IMAD.MOV.U32 R57, RZ, RZ, R52 ;  /* 0x000000ffff397224 */ /* 0x000fe400078e0034 */
[----:B------:R-:W-:Y:S02]  /*39320*/  IMAD.MOV.U32 R52, RZ, RZ, R13 ;  /* 0x000000ffff347224 */ /* 0x000fe400078e000d */
[----:B------:R-:W-:Y:S01]  /*39330*/  IMAD.MOV.U32 R13, RZ, RZ, R12 ;  /* 0x000000ffff0d7224 */ /* 0x000fe200078e000c */
[----:B------:R0:W-:Y:S01]  /*39340*/  STL [R1+0x9e0], R18 ;  /* 0x0009e01201007387 */ /* 0x0001e20000100800 */
[----:B------:R-:W-:Y:S01]  /*39350*/  IMAD.MOV.U32 R12, RZ, RZ, R55 ;  /* 0x000000ffff0c7224 */ /* 0x000fe200078e0037 */
[----:B------:R-:W-:Y:S01]  /*39360*/  IADD3 R38, P2, R41, R23, RZ ;  /* 0x0000001729267210 */ /* 0x000fe20007f5e0ff */
[----:B------:R-:W-:-:S02]  /*39370*/  IMAD.MOV.U32 R55, RZ, RZ, R54 ;  /* 0x000000ffff377224 */ /* 0x000fc400078e0036 */
[----:B------:R-:W4:Y:S01]  /*39380*/  LDL.LU R54, [R1+0x11ac] ;  /* 0x0011ac0001367983 */ /* 0x000f220000300800 */
[----:B------:R-:W-:Y:S02]  /*39390*/  IMAD.MOV.U32 R40, RZ, RZ, R46 ;  /* 0x000000ffff287224 */ /* 0x000fe400078e002e */
        /* <DEDUP_REMOVED lines=10> */
[----:B------:R-:W-:-:S04]  /*39440*/  IADD3 R40, P3, R44, R10, RZ ;  /* 0x0000000a2c287210 */ /* 0x000fc80007f7e0ff */
[----:B------:R0:W-:Y:S04]  /*39450*/  STL [R1+0x9e4], R41 ;  /* 0x0009e42901007387 */ /* 0x0001e80000100800 */
[----:B------:R1:W-:Y:S01]  /*39460*/  STL.64 [R1+0x9d0], R38 ;  /* 0x0009d02601007387 */ /* 0x0003e20000100a00 */
[C---:B------:R-:W-:Y:S02]  /*39470*/  IMAD.X R19, R17.reuse, 0x1, R9, P0 ;  /* 0x0000000111137824 */ /* 0x040fe400000e0609 */
        /* <DEDUP_REMOVED lines=9> */
[----:B------:R-:W-:Y:S02]  /*39510*/  SHF.R.S32.HI R17, RZ, 0x1f, R53 ;  /* 0x0000001fff117819 */ /* 0x000fe40000011435 */
[----:B---3--:R-:W-:Y:S02]  /*39520*/  SHF.R.S32.HI R16, RZ, 0x1f, R47 ;  /* 0x0000001fff107819 */ /* 0x008fe4000001142f */
[C---:B-1----:R-:W-:Y:S02]  /*39530*/  IADD3 R40, P3, R47.reuse, R8, RZ ;  /* 0x000000082f287210 */ /* 0x042fe40007f7e0ff */
[----:B--2---:R-:W-:-:S03]  /*39540*/  IADD3 R38, P2, R47, R10, RZ ;  /* 0x0000000a2f267210 */ /* 0x004fc60007f5e0ff */
[C---:B------:R-:W-:Y:S02]  /*39550*/  IMAD.X R41, R16.reuse, 0x1, R9, P3 ;  /* 0x0000000110297824 */ /* 0x040fe400018e0609 */
[C---:B------:R-:W-:Y:S01]  /*39560*/  IMAD.X R39, R16.reuse, 0x1, R11, P2 ;  /* 0x0000000110277824 */ /* 0x040fe200010e060b */
[C---:B0-----:R-:W-:Y:S02]  /*39570*/  IADD3 R18, P0, R47.reuse, R22, RZ ;  /* 0x000000162f127210 */ /* 0x041fe40007f1e0ff */
[----:B------:R0:W-:Y:S04]  /*39580*/  STL.64 [R1+0x988], R40 ;  /* 0x0009882801007387 */ /* 0x0001e80000100a00 */
[----:B------:R1:W-:Y:S01]  /*39590*/  STL.64 [R1+0x980], R38 ;  /* 0x0009802601007387 */ /* 0x0003e20000100a00 */
[----:B------:R-:W-:Y:S01]  /*395a0*/  IMAD.X R19, R16, 0x1, R24, P0 ;  /* 0x0000000110137824 */ /* 0x000fe200000e0618 */
[----:B0-----:R-:W-:Y:S01]  /*395b0*/  IADD3 R40, P3, R47, R23, RZ ;  /* 0x000000172f287210 */ /* 0x001fe20007f7e0ff */
[----:B-1----:R-:W-:-:S02]  /*395c0*/  IMAD.MOV.U32 R39, RZ, RZ, R35 ;  /* 0x000000ffff277224 */ /* 0x002fc400078e0023 */
[----:B------:R-:W-:Y:S02]  /*395d0*/  IMAD.MOV.U32 R35, RZ, RZ, R29 ;  /* 0x000000ffff237224 */ /* 0x000fe400078e001d */
[----:B------:R-:W-:Y:S02]  /*395e0*/  IMAD.MOV.U32 R38, RZ, RZ, R33 ;  /* 0x000000ffff267224 */ /* 0x000fe400078e0021 */
[----:B------:R-:W-:Y:S02]  /*395f0*/  IMAD.MOV.U32 R29, RZ, RZ, R31 ;  /* 0x000000ffff1d7224 */ /* 0x000fe400078e001f */
[----:B------:R-:W-:Y:S02]  /*39600*/  IMAD.MOV.U32 R31, RZ, RZ, R36 ;  /* 0x000000ffff1f7224 */ /* 0x000fe400078e0024 */
[----:B------:R-:W-:Y:S02]  /*39610*/  IMAD.MOV.U32 R33, RZ, RZ, R30 ;  /* 0x000000ffff217224 */ /* 0x000fe400078e001e */
[----:B------:R-:W-:-:S02]  /*39620*/  IMAD.MOV.U32 R36, RZ, RZ, R57 ;  /* 0x000000ffff247224 */ /* 0x000fc400078e0039 */
[----:B------:R-:W-:Y:S02]  /*39630*/  IMAD.MOV.U32 R30, RZ, RZ, R32 ;  /* 0x000000ffff1e7224 */ /* 0x000fe400078e0020 */
[----:B------:R-:W-:Y:S01]  /*39640*/  IMAD.MOV.U32 R32, RZ, RZ, R56 ;  /* 0x000000ffff207224 */ /* 0x000fe200078e0038 */
[----:B------:R-:W-:Y:S01]  /*39650*/  IADD3 R56, P2, R53, R8, RZ ;  /* 0x0000000835387210 */ /* 0x000fe20007f5e0ff */
[----:B------:R-:W-:Y:S01]  /*39660*/  IMAD.MOV.U32 R34, RZ, RZ, R38 ;  /* 0x000000ffff227224 */ /* 0x000fe200078e0026 */
[----:B------:R0:W-:Y:S01]  /*39670*/  STL.64 [R1+0x960], R18 ;  /* 0x0009601201007387 */ /* 0x0001e20000100a00 */
[----:B------:R-:W-:Y:S02]  /*39680*/  IMAD.MOV.U32 R38, RZ, RZ, R29 ;  /* 0x000000ffff267224 */ /* 0x000fe400078e001d */
[----:B------:R-:W-:Y:S02]  /*39690*/  IMAD.MOV.U32 R29, RZ, RZ, R36 ;  /* 0x000000ffff1d7224 */ /* 0x000fe400078e0024 */
[----:B------:R-:W-:-:S02]  /*396a0*/  IMAD.X R41, R16, 0x1, R25, P3 ;  /* 0x0000000110297824 */ /* 0x000fc400018e0619 */
[----:B------:R-:W-:Y:S01]  /*396b0*/  IMAD.MOV.U32 R36, RZ, RZ, R12 ;  /* 0x000000ffff247224 */ /* 0x000fe200078e000c */
[C---:B------:R-:W-:Y:S01]  /*396c0*/  IADD3 R12, P3, R53.reuse, R22, RZ ;  /* 0x00000016350c7210 */ /* 0x040fe20007f7e0ff */
[----:B------:R-:W-:Y:S01]  /*396d0*/  IMAD.MOV.U32 R37, RZ, RZ, R39 ;  /* 0x000000ffff257224 */ /* 0x000fe200078e0027 */
[----:B0-----:R-:W-:Y:S01]  /*396e0*/  IADD3 R18, P0, R53, R10, RZ ;  /* 0x0000000a35127210 */ /* 0x001fe20007f1e0ff */
[----:B------:R-:W-:Y:S02]  /*396f0*/  IMAD.MOV.U32 R39, RZ, RZ, R33 ;  /* 0x000000ffff277224 */ /* 0x000fe400078e0021 */
[----:B------:R-:W-:Y:S02]  /*39700*/  IMAD.X R57, R17, 0x1, R9, P2 ;  /* 0x0000000111397824 */ /* 0x000fe400010e0609 */
[----:B------:R-:W-:Y:S02]  /*39710*/  IMAD.MOV.U32 R33, RZ, RZ, R31 ;  /* 0x000000ffff217224 */ /* 0x000fe400078e001f */
[----:B------:R-:W-:-:S02]  /*39720*/  IMAD.MOV.U32 R31, RZ, RZ, R13 ;  /* 0x000000ffff1f7224 */ /* 0x000fc400078e000d */
[C---:B------:R-:W-:Y:S01]  /*39730*/  IMAD.X R19, R17.reuse, 0x1, R11, P0 ;  /* 0x0000000111137824 */ /* 0x040fe200000e060b */
[----:B------:R-:W-:Y:S01]  /*39740*/  STL.64 [R1+0x950], R40 ;  /* 0x0009502801007387 */ /* 0x000fe20000100a00 */
[----:B------:R-:W-:-:S03]  /*39750*/  IMAD.X R13, R17, 0x1, R24, P3 ;  /* 0x00000001110d7824 */ /* 0x000fc600018e0618 */
[----:B------:R0:W-:Y:S04]  /*39760*/  STL.64 [R1+0x948], R56 ;  /* 0x0009483801007387 */ /* 0x0001e80000100a00 */
[----:B0-----:R-:W2:Y:S04]  /*39770*/  LDL.LU.64 R56, [R1+0x15a0] ;  /* 0x0015a00001387983 */ /* 0x001ea80000300a00 */
[----:B------:R-:W-:Y:S04]  /*39780*/  STL.64 [R1+0x940], R18 ;  /* 0x0009401201007387 */ /* 0x000fe80000100a00 */
[----:B------:R0:W-:Y:S04]  /*39790*/  STL.64 [R1+0x920], R12 ;  /* 0x0009200c01007387 */ /* 0x0001e80000100a00 */
[----:B0-----:R-:W3:Y:S01]  /*397a0*/  LDL.LU R13, [R1+0x1598] ;  /* 0x00159800010d7983 */ /* 0x001ee20000300800 */
[----:B------:R-:W-:-:S02]  /*397b0*/  IMAD.MOV.U32 R40, RZ, RZ, R35 ;  /* 0x000000ffff287224 */ /* 0x000fc400078e0023 */
[----:B------:R-:W-:Y:S02]  /*397c0*/  IMAD.MOV.U32 R35, RZ, RZ, R30 ;  /* 0x000000ffff237224 */ /* 0x000fe400078e001e */
[----:B------:R-:W-:Y:S01]  /*397d0*/  IMAD.MOV.U32 R30, RZ, RZ, R52 ;  /* 0x000000ffff1e7224 */ /* 0x000fe200078e0034 */
[----:B------:R-:W-:Y:S02]  /*397e0*/  IADD3 R52, P2, R53, R23, RZ ;  /* 0x0000001735347210 */ /* 0x000fe40007f5e0ff */
[----:B------:R-:W-:Y:S02]  /*397f0*/  SHF.R.S32.HI R16, RZ, 0x1f, R21 ;  /* 0x0000001fff107819 */ /* 0x000fe40000011415 */
[----:B------:R-:W-:Y:S01]  /*39800*/  IADD3 R18, P0, R21, R8, RZ ;  /* 0x0000000815127210 */ /* 0x000fe20007f1e0ff */
[----:B------:R-:W-:Y:S01]  /*39810*/  IMAD.X R53, R17, 0x1, R25, P2 ;  /* 0x0000000111357824 */ /* 0x000fe200010e0619 */
[----:B------:R-:W-:Y:S01]  /*39820*/  IADD3 R12, P3, R21, R10, RZ ;  /* 0x0000000a150c7210 */ /* 0x000fe20007f7e0ff */
[----:B------:R-:W-:-:S02]  /*39830*/  IMAD.MOV.U32 R42, RZ, RZ, R34 ;  /* 0x000000ffff2a7224 */ /* 0x000fc400078e0022 */
[----:B------:R-:W-:Y:S01]  /*39840*/  IMAD.X R19, R16, 0x1, R9, P0 ;  /* 0x0000000110137824 */ /* 0x000fe200000e0609 */
[----:B------:R0:W-:Y:S01]  /*39850*/  STL.64 [R1+0x908], R52 ;  /* 0x0009083401007387 */ /* 0x0001e20000100a00 */
[----:B------:R-:W-:Y:S01]  /*39860*/  IMAD.MOV.U32 R41, RZ, RZ, R37 ;  /* 0x000000ffff297224 */ /* 0x000fe200078e0025 */
[----:B------:R-:W-:Y:S01]  /*39870*/  IADD3 R44, P2, R21, R22, RZ ;  /* 0x00000016152c7210 */ /* 0x000fe20007f5e0ff */
[----:B------:R-:W-:Y:S02]  /*39880*/  IMAD.MOV.U32 R34, RZ, RZ, R39 ;  /* 0x000000ffff227224 */ /* 0x000fe400078e0027 */
[----:B------:R-:W-:Y:S02]  /*39890*/  IMAD.MOV.U32 R37, RZ, RZ, R40 ;  /* 0x000000ffff257224 */ /* 0x000fe400078e0028 */
[----:B------:R-:W-:Y:S02]  /*398a0*/  IMAD.MOV.U32 R39, RZ, RZ, R35 ;  /* 0x000000ffff277224 */ /* 0x000fe400078e0023 */
[----:B------:R-:W-:Y:S01]  /*398b0*/  IMAD.MOV.U32 R40, RZ, RZ, R38 ;  /* 0x000000ffff287224 */ /* 0x000fe200078e0026 */
[----:B0-----:R-:W2:Y:S01]  /*398c0*/  LDL.LU.64 R52, [R1+0x1590] ;  /* 0x0015900001347983 */ /* 0x001ea20000300a00 */
[----:B------:R-:W-:-:S03]  /*398d0*/  IMAD.MOV.U32 R35, RZ, RZ, R29 ;  /* 0x000000ffff237224 */ /* 0x000fc600078e001d */
[----:B------:R-:W-:Y:S01]  /*398e0*/  STL [R1+0x8f8], R12 ;  /* 0x0008f80c01007387 */ /* 0x000fe20000100800 */
[----:B------:R-:W-:Y:S02]  /*398f0*/  IMAD.MOV.U32 R38, RZ, RZ, R33 ;  /* 0x000000ffff267224 */ /* 0x000fe400078e0021 */
[----:B------:R-:W-:Y:S01]  /*39900*/  IMAD.MOV.U32 R29, RZ, RZ, R31 ;  /* 0x000000ffff1d7224 */ /* 0x000fe200078e001f */
[----:B------:R0:W-:Y:S01]  /*39910*/  STL.64 [R1+0x900], R18 ;  /* 0x0009001201007387 */ /* 0x0001e20000100a00 */
[----:B------:R-:W-:Y:S02]  /*39920*/  IMAD.MOV.U32 R33, RZ, RZ, R30 ;  /* 0x000000ffff217224 */ /* 0x000fe400078e001e */
[----:B----4-:R-:W-:Y:S01]  /*39930*/  IMAD.MOV.U32 R31, RZ, RZ, R54 ;  /* 0x000000ffff1f7224 */ /* 0x010fe200078e0036 */
[----:B------:R1:W-:Y:S01]  /*39940*/  STL [R1+0x8d8], R44 ;  /* 0x0008d82c01007387 */ /* 0x0003e20000100800 */
[----:B------:R-:W-:Y:S02]  /*39950*/  IMAD.MOV.U32 R30, RZ, RZ, R55 ;  /* 0x000000ffff1e7224 */ /* 0x000fe400078e0037 */
[----:B------:R-:W-:-:S02]  /*39960*/  IMAD.MOV.U32 R54, RZ, RZ, R58 ;  /* 0x000000ffff367224 */ /* 0x000fc400078e003a */
[----:B------:R-:W-:Y:S01]  /*39970*/  IMAD.MOV.U32 R55, RZ, RZ, R50 ;  /* 0x000000ffff377224 */ /* 0x000fe200078e0032 */
[----:B0-----:R-:W-:Y:S01]  /*39980*/  IADD3 R18, P0, R21, R23, RZ ;  /* 0x0000001715127210 */ /* 0x001fe20007f1e0ff */
[----:B------:R-:W-:Y:S02]  /*39990*/  IMAD.MOV.U32 R58, RZ, RZ, R46 ;  /* 0x000000ffff3a7224 */ /* 0x000fe400078e002e */
[----:B------:R-:W4:Y:S01]  /*399a0*/  LDL.LU R46, [R1+0x158c] ;  /* 0x00158c00012e7983 */ /* 0x000f220000300800 */
[----:B------:R-:W-:Y:S02]  /*399b0*/  IMAD.MOV.U32 R50, RZ, RZ, R60 ;  /* 0x000000ffff327224 */ /* 0x000fe400078e003c */
[----:B------:R-:W-:Y:S01]  /*399c0*/  IMAD.MOV.U32 R20, RZ, RZ, R12 ;  /* 0x000000ffff147224 */ /* 0x000fe200078e000c */
[----:B------:R-:W2:Y:S01]  /*399d0*/  LDL.LU R60, [R1+0x1588] ;  /* 0x00158800013c7983 */ /* 0x000ea20000300800 */
[----:B------:R-:W-:Y:S01]  /*399e0*/  IMAD.X R19, R16, 0x1, R25, P0 ;  /* 0x0000000110137824 */ /* 0x000fe200000e0619 */
[----:B------:R-:W-:Y:S01]  /*399f0*/  SHF.R.S32.HI R17, RZ, 0x1f, R43 ;  /* 0x0000001fff117819 */ /* 0x000fe2000001142b */
[----:B------:R-:W-:-:S02]  /*39a00*/  IMAD.MOV.U32 R20, RZ, RZ, R44 ;  /* 0x000000ffff147224 */ /* 0x000fc400078e002c */
[----:B---3--:R-:W-:Y:S02]  /*39a10*/  IMAD.MOV.U32 R21, RZ, RZ, R13 ;  /* 0x000000ffff157224 */ /* 0x008fe400078e000d */
[C---:B------:R-:W-:Y:S01]  /*39a20*/  IMAD.X R21, R16.reuse, 0x1, R11, P3 ;  /* 0x0000000110157824 */ /* 0x040fe200018e060b */
[----:B------:R-:W3:Y:S04]  /*39a30*/  LDL.LU.64 R12, [R1+0x1580] ;  /* 0x00158000010c7983 */ /* 0x000ee80000300a00 */
[----:B------:R0:W-:Y:S01]  /*39a40*/  STL [R1+0x8fc], R21 ;  /* 0x0008fc1501007387 */ /* 0x0001e20000100800 */
[C---:B-1----:R-:W-:Y:S01]  /*39a50*/  IADD3 R44, P3, R43.reuse, R8, RZ ;  /* 0x000000082b2c7210 */ /* 0x042fe20007f7e0ff */
[----:B0-----:R-:W-:Y:S02]  /*39a60*/  IMAD.MOV.U32 R21, RZ, RZ, R45 ;  /* 0x000000ffff157224 */ /* 0x001fe400078e002d */
[----:B------:R-:W-:Y:S01]  /*39a70*/  IMAD.X R21, R16, 0x1, R24, P2 ;  /* 0x0000000110157824 */ /* 0x000fe200010e0618 */
[----:B------:R-:W-:-:S04]  /*39a80*/  IADD3 R20, P2, R43, R10, RZ ;  /* 0x0000000a2b147210 */ /* 0x000fc80007f5e0ff */
[----:B------:R0:W-:Y:S04]  /*39a90*/  STL [R1+0x8dc], R21 ;  /* 0x0008dc1501007387 */ /* 0x0001e80000100800 */
[----:B------:R1:W-:Y:S01]  /*39aa0*/  STL.64 [R1+0x8c8], R18 ;  /* 0x0008c81201007387 */ /* 0x0003e20000100a00 */
[C---:B------:R-:W-:Y:S02]  /*39ab0*/  IMAD.X R45, R17.reuse, 0x1, R9, P3 ;  /* 0x00000001112d7824 */ /* 0x040fe400018e0609 */
[----:B0-----:R-:W-:Y:S02]  /*39ac0*/  IMAD.X R21, R17, 0x1, R11, P2 ;  /* 0x0000000111157824 */ /* 0x001fe400010e060b */
[----:B-1----:R-:W-:Y:S01]  /*39ad0*/  IMAD.MOV.U32 R18, RZ, RZ, R54 ;  /* 0x000000ffff127224 */ /* 0x002fe200078e0036 */
[----:B------:R-:W-:Y:S01]  /*39ae0*/  IADD3 R54, P0, R43, R22, RZ ;  /* 0x000000162b367210 */ /* 0x000fe20007f1e0ff */
[----:B------:R-:W-:-:S02]  /*39af0*/  IMAD.MOV.U32 R19, RZ, RZ, R37 ;  /* 0x000000ffff137224 */ /* 0x000fc400078e0025 */
[----:B------:R-:W-:Y:S02]  /*39b00*/  IMAD.MOV.U32 R37, RZ, RZ, R34 ;  /* 0x000000ffff257224 */ /* 0x000fe400078e0022 */
[----:B------:R-:W-:Y:S02]  /*39b10*/  IMAD.MOV.U32 R34, RZ, RZ, R55 ;  /* 0x000000ffff227224 */ /* 0x000fe400078e0037 */
[----:B------:R-:W-:Y:S01]  /*39b20*/  IMAD.X R55, R17, 0x1, R24, P0 ;  /* 0x0000000111377824 */ /* 0x000fe200000e0618 */
[----:B------:R-:W-:Y:S04]  /*39b30*/  STL.64 [R1+0x8c0], R44 ;  /* 0x0008c02c01007387 */ /* 0x000fe80000100a00 */
[----:B------:R-:W-:Y:S04]  /*39b40*/  STL.64 [R1+0x8b8], R20 ;  /* 0x0008b81401007387 */ /* 0x000fe80000100a00 */
[----:B------:R0:W-:Y:S04]  /*39b50*/  STL.64 [R1+0x898], R54 ;  /* 0x0008983601007387 */ /* 0x0001e80000100a00 */
[----:B0-----:R-:W2:Y:S01]  /*39b60*/  LDL.LU R55, [R1+0x1578] ;  /* 0x0015780001377983 */ /* 0x001ea20000300800 */
[----:B------:R-:W-:-:S02]  /*39b70*/  IADD3 R44, P3, R43, R23, RZ ;  /* 0x000000172b2c7210 */ /* 0x000fc40007f7e0ff */
[----:B----4-:R-:W-:Y:S02]  /*39b80*/  SHF.R.S32.HI R16, RZ, 0x1f, R46 ;  /* 0x0000001fff107819 */ /* 0x010fe4000001142e */
[C---:B------:R-:W-:Y:S01]  /*39b90*/  IADD3 R20, P2, R46.reuse, R8, RZ ;  /* 0x000000082e147210 */ /* 0x040fe20007f5e0ff */
[----:B------:R-:W-:Y:S01]  /*39ba0*/  IMAD.X R45, R17, 0x1, R25, P3 ;  /* 0x00000001112d7824 */ /* 0x000fe200018e0619 */
[----:B------:R-:W-:-:S03]  /*39bb0*/  IADD3 R54, P0, R46, R10, RZ ;  /* 0x0000000a2e367210 */ /* 0x000fc60007f1e0ff */
[----:B------:R-:W-:Y:S01]  /*39bc0*/  IMAD.X R21, R16, 0x1, R9, P2 ;  /* 0x0000000110157824 */ /* 0x000fe200010e0609 */
[----:B------:R0:W-:Y:S04]  /*39bd0*/  STL.64 [R1+0x888], R44 ;  /* 0x0008882c01007387 */ /* 0x0001e80000100a00 */
[----:B------:R-:W-:Y:S01]  /*39be0*/  STL [R1+0x878], R54 ;  /* 0x0008783601007387 */ /* 0x000fe20000100800 */
[----:B0-----:R-:W-:-:S03]  /*39bf0*/  IADD3 R44, P3, R46, R22, RZ ;  /* 0x000000162e2c7210 */ /* 0x001fc60007f7e0ff */
[----:B------:R0:W-:Y:S02]  /*39c00*/  STL.64 [R1+0x880], R20 ;  /* 0x0008801401007387 */ /* 0x0001e40000100a00 */
[----:B------:R-:W-:Y:S01]  /*39c10*/  IMAD.X R45, R16, 0x1, R24, P3 ;  /* 0x00000001102d7824 */ /* 0x000fe200018e0618 */
[----:B------:R-:W-:Y:S02]  /*39c20*/  SHF.R.S32.HI R17, RZ, 0x1f, R41 ;  /* 0x0000001fff117819 */ /* 0x000fe40000011429 */
[----:B0-----:R-:W-:Y:S01]  /*39c30*/  IADD3 R20, P2, R46, R23, RZ ;  /* 0x000000172e147210 */ /* 0x001fe20007f5e0ff */
[----:B------:R-:W-:-:S04]  /*39c40*/  IMAD.MOV.U32 R46, RZ, RZ, R54 ;  /* 0x000000ffff2e7224 */ /* 0x000fc800078e0036 */
[C---:B------:R-:W-:Y:S02]  /*39c50*/  IMAD.X R21, R16.reuse, 0x1, R25, P2 ;  /* 0x0000000110157824 */ /* 0x040fe400010e0619 */
[----:B------:R-:W-:Y:S02]  /*39c60*/  IMAD.MOV.U32 R61, RZ, RZ, R19 ;  /* 0x000000ffff3d7224 */ /* 0x000fe400078e0013 */
[----:B--2---:R-:W-:Y:S02]  /*39c70*/  IMAD.MOV.U32 R47, RZ, RZ, R55 ;  /* 0x000000ffff2f7224 */ /* 0x004fe400078e0037 */
[----:B------:R-:W-:Y:S01]  /*39c80*/  IMAD.X R47, R16, 0x1, R11, P0 ;  /* 0x00000001102f7824 */ /* 0x000fe200000e060b */
[----:B------:R-:W2:Y:S01]  /*39c90*/  LDL.LU.64 R54, [R1+0x1570] ;  /* 0x0015700001367983 */ /* 0x000ea20000300a00 */
[----:B------:R-:W-:-:S03]  /*39ca0*/  IADD3 R46, P0, R41, R8, RZ ;  /* 0x00000008292e7210 */ /* 0x000fc60007f1e0ff */
[----:B------:R0:W-:Y:S04]  /*39cb0*/  STL [R1+0x87c], R47 ;  /* 0x00087c2f01007387 */ /* 0x0001e80000100800 */
[----:B------:R1:W-:Y:S04]  /*39cc0*/  STL.64 [R1+0x858], R44 ;  /* 0x0008582c01007387 */ /* 0x0003e80000100a00 */
[----:B------:R4:W-:Y:S01]  /*39cd0*/  STL.64 [R1+0x830], R20 ;  /* 0x0008301401007387 */ /* 0x0009e20000100a00 */
[----:B0-----:R-:W-:Y:S02]  /*39ce0*/  IMAD.X R47, R17, 0x1, R9, P0 ;  /* 0x00000001112f7824 */ /* 0x001fe400000e0609 */
[----:B-1----:R-:W-:Y:S01]  /*39cf0*/  IMAD.MOV.U32 R45, RZ, RZ, R18 ;  /* 0x000000ffff2d7224 */ /* 0x002fe200078e0012 */
[----:B------:R-:W-:-:S02]  /*39d00*/  IADD3 R18, P3, R41, R10, RZ ;  /* 0x0000000a29127210 */ /* 0x000fc40007f7e0ff */
[----:B----4-:R-:W-:-:S03]  /*39d10*/  IADD3 R20, P2, R41, R22, RZ ;  /* 0x0000001629147210 */ /* 0x010fc60007f5e0ff */
[C---:B------:R-:W-:Y:S01]  /*39d20*/  IMAD.X R19, R17.reuse, 0x1, R11, P3 ;  /* 0x0000000111137824 */ /* 0x040fe200018e060b */
[----:B------:R0:W-:Y:S01]  /*39d30*/  STL.64 [R1+0x828], R46 ;  /* 0x0008282e01007387 */ /* 0x0001e20000100a00 */
[----:B------:R-:W-:-:S03]  /*39d40*/  IMAD.X R21, R17, 0x1, R24, P2 ;  /* 0x0000000111157824 */ /* 0x000fc600010e0618 */
[----:B------:R1:W-:Y:S01]  /*39d50*/  STL.64 [R1+0x820], R18 ;  /* 0x0008201201007387 */ /* 0x0003e20000100a00 */
[----:B------:R-:W-:Y:S02]  /*39d60*/  SHF.R.S32.HI R16, RZ, 0x1f, R42 ;  /* 0x0000001fff107819 */ /* 0x000fe4000001142a */
[----:B0-----:R-:W-:Y:S01]  /*39d70*/  IADD3 R46, P0, R41, R23, RZ ;  /* 0x00000017292e7210 */ /* 0x001fe20007f1e0ff */
[----:B-1----:R-:W-:Y:S02]  /*39d80*/  IMAD.MOV.U32 R18, RZ, RZ, R40 ;  /* 0x000000ffff127224 */ /* 0x002fe400078e0028 */
[----:B------:R-:W-:Y:S02]  /*39d90*/  IMAD.MOV.U32 R40, RZ, RZ, R38 ;  /* 0x000000ffff287224 */ /* 0x000fe400078e0026 */
[----:B------:R-:W-:Y:S02]  /*39da0*/  IMAD.MOV.U32 R38, RZ, RZ, R33 ;  /* 0x000000ffff267224 */ /* 0x000fe400078e0021 */
[----:B------:R-:W-:Y:S01]  /*39db0*/  IMAD.MOV.U32 R33, RZ, RZ, R48 ;  /* 0x000000ffff217224 */ /* 0x000fe200078e0030 */
[----:B------:R-:W-:Y:S01]  /*39dc0*/  IADD3 R48, P3, R42, R8, RZ ;  /* 0x000000082a307210 */ /* 0x000fe20007f7e0ff */
[----:B------:R-:W-:Y:S01]  /*39dd0*/  IMAD.MOV.U32 R19, RZ, RZ, R37 ;  /* 0x000000ffff137224 */ /* 0x000fe200078e0025 */
[----:B------:R0:W-:Y:S01]  /*39de0*/  STL.64 [R1+0x800], R20 ;  /* 0x0008001401007387 */ /* 0x0001e20000100a00 */
[----:B------:R-:W-:-:S02]  /*39df0*/  IMAD.X R47, R17, 0x1, R25, P0 ;  /* 0x00000001112f7824 */ /* 0x000fc400000e0619 */
[----:B------:R-:W-:Y:S02]  /*39e00*/  IMAD.MOV.U32 R37, RZ, RZ, R39 ;  /* 0x000000ffff257224 */ /* 0x000fe400078e0027 */
[----:B------:R-:W-:Y:S02]  /*39e10*/  IMAD.MOV.U32 R39, RZ, RZ, R35 ;  /* 0x000000ffff277224 */ /* 0x000fe400078e0023 */
[----:B------:R-:W-:Y:S01]  /*39e20*/  IMAD.MOV.U32 R35, RZ, RZ, R31 ;  /* 0x000000ffff237224 */ /* 0x000fe200078e001f */
[----:B------:R1:W-:Y:S01]  /*39e30*/  STL.64 [R1+0x7f0], R46 ;  /* 0x0007f02e01007387 */ /* 0x0003e20000100a00 */
[----:B------:R-:W-:Y:S01]  /*39e40*/  IMAD.MOV.U32 R31, RZ, RZ, R49 ;  /* 0x000000ffff1f7224 */ /* 0x000fe200078e0031 */
[----:B0-----:R-:W-:Y:S01]  /*39e50*/  IADD3 R20, P2, R42, R10, RZ ;  /* 0x0000000a2a147210 */ /* 0x001fe20007f5e0ff */
[----:B------:R-:W-:-:S04]  /*39e60*/  IMAD.X R49, R16, 0x1, R9, P3 ;  /* 0x0000000110317824 */ /* 0x000fc800018e0609 */
[----:B------:R-:W-:Y:S01]  /*39e70*/  IMAD.X R21, R16, 0x1, R11, P2 ;  /* 0x0000000110157824 */ /* 0x000fe200010e060b */
[C---:B-1----:R-:W-:Y:S01]  /*39e80*/  IADD3 R46, P0, R42.reuse, R22, RZ ;  /* 0x000000162a2e7210 */ /* 0x042fe20007f1e0ff */
[----:B------:R0:W-:Y:S01]  /*39e90*/  STL.64 [R1+0x7e8], R48 ;  /* 0x0007e83001007387 */ /* 0x0001e20000100a00 */
[----:B------:R-:W-:-:S03]  /*39ea0*/  IADD3 R42, P3, R42, R23, RZ ;  /* 0x000000172a2a7210 */ /* 0x000fc60007f7e0ff */
[C---:B------:R-:W-:Y:S01]  /*39eb0*/  IMAD.X R47, R16.reuse, 0x1, R24, P0 ;  /* 0x00000001102f7824 */ /* 0x040fe200000e0618 */
[----:B------:R-:W-:Y:S01]  /*39ec0*/  SHF.R.S32.HI R17, RZ, 0x1f, R61 ;  /* 0x0000001fff117819 */ /* 0x000fe2000001143d */
[----:B------:R-:W-:Y:S01]  /*39ed0*/  IMAD.X R43, R16, 0x1, R25, P3 ;  /* 0x00000001102b7824 */ /* 0x000fe200018e0619 */
[----:B0-----:R-:W4:Y:S04]  /*39ee0*/  LDL.LU.64 R48, [R1+0x1568] ;  /* 0x0015680001307983 */ /* 0x001f280000300a00 */
[----:B------:R0:W-:Y:S04]  /*39ef0*/  STL.64 [R1+0x7e0], R20 ;  /* 0x0007e01401007387 */ /* 0x0001e80000100a00 */
[----:B------:R1:W-:Y:S01]  /*39f00*/  STL.64 [R1+0x7b8], R46 ;  /* 0x0007b82e01007387 */ /* 0x0003e20000100a00 */
[----:B0-----:R-:W-:-:S03]  /*39f10*/  IADD3 R20, P2, R61, R8, RZ ;  /* 0x000000083d147210 */ /* 0x001fc60007f5e0ff */
[----:B------:R0:W-:Y:S01]  /*39f20*/  STL.64 [R1+0x7a8], R42 ;  /* 0x0007a82a01007387 */ /* 0x0001e20000100a00 */
[----:B-1----:R-:W-:Y:S01]  /*39f30*/  IADD3 R46, P0, R61, R10, RZ ;  /* 0x0000000a3d2e7210 */ /* 0x002fe20007f1e0ff */
[----:B------:R-:W-:-:S04]  /*39f40*/  IMAD.X R21, R17, 0x1, R9, P2 ;  /* 0x0000000111157824 */ /* 0x000fc800010e0609 */
[----:B------:R-:W-:Y:S01]  /*39f50*/  IMAD.X R47, R17, 0x1, R11, P0 ;  /* 0x00000001112f7824 */ /* 0x000fe200000e060b */
[----:B------:R1:W-:Y:S01]  /*39f60*/  STL.64 [R1+0x7a0], R20 ;  /* 0x0007a01401007387 */ /* 0x0003e20000100a00 */
[----:B0-----:R-:W-:-:S03]  /*39f70*/  IADD3 R42, P3, R61, R22, RZ ;  /* 0x000000163d2a7210 */ /* 0x001fc60007f7e0ff */
[----:B------:R0:W-:Y:S01]  /*39f80*/  STL.64 [R1+0x798], R46 ;  /* 0x0007982e01007387 */ /* 0x0001e20000100a00 */
[----:B------:R-:W-:Y:S01]  /*39f90*/  SHF.R.S32.HI R16, RZ, 0x1f, R34 ;  /* 0x0000001fff107819 */ /* 0x000fe20000011422 */
[----:B------:R-:W-:Y:S01]  /*39fa0*/  IMAD.X R43, R17, 0x1, R24, P3 ;  /* 0x00000001112b7824 */ /* 0x000fe200018e0618 */
[----:B-1----:R-:W-:-:S04]  /*39fb0*/  IADD3 R20, P2, R61, R23, RZ ;  /* 0x000000173d147210 */ /* 0x002fc80007f5e0ff */
[----:B------:R1:W-:Y:S01]  /*39fc0*/  STL.64 [R1+0x778], R42 ;  /* 0x0007782a01007387 */ /* 0x0003e20000100a00 */
[----:B0-----:R-:W-:Y:S01]  /*39fd0*/  IADD3 R46, P0, R34, R8, RZ ;  /* 0x00000008222e7210 */ /* 0x001fe20007f1e0ff */
[----:B------:R-:W-:-:S04]  /*39fe0*/  IMAD.X R21, R17, 0x1, R25, P2 ;  /* 0x0000000111157824 */ /* 0x000fc800010e0619 */
[----:B------:R-:W-:Y:S01]  /*39ff0*/  IMAD.X R47, R16, 0x1, R9, P0 ;  /* 0x00000001102f7824 */ /* 0x000fe200000e0609 */
[----:B------:R0:W-:Y:S01]  /*3a000*/  STL.64 [R1+0x768], R20 ;  /* 0x0007681401007387 */ /* 0x0001e20000100a00 */
[----:B-1----:R-:W-:-:S03]  /*3a010*/  IADD3 R42, P3, R34, R10, RZ ;  /* 0x0000000a222a7210 */ /* 0x002fc60007f7e0ff */
[----:B------:R1:W-:Y:S02]  /*3a020*/  STL.64 [R1+0x760], R46 ;  /* 0x0007602e01007387 */ /* 0x0003e40000100a00 */
[----:B------:R-:W-:Y:S01]  /*3a030*/  IMAD.X R43, R16, 0x1, R11, P3 ;  /* 0x00000001102b7824 */ /* 0x000fe200018e060b */
[----:B0-----:R-:W-:-:S04]  /*3a040*/  IADD3 R20, P2, R34, R22, RZ ;  /* 0x0000001622147210 */ /* 0x001fc80007f5e0ff */
[----:B------:R0:W-:Y:S01]  /*3a050*/  STL.64 [R1+0x758], R42 ;  /* 0x0007582a01007387 */ /* 0x0001e20000100a00 */
[----:B-1----:R-:W-:Y:S01]  /*3a060*/  IADD3 R46, P0, R34, R23, RZ ;  /* 0x00000017222e7210 */ /* 0x002fe20007f1e0ff */
[----:B------:R-:W-:Y:S01]  /*3a070*/  IMAD.X R21, R16, 0x1, R24, P2 ;  /* 0x0000000110157824 */ /* 0x000fe200010e0618 */
[----:B------:R-:W-:-:S03]  /*3a080*/  SHF.R.S32.HI R17, RZ, 0x1f, R45 ;  /* 0x0000001fff117819 */ /* 0x000fc6000001142d */
[----:B------:R-:W-:Y:S01]  /*3a090*/  IMAD.X R47, R16, 0x1, R25, P0 ;  /* 0x00000001102f7824 */ /* 0x000fe200000e0619 */
[----:B------:R1:W-:Y:S01]  /*3a0a0*/  STL.64 [R1+0x738], R20 ;  /* 0x0007381401007387 */ /* 0x0003e20000100a00 */
[----:B0-----:R-:W-:Y:S01]  /*3a0b0*/  IMAD.MOV.U32 R42, RZ, RZ, R2 ;  /* 0x000000ffff2a7224 */ /* 0x001fe200078e0002 */
[----:B------:R-:W-:Y:S01]  /*3a0c0*/  IADD3 R2, P3, R45, R8, RZ ;  /* 0x000000082d027210 */ /* 0x000fe20007f7e0ff */
[----:B------:R-:W-:Y:S01]  /*3a0d0*/  IMAD.MOV.U32 R34, RZ, RZ, R3 ;  /* 0x000000ffff227224 */ /* 0x000fe200078e0003 */
[----:B------:R0:W-:Y:S03]  /*3a0e0*/  STL.64 [R1+0x728], R46 ;  /* 0x0007282e01007387 */ /* 0x0001e60000100a00 */
[----:B------:R-:W-:Y:S01]  /*3a0f0*/  IMAD.X R3, R17, 0x1, R9, P3 ;  /* 0x0000000111037824 */ /* 0x000fe200018e0609 */
[----:B-1----:R-:W-:-:S04]  /*3a100*/  IADD3 R20, P2, R45, R10, RZ ;  /* 0x0000000a2d147210 */ /* 0x002fc80007f5e0ff */
[----:B------:R1:W-:Y:S01]  /*3a110*/  STL.64 [R1+0x720], R2 ;  /* 0x0007200201007387 */ /* 0x0003e20000100a00 */
[----:B------:R-:W-:Y:S01]  /*3a120*/  IMAD.X R21, R17, 0x1, R11, P2 ;  /* 0x0000000111157824 */ /* 0x000fe200010e060b */
[C---:B0-----:R-:W-:Y:S02]  /*3a130*/  IADD3 R46, P0, R45.reuse, R22, RZ ;  /* 0x000000162d2e7210 */ /* 0x041fe40007f1e0ff */
[----:B------:R-:W-:-:S03]  /*3a140*/  IADD3 R44, P3, R45, R23, RZ ;  /* 0x000000172d2c7210 */ /* 0x000fc60007f7e0ff */
[C---:B------:R-:W-:Y:S01]  /*3a150*/  IMAD.X R47, R17.reuse, 0x1, R24, P0 ;  /* 0x00000001112f7824 */ /* 0x040fe200000e0618 */
[----:B------:R-:W-:Y:S01]  /*3a160*/  SHF.R.S32.HI R16, RZ, 0x1f, R19 ;  /* 0x0000001fff107819 */ /* 0x000fe20000011413 */
[----:B-1----:R-:W3:Y:S04]  /*3a170*/  LDL.LU.64 R2, [R1+0x1560] ;  /* 0x0015600001027983 */ /* 0x002ee80000300a00 */
[----:B------:R0:W-:Y:S01]  /*3a180*/  STL.64 [R1+0x718], R20 ;  /* 0x0007181401007387 */ /* 0x0001e20000100a00 */
[----:B------:R-:W-:-:S03]  /*3a190*/  IMAD.X R45, R17, 0x1, R25, P3 ;  /* 0x00000001112d7824 */ /* 0x000fc600018e0619 */
[----:B------:R1:W-:Y:S01]  /*3a1a0*/  STL.64 [R1+0x708], R46 ;  /* 0x0007082e01007387 */ /* 0x0003e20000100a00 */
[C---:B0-----:R-:W-:Y:S02]  /*3a1b0*/  IADD3 R20, P2, R19.reuse, R8, RZ ;  /* 0x0000000813147210 */ /* 0x041fe40007f5e0ff */
[----:B-1----:R-:W-:-:S03]  /*3a1c0*/  IADD3 R46, P0, R19, R10, RZ ;  /* 0x0000000a132e7210 */ /* 0x002fc60007f1e0ff */
[C---:B------:R-:W-:Y:S01]  /*3a1d0*/  IMAD.X R21, R16.reuse, 0x1, R9, P2 ;  /* 0x0000000110157824 */ /* 0x040fe200010e0609 */
[----:B------:R0:W-:Y:S01]  /*3a1e0*/  STL.64 [R1+0x6f0], R44 ;  /* 0x0006f02c01007387 */ /* 0x0001e20000100a00 */
[----:B------:R-:W-:-:S03]  /*3a1f0*/  IMAD.X R47, R16, 0x1, R11, P0 ;  /* 0x00000001102f7824 */ /* 0x000fc600000e060b */
[----:B------:R1:W-:Y:S01]  /*3a200*/  STL.64 [R1+0x6e8], R20 ;  /* 0x0006e81401007387 */ /* 0x0003e20000100a00 */
[----:B------:R-:W-:Y:S02]  /*3a210*/  SHF.R.S32.HI R17, RZ, 0x1f, R18 ;  /* 0x0000001fff117819 */ /* 0x000fe40000011412 */
[C---:B0-----:R-:W-:Y:S01]  /*3a220*/  IADD3 R44, P3, R19.reuse, R22, RZ ;  /* 0x00000016132c7210 */ /* 0x041fe20007f7e0ff */
[----:B------:R0:W-:Y:S01]  /*3a230*/  STL.64 [R1+0x6e0], R46 ;  /* 0x0006e02e01007387 */ /* 0x0001e20000100a00 */
[----:B-1----:R-:W-:-:S03]  /*3a240*/  IADD3 R20, P2, R19, R23, RZ ;  /* 0x0000001713147210 */ /* 0x002fc60007f5e0ff */
[C---:B------:R-:W-:Y:S02]  /*3a250*/  IMAD.X R45, R16.reuse, 0x1, R24, P3 ;  /* 0x00000001102d7824 */ /* 0x040fe400018e0618 */
[----:B------:R-:W-:Y:S01]  /*3a260*/  IMAD.X R21, R16, 0x1, R25, P2 ;  /* 0x0000000110157824 */ /* 0x000fe200010e0619 */
[----:B0-----:R-:W-:Y:S02]  /*3a270*/  IADD3 R46, P0, R18, R8, RZ ;  /* 0x00000008122e7210 */ /* 0x001fe40007f1e0ff */
[----:B------:R0:W-:Y:S03]  /*3a280*/  STL.64 [R1+0x6d0], R44 ;  /* 0x0006d02c01007387 */ /* 0x0001e60000100a00 */
[----:B------:R-:W-:Y:S01]  /*3a290*/  IMAD.X R47, R17, 0x1, R9, P0 ;  /* 0x00000001112f7824 */ /* 0x000fe200000e0609 */
[----:B------:R1:W-:Y:S01]  /*3a2a0*/  STL.64 [R1+0x6b0], R20 ;  /* 0x0006b01401007387 */ /* 0x0003e20000100a00 */
[----:B------:R-:W-:-:S02]  /*3a2b0*/  SHF.R.S32.HI R16, RZ, 0x1f, R50 ;  /* 0x0000001fff107819 */ /* 0x000fc40000011432 */
[C---:B0-----:R-:W-:Y:S01]  /*3a2c0*/  IADD3 R44, P3, R18.reuse, R10, RZ ;  /* 0x0000000a122c7210 */ /* 0x041fe20007f7e0ff */
[----:B------:R0:W-:Y:S01]  /*3a2d0*/  STL.64 [R1+0x6a8], R46 ;  /* 0x0006a82e01007387 */ /* 0x0001e20000100a00 */
[C---:B-1----:R-:W-:Y:S02]  /*3a2e0*/  IADD3 R20, P2, R18.reuse, R22, RZ ;  /* 0x0000001612147210 */ /* 0x042fe40007f5e0ff */
[----:B------:R-:W-:Y:S01]  /*3a2f0*/  IADD3 R18, P0, R18, R23, RZ ;  /* 0x0000001712127210 */ /* 0x000fe20007f1e0ff */
[C---:B------:R-:W-:Y:S02]  /*3a300*/  IMAD.X R45, R17.reuse, 0x1, R11, P3 ;  /* 0x00000001112d7824 */ /* 0x040fe400018e060b */
[C---:B------:R-:W-:Y:S01]  /*3a310*/  IMAD.X R21, R17.reuse, 0x1, R24, P2 ;  /* 0x0000000111157824 */ /* 0x040fe200010e0618 */
[----:B0-----:R-:W-:Y:S01]  /*3a320*/  IADD3 R46, P3, R50, R8, RZ ;  /* 0x00000008322e7210 */ /* 0x001fe20007f7e0ff */
[----:B------:R-:W-:Y:S01]  /*3a330*/  IMAD.X R19, R17, 0x1, R25, P0 ;  /* 0x0000000111137824 */ /* 0x000fe200000e0619 */
[----:B------:R0:W-:Y:S01]  /*3a340*/  STL.64 [R1+0x6a0], R44 ;  /* 0x0006a02c01007387 */ /* 0x0001e20000100a00 */
[----:B------:R-:W-:-:S02]  /*3a350*/  IMAD.MOV.U32 R61, RZ, RZ, R34 ;  /* 0x000000ffff3d7224 */ /* 0x000fc400078e0022 */
[----:B------:R-:W-:Y:S01]  /*3a360*/  IMAD.X R47, R16, 0x1, R9, P3 ;  /* 0x00000001102f7824 */ /* 0x000fe200018e0609 */
[----:B------:R-:W-:Y:S01]  /*3a370*/  STL.64 [R1+0x690], R20 ;  /* 0x0006901401007387 */ /* 0x000fe20000100a00 */
[----:B------:R-:W-:Y:S01]  /*3a380*/  IMAD.MOV.U32 R34, RZ, RZ, R6 ;  /* 0x000000ffff227224 */ /* 0x000fe200078e0006 */
[----:B------:R-:W-:Y:S02]  /*3a390*/  IADD3 R6, P2, R50, R10, RZ ;  /* 0x0000000a32067210 */ /* 0x000fe40007f5e0ff */
[----:B------:R1:W-:Y:S04]  /*3a3a0*/  STL.64 [R1+0x670], R18 ;  /* 0x0006701201007387 */ /* 0x0003e80000100a00 */
[----:B------:R1:W-:Y:S01]  /*3a3b0*/  STL.64 [R1+0x668], R46 ;  /* 0x0006682e01007387 */ /* 0x0003e20000100a00 */
[----:B0-----:R-:W-:-:S02]  /*3a3c0*/  IMAD.MOV.U32 R45, RZ, RZ, R7 ;  /* 0x000000ffff2d7224 */ /* 0x001fc400078e0007 */
[----:B------:R-:W-:Y:S02]  /*3a3d0*/  IMAD.X R7, R16, 0x1, R11, P2 ;  /* 0x0000000110077824 */ /* 0x000fe400010e060b */
[----:B-1----:R-:W-:Y:S01]  /*3a3e0*/  IMAD.MOV.U32 R19, RZ, RZ, R4 ;  /* 0x000000ffff137224 */ /* 0x002fe200078e0004 */
[C---:B------:R-:W-:Y:S01]  /*3a3f0*/  IADD3 R4, P0, R50.reuse, R22, RZ ;  /* 0x0000001632047210 */ /* 0x040fe20007f1e0ff */
[----:B------:R-:W-:Y:S01]  /*3a400*/  IMAD.MOV.U32 R20, RZ, RZ, R37 ;  /* 0x000000ffff147224 */ /* 0x000fe200078e0025 */
[----:B------:R-:W-:Y:S01]  /*3a410*/  IADD3 R46, P3, R50, R23, RZ ;  /* 0x00000017322e7210 */ /* 0x000fe20007f7e0ff */
[----:B------:R-:W-:Y:S02]  /*3a420*/  IMAD.MOV.U32 R37, RZ, RZ, R5 ;  /* 0x000000ffff257224 */ /* 0x000fe400078e0005 */
[C---:B------:R-:W-:Y:S01]  /*3a430*/  IMAD.X R5, R16.reuse, 0x1, R24, P0 ;  /* 0x0000000110057824 */ /* 0x040fe200000e0618 */
[----:B------:R-:W-:Y:S01]  /*3a440*/  SHF.R.S32.HI R17, RZ, 0x1f, R42 ;  /* 0x0000001fff117819 */ /* 0x000fe2000001142a */
[----:B------:R-:W-:Y:S01]  /*3a450*/  IMAD.X R47, R16, 0x1, R25, P3 ;  /* 0x00000001102f7824 */ /* 0x000fe200018e0619 */
[----:B------:R0:W-:Y:S01]  /*3a460*/  STL.64 [R1+0x660], R6 ;  /* 0x0006600601007387 */ /* 0x0001e20000100a00 */
[----:B------:R-:W-:Y:S01]  /*3a470*/  IADD3 R50, P2, R42, R8, RZ ;  /* 0x000000082a327210 */ /* 0x000fe20007f5e0ff */
[----:B------:R-:W-:-:S04]  /*3a480*/  IMAD.MOV.U32 R18, RZ, RZ, R51 ;  /* 0x000000ffff127224 */ /* 0x000fc800078e0033 */
[----:B------:R-:W-:Y:S01]  /*3a490*/  IMAD.X R51, R17, 0x1, R9, P2 ;  /* 0x0000000111337824 */ /* 0x000fe200010e0609 */
[----:B0-----:R-:W2:Y:S04]  /*3a4a0*/  LDL.LU.64 R6, [R1+0x1558] ;  /* 0x0015580001067983 */ /* 0x001ea80000300a00 */
[----:B------:R0:W-:Y:S04]  /*3a4b0*/  STL.64 [R1+0x650], R4 ;  /* 0x0006500401007387 */ /* 0x0001e80000100a00 */
[----:B------:R1:W-:Y:S01]  /*3a4c0*/  STL.64 [R1+0x630], R46 ;  /* 0x0006302e01007387 */ /* 0x0003e20000100a00 */
[----:B0-----:R-:W-:-:S02]  /*3a4d0*/  IADD3 R4, P0, R42, R10, RZ ;  /* 0x0000000a2a047210 */ /* 0x001fc40007f1e0ff */
[C---:B-1----:R-:W-:Y:S02]  /*3a4e0*/  IADD3 R46, P3, R42.reuse, R22, RZ ;  /* 0x000000162a2e7210 */ /* 0x042fe40007f7e0ff */
[----:B------:R-:W-:Y:S01]  /*3a4f0*/  IADD3 R42, P2, R42, R23, RZ ;  /* 0x000000172a2a7210 */ /* 0x000fe20007f5e0ff */
[C---:B------:R-:W-:Y:S01]  /*3a500*/  IMAD.X R5, R17.reuse, 0x1, R11, P0 ;  /* 0x0000000111057824 */ /* 0x040fe200000e060b */
[----:B------:R0:W-:Y:S01]  /*3a510*/  STL.64 [R1+0x628], R50 ;  /* 0x0006283201007387 */ /* 0x0001e20000100a00 */
[C---:B------:R-:W-:Y:S02]  /*3a520*/  IMAD.X R47, R17.reuse, 0x1, R24, P3 ;  /* 0x00000001112f7824 */ /* 0x040fe400018e0618 */
[----:B------:R-:W-:Y:S01]  /*3a530*/  IMAD.X R43, R17, 0x1, R25, P2 ;  /* 0x00000001112b7824 */ /* 0x000fe200010e0619 */
[----:B------:R-:W-:Y:S01]  /*3a540*/  SHF.R.S32.HI R16, RZ, 0x1f, R20 ;  /* 0x0000001fff107819 */ /* 0x000fe20000011414 */
[----:B0-----:R-:W4:Y:S04]  /*3a550*/  LDL.LU.64 R50, [R1+0x1550] ;  /* 0x0015500001327983 */ /* 0x001f280000300a00 */
[----:B------:R0:W-:Y:S04]  /*3a560*/  STL.64 [R1+0x620], R4 ;  /* 0x0006200401007387 */ /* 0x0001e80000100a00 */
[----:B------:R1:W-:Y:S04]  /*3a570*/  STL.64 [R1+0x610], R46 ;  /* 0x0006102e01007387 */ /* 0x0003e80000100a00 */
[----:B------:R1:W-:Y:S01]  /*3a580*/  STL.64 [R1+0x608], R42 ;  /* 0x0006082a01007387 */ /* 0x0003e20000100a00 */
[----:B0-----:R-:W-:-:S02]  /*3a590*/  IADD3 R4, P0, R20, R8, RZ ;  /* 0x0000000814047210 */ /* 0x001fc40007f1e0ff */
[----:B-1----:R-:W-:-:S03]  /*3a5a0*/  IADD3 R46, P3, R20, R10, RZ ;  /* 0x0000000a142e7210 */ /* 0x002fc60007f7e0ff */
[----:B------:R-:W-:Y:S01]  /*3a5b0*/  IMAD.X R5, R16, 0x1, R9, P0 ;  /* 0x0000000110057824 */ /* 0x000fe200000e0609 */
[----:B------:R-:W-:Y:S01]  /*3a5c0*/  IADD3 R42, P2, R20, R22, RZ ;  /* 0x00000016142a7210 */ /* 0x000fe20007f5e0ff */
[----:B------:R-:W-:Y:S01]  /*3a5d0*/  IMAD.X R47, R16, 0x1, R11, P3 ;  /* 0x00000001102f7824 */ /* 0x000fe200018e060b */
[----:B------:R-:W-:Y:S02]  /*3a5e0*/  IADD3 R20, P0, R20, R23, RZ ;  /* 0x0000001714147210 */ /* 0x000fe40007f1e0ff */
[----:B------:R0:W-:Y:S01]  /*3a5f0*/  STL.64 [R1+0x600], R4 ;  /* 0x0006000401007387 */ /* 0x0001e20000100a00 */
[C---:B------:R-:W-:Y:S01]  /*3a600*/  IMAD.X R43, R16.reuse, 0x1, R24, P2 ;  /* 0x00000001102b7824 */ /* 0x040fe200010e0618 */
[----:B------:R-:W-:Y:S01]  /*3a610*/  SHF.R.S32.HI R17, RZ, 0x1f, R61 ;  /* 0x0000001fff117819 */ /* 0x000fe2000001143d */
[----:B------:R-:W-:Y:S01]  /*3a620*/  IMAD.X R21, R16, 0x1, R25, P0 ;  /* 0x0000000110157824 */ /* 0x000fe200000e0619 */
[----:B0-----:R-:W3:Y:S04]  /*3a630*/  LDL.LU.64 R4, [R1+0x1548] ;  /* 0x0015480001047983 */ /* 0x001ee80000300a00 */
[----:B------:R0:W-:Y:S04]  /*3a640*/  STL.64 [R1+0x5f8], R46 ;  /* 0x0005f82e01007387 */ /* 0x0001e80000100a00 */
[----:B------:R1:W-:Y:S01]  /*3a650*/  STL.64 [R1+0x5d8], R42 ;  /* 0x0005d82a01007387 */ /* 0x0003e20000100a00 */
[----:B0-----:R-:W-:-:S02]  /*3a660*/  IADD3 R46, P3, R61, R8, RZ ;  /* 0x000000083d2e7210 */ /* 0x001fc40007f7e0ff */
[----:B-1----:R-:W-:Y:S01]  /*3a670*/  IADD3 R42, P2, R61, R10, RZ ;  /* 0x0000000a3d2a7210 */ /* 0x002fe20007f5e0ff */
[----:B------:R0:W-:Y:S02]  /*3a680*/  STL.64 [R1+0x5c8], R20 ;  /* 0x0005c81401007387 */ /* 0x0001e40000100a00 */
[C---:B------:R-:W-:Y:S02]  /*3a690*/  IMAD.X R47, R17.reuse, 0x1, R9, P3 ;  /* 0x00000001112f7824 */ /* 0x040fe400018e0609 */
[----:B------:R-:W-:-:S03]  /*3a6a0*/  IMAD.X R43, R17, 0x1, R11, P2 ;  /* 0x00000001112b7824 */ /* 0x000fc600010e060b */
[----:B------:R1:W-:Y:S01]  /*3a6b0*/  STL.64 [R1+0x5c0], R46 ;  /* 0x0005c02e01007387 */ /* 0x0003e20000100a00 */
[----:B0-----:R-:W-:-:S03]  /*3a6c0*/  IADD3 R20, P0, R61, R22, RZ ;  /* 0x000000163d147210 */ /* 0x001fc60007f1e0ff */
[----:B------:R0:W-:Y:S01]  /*3a6d0*/  STL.64 [R1+0x5b8], R42 ;  /* 0x0005b82a01007387 */ /* 0x0001e20000100a00 */
[----:B------:R-:W-:Y:S01]  /*3a6e0*/  SHF.R.S32.HI R16, RZ, 0x1f, R18 ;  /* 0x0000001fff107819 */ /* 0x000fe20000011412 */
[----:B------:R-:W-:Y:S01]  /*3a6f0*/  IMAD.X R21, R17, 0x1, R24, P0 ;  /* 0x0000000111157824 */ /* 0x000fe200000e0618 */
[----:B-1----:R-:W-:Y:S02]  /*3a700*/  IADD3 R46, P3, R61, R23, RZ ;  /* 0x000000173d2e7210 */ /* 0x002fe40007f7e0ff */
[----:B0-----:R-:W-:Y:S02]  /*3a710*/  IADD3 R42, P2, R18, R8, RZ ;  /* 0x00000008122a7210 */ /* 0x001fe40007f5e0ff */
[----:B------:R0:W-:Y:S01]  /*3a720*/  STL.64 [R1+0x598], R20 ;  /* 0x0005981401007387 */ /* 0x0001e20000100a00 */
[----:B------:R-:W-:Y:S02]  /*3a730*/  IMAD.X R47, R17, 0x1, R25, P3 ;  /* 0x00000001112f7824 */ /* 0x000fe400018e0619 */
[----:B------:R-:W-:-:S03]  /*3a740*/  IMAD.X R43, R16, 0x1, R9, P2 ;  /* 0x00000001102b7824 */ /* 0x000fc600010e0609 */
[----:B------:R1:W-:Y:S01]  /*3a750*/  STL.64 [R1+0x588], R46 ;  /* 0x0005882e01007387 */ /* 0x0003e20000100a00 */
[----:B0-----:R-:W-:-:S03]  /*3a760*/  IADD3 R20, P0, R18, R10, RZ ;  /* 0x0000000a12147210 */ /* 0x001fc60007f1e0ff */
[----:B------:R0:W-:Y:S02]  /*3a770*/  STL.64 [R1+0x580], R42 ;  /* 0x0005802a01007387 */ /* 0x0001e40000100a00 */
[----:B------:R-:W-:Y:S01]  /*3a780*/  IMAD.X R21, R16, 0x1, R11, P0 ;  /* 0x0000000110157824 */ /* 0x000fe200000e060b */
[C---:B-1----:R-:W-:Y:S02]  /*3a790*/  IADD3 R46, P3, R18.reuse, R22, RZ ;  /* 0x00000016122e7210 */ /* 0x042fe40007f7e0ff */
[----:B------:R-:W-:Y:S02]  /*3a7a0*/  SHF.R.S32.HI R17, RZ, 0x1f, R19 ;  /* 0x0000001fff117819 */ /* 0x000fe40000011413 */
[----:B0-----:R-:W-:Y:S01]  /*3a7b0*/  IADD3 R42, P2, R18, R23, RZ ;  /* 0x00000017122a7210 */ /* 0x001fe20007f5e0ff */
[----:B------:R0:W-:Y:S01]  /*3a7c0*/  STL.64 [R1+0x578], R20 ;  /* 0x0005781401007387 */ /* 0x0001e20000100a00 */
[----:B------:R-:W-:-:S03]  /*3a7d0*/  IMAD.X R47, R16, 0x1, R24, P3 ;  /* 0x00000001102f7824 */ /* 0x000fc600018e0618 */
[----:B------:R-:W-:Y:S02]  /*3a7e0*/  IMAD.X R43, R16, 0x1, R25, P2 ;  /* 0x00000001102b7824 */ /* 0x000fe400010e0619 */
[----:B------:R-:W-:Y:S01]  /*3a7f0*/  IMAD.MOV.U32 R18, RZ, RZ, R58 ;  /* 0x000000ffff127224 */ /* 0x000fe200078e003a */
[----:B------:R1:W-:Y:S01]  /*3a800*/  STL.64 [R1+0x558], R46 ;  /* 0x0005582e01007387 */ /* 0x0003e20000100a00 */
[----:B0-----:R-:W-:-:S03]  /*3a810*/  IADD3 R20, P0, R19, R8, RZ ;  /* 0x0000000813147210 */ /* 0x001fc60007f1e0ff */
[----:B------:R0:W-:Y:S01]  /*3a820*/  STL.64 [R1+0x548], R42 ;  /* 0x0005482a01007387 */ /* 0x0001e20000100a00 */
[----:B------:R-:W-:Y:S01]  /*3a830*/  IADD3 R58, P3, R19, R10, RZ ;  /* 0x0000000a133a7210 */ /* 0x000fe20007f7e0ff */
[----:B------:R-:W-:Y:S01]  /*3a840*/  IMAD.X R21, R17, 0x1, R9, P0 ;  /* 0x0000000111157824 */ /* 0x000fe200000e0609 */
[C---:B-1----:R-:W-:Y:S01]  /*3a850*/  IADD3 R46, P2, R19.reuse, R22, RZ ;  /* 0x00000016132e7210 */ /* 0x042fe20007f5e0ff */
[----:B------:R-:W-:Y:S01]  /*3a860*/  IMAD.MOV.U32 R61, RZ, RZ, R59 ;  /* 0x000000ffff3d7224 */ /* 0x000fe200078e003b */
[----:B0-----:R-:W-:Y:S01]  /*3a870*/  IADD3 R42, P0, R19, R23, RZ ;  /* 0x00000017132a7210 */ /* 0x001fe20007f1e0ff */
[----:B------:R-:W-:Y:S02]  /*3a880*/  IMAD.MOV.U32 R19, RZ, RZ, R40 ;  /* 0x000000ffff137224 */ /* 0x000fe400078e0028 */
[----:B------:R-:W-:Y:S01]  /*3a890*/  IMAD.MOV.U32 R40, RZ, RZ, R38 ;  /* 0x000000ffff287224 */ /* 0x000fe200078e0026 */
[----:B------:R0:W-:Y:S01]  /*3a8a0*/  STL.64 [R1+0x540], R20 ;  /* 0x0005401401007387 */ /* 0x0001e20000100a00 */
[----:B------:R-:W-:Y:S01]  /*3a8b0*/  IMAD.MOV.U32 R38, RZ, RZ, R33 ;  /* 0x000000ffff267224 */ /* 0x000fe200078e0021 */
[----:B------:R-:W-:Y:S01]  /*3a8c0*/  SHF.R.S32.HI R16, RZ, 0x1f, R45 ;  /* 0x0000001fff107819 */ /* 0x000fe2000001142d */
[----:B------:R-:W-:-:S02]  /*3a8d0*/  IMAD.X R59, R17, 0x1, R11, P3 ;  /* 0x00000001113b7824 */ /* 0x000fc400018e060b */
[----:B------:R-:W-:Y:S01]  /*3a8e0*/  IMAD.MOV.U32 R33, RZ, RZ, R14 ;  /* 0x000000ffff217224 */ /* 0x000fe200078e000e */
[----:B------:R-:W-:Y:S01]  /*3a8f0*/  IADD3 R14, P3, R45, R8, RZ ;  /* 0x000000082d0e7210 */ /* 0x000fe20007f7e0ff */
[----:B------:R-:W-:Y:S02]  /*3a900*/  IMAD.X R47, R17, 0x1, R24, P2 ;  /* 0x00000001112f7824 */ /* 0x000fe400010e0618 */
[----:B0-----:R-:W-:Y:S02]  /*3a910*/  IMAD.MOV.U32 R20, RZ, RZ, R34 ;  /* 0x000000ffff147224 */ /* 0x001fe400078e0022 */
[----:B------:R-:W-:Y:S02]  /*3a920*/  IMAD.MOV.U32 R34, RZ, RZ, R39 ;  /* 0x000000ffff227224 */ /* 0x000fe400078e0027 */
[----:B------:R-:W-:Y:S02]  /*3a930*/  IMAD.MOV.U32 R39, RZ, RZ, R35 ;  /* 0x000000ffff277224 */ /* 0x000fe400078e0023 */
[----:B------:R-:W-:-:S02]  /*3a940*/  IMAD.MOV.U32 R35, RZ, RZ, R31 ;  /* 0x000000ffff237224 */ /* 0x000fc400078e001f */
[----:B------:R-:W-:Y:S02]  /*3a950*/  IMAD.MOV.U32 R31, RZ, RZ, R15 ;  /* 0x000000ffff1f7224 */ /* 0x000fe400078e000f */
[----:B------:R-:W-:Y:S01]  /*3a960*/  IMAD.X R43, R17, 0x1, R25, P0 ;  /* 0x00000001112b7824 */ /* 0x000fe200000e0619 */
[----:B------:R0:W-:Y:S01]  /*3a970*/  STL.64 [R1+0x538], R58 ;  /* 0x0005383a01007387 */ /* 0x0001e20000100a00 */
[----:B------:R-:W-:-:S03]  /*3a980*/  IMAD.X R15, R16, 0x1, R9, P3 ;  /* 0x00000001100f7824 */ /* 0x000fc600018e0609 */
[----:B0-----:R-:W2:Y:S04]  /*3a990*/  LDL.LU.64 R58, [R1+0x1540] ;  /* 0x00154000013a7983 */ /* 0x001ea80000300a00 */
[----:B------:R-:W-:Y:S04]  /*3a9a0*/  STL.64 [R1+0x510], R46 ;  /* 0x0005102e01007387 */ /* 0x000fe80000100a00 */
[----:B------:R-:W-:Y:S04]  /*3a9b0*/  STL.64 [R1+0x500], R42 ;  /* 0x0005002a01007387 */ /* 0x000fe80000100a00 */
[----:B------:R0:W-:Y:S04]  /*3a9c0*/  STL.64 [R1+0x4f8], R14 ;  /* 0x0004f80e01007387 */ /* 0x0001e80000100a00 */
[----:B0-----:R-:W4:Y:S01]  /*3a9d0*/  LDL.LU.64 R14, [R1+0x1538] ;  /* 0x00153800010e7983 */ /* 0x001f220000300a00 */
[----:B------:R-:W-:-:S02]  /*3a9e0*/  IADD3 R46, P2, R45, R10, RZ ;  /* 0x0000000a2d2e7210 */ /* 0x000fc40007f5e0ff */
[----:B------:R-:W-:-:S03]  /*3a9f0*/  IADD3 R42, P0, R45, R22, RZ ;  /* 0x000000162d2a7210 */ /* 0x000fc60007f1e0ff */
[C---:B------:R-:W-:Y:S01]  /*3aa00*/  IMAD.X R47, R16.reuse, 0x1, R11, P2 ;  /* 0x00000001102f7824 */ /* 0x040fe200010e060b */
[----:B------:R-:W-:Y:S01]  /*3aa10*/  IADD3 R44, P3, R45, R23, RZ ;  /* 0x000000172d2c7210 */ /* 0x000fe20007f7e0ff */
[C---:B------:R-:W-:Y:S01]  /*3aa20*/  IMAD.X R43, R16.reuse, 0x1, R24, P0 ;  /* 0x00000001102b7824 */ /* 0x040fe200000e0618 */
[----:B------:R-:W-:Y:S02]  /*3aa30*/  SHF.R.S32.HI R17, RZ, 0x1f, R61 ;  /* 0x0000001fff117819 */ /* 0x000fe4000001143d */
        /* <DEDUP_REMOVED lines=8> */
[----:B------:R1:W-:Y:S04]  /*3aac0*/  STL.64 [R1+0x4b8], R46 ;  /* 0x0004b82e01007387 */ /* 0x0003e80000100a00 */
[----:B------:R4:W-:Y:S01]  /*3aad0*/  STL.64 [R1+0x4b0], R42 ;  /* 0x0004b02a01007387 */ /* 0x0009e20000100a00 */
[C---:B0-----:R-:W-:Y:S02]  /*3aae0*/  IADD3 R44, P3, R61.reuse, R22, RZ ;  /* 0x000000163d2c7210 */ /* 0x041fe40007f7e0ff */
[----:B-1----:R-:W-:-:S03]  /*3aaf0*/  IADD3 R46, P2, R61, R23, RZ ;  /* 0x000000173d2e7210 */ /* 0x002fc60007f5e0ff */
[C---:B------:R-:W-:Y:S02]  /*3ab00*/  IMAD.X R45, R17.reuse, 0x1, R24, P3 ;  /* 0x00000001112d7824 */ /* 0x040fe400018e0618 */
[----:B------:R-:W-:-:S03]  /*3ab10*/  IMAD.X R47, R17, 0x1, R25, P2 ;  /* 0x00000001112f7824 */ /* 0x000fc600010e0619 */
[----:B------:R0:W-:Y:S04]  /*3ab20*/  STL.64 [R1+0x490], R44 ;  /* 0x0004902c01007387 */ /* 0x0001e80000100a00 */
[----:B------:R1:W-:Y:S01]  /*3ab30*/  STL.64 [R1+0x478], R46 ;  /* 0x0004782e01007387 */ /* 0x0003e20000100a00 */
[----:B------:R-:W-:Y:S01]  /*3ab40*/  IMAD.MOV.U32 R61, RZ, RZ, R19 ;  /* 0x000000ffff3d7224 */ /* 0x000fe200078e0013 */
[----:B------:R-:W-:Y:S02]  /*3ab50*/  SHF.R.S32.HI R17, RZ, 0x1f, R20 ;  /* 0x0000001fff117819 */ /* 0x000fe40000011414 */
[----:B----4-:R-:W-:Y:S02]  /*3ab60*/  SHF.R.S32.HI R16, RZ, 0x1f, R15 ;  /* 0x0000001fff107819 */ /* 0x010fe4000001140f */
[----:B------:R-:W-:-:S02]  /*3ab70*/  IADD3 R42, P0, R15, R8, RZ ;  /* 0x000000080f2a7210 */ /* 0x000fc40007f1e0ff */
[----:B0-----:R-:W-:-:S03]  /*3ab80*/  IADD3 R44, P3, R15, R10, RZ ;  /* 0x0000000a0f2c7210 */ /* 0x001fc60007f7e0ff */
[C---:B------:R-:W-:Y:S01]  /*3ab90*/  IMAD.X R43, R16.reuse, 0x1, R9, P0 ;  /* 0x00000001102b7824 */ /* 0x040fe200000e0609 */
[----:B-1----:R-:W-:Y:S01]  /*3aba0*/  IADD3 R46, P2, R15, R22, RZ ;  /* 0x000000160f2e7210 */ /* 0x002fe20007f5e0ff */
[----:B------:R-:W-:-:S03]  /*3abb0*/  IMAD.X R45, R16, 0x1, R11, P3 ;  /* 0x00000001102d7824 */ /* 0x000fc600018e060b */
[----:B------:R0:W-:Y:S01]  /*3abc0*/  STL.64 [R1+0x470], R42 ;  /* 0x0004702a01007387 */ /* 0x0001e20000100a00 */
[----:B------:R-:W-:-:S03]  /*3abd0*/  IMAD.X R47, R16, 0x1, R24, P2 ;  /* 0x00000001102f7824 */ /* 0x000fc600010e0618 */
[----:B------:R1:W-:Y:S01]  /*3abe0*/  STL.64 [R1+0x468], R44 ;  /* 0x0004682c01007387 */ /* 0x0003e20000100a00 */
[----:B0-----:R-:W-:Y:S01]  /*3abf0*/  IMAD.MOV.U32 R42, RZ, RZ, R18 ;  /* 0x000000ffff2a7224 */ /* 0x001fe200078e0012 */
[----:B------:R-:W-:Y:S01]  /*3ac00*/  IADD3 R18, P0, R15, R23, RZ ;  /* 0x000000170f127210 */ /* 0x000fe20007f1e0ff */
[----:B-1----:R-:W-:Y:S01]  /*3ac10*/  IMAD.MOV.U32 R45, RZ, RZ, R14 ;  /* 0x000000ffff2d7224 */ /* 0x002fe200078e000e */
[----:B------:R-:W-:-:S03]  /*3ac20*/  IADD3 R14, P3, R20, R8, RZ ;  /* 0x00000008140e7210 */ /* 0x000fc60007f7e0ff */
[----:B------:R-:W-:Y:S01]  /*3ac30*/  IMAD.X R19, R16, 0x1, R25, P0 ;  /* 0x0000000110137824 */ /* 0x000fe200000e0619 */
[----:B------:R0:W-:Y:S01]  /*3ac40*/  STL.64 [R1+0x448], R46 ;  /* 0x0004482e01007387 */ /* 0x0001e20000100a00 */
[----:B------:R-:W-:-:S03]  /*3ac50*/  IMAD.X R15, R17, 0x1, R9, P3 ;  /* 0x00000001110f7824 */ /* 0x000fc600018e0609 */
[----:B------:R1:W-:Y:S01]  /*3ac60*/  STL.64 [R1+0x438], R18 ;  /* 0x0004381201007387 */ /* 0x0003e20000100a00 */
[C---:B0-----:R-:W-:Y:S02]  /*3ac70*/  IADD3 R46, P2, R20.reuse, R10, RZ ;  /* 0x0000000a142e7210 */ /* 0x041fe40007f5e0ff */
[C---:B-1----:R-:W-:Y:S02]  /*3ac80*/  IADD3 R18, P0, R20.reuse, R22, RZ ;  /* 0x0000001614127210 */ /* 0x042fe40007f1e0ff */
[----:B------:R-:W-:Y:S01]  /*3ac90*/  IADD3 R20, P3, R20, R23, RZ ;  /* 0x0000001714147210 */ /* 0x000fe20007f7e0ff */
[C---:B------:R-:W-:Y:S02]  /*3aca0*/  IMAD.X R47, R17.reuse, 0x1, R11, P2 ;  /* 0x00000001112f7824 */ /* 0x040fe400010e060b */
[C---:B------:R-:W-:Y:S01]  /*3acb0*/  IMAD.X R19, R17.reuse, 0x1, R24, P0 ;  /* 0x0000000111137824 */ /* 0x040fe200000e0618 */
[----:B------:R0:W-:Y:S01]  /*3acc0*/  STL.64 [R1+0x430], R14 ;  /* 0x0004300e01007387 */ /* 0x0001e20000100a00 */
[----:B------:R-:W-:Y:S01]  /*3acd0*/  IMAD.X R21, R17, 0x1, R25, P3 ;  /* 0x0000000111157824 */ /* 0x000fe200018e0619 */
[----:B------:R-:W-:-:S02]  /*3ace0*/  SHF.R.S32.HI R16, RZ, 0x1f, R61 ;  /* 0x0000001fff107819 */ /* 0x000fc4000001143d */
[----:B0-----:R-:W4:Y:S04]  /*3acf0*/  LDL.LU.64 R14, [R1+0x1530] ;  /* 0x00153000010e7983 */ /* 0x001f280000300a00 */
[----:B------:R0:W-:Y:S04]  /*3ad00*/  STL.64 [R1+0x428], R46 ;  /* 0x0004282e01007387 */ /* 0x0001e80000100a00 */
[----:B------:R1:W-:Y:S04]  /*3ad10*/  STL.64 [R1+0x408], R18 ;  /* 0x0004081201007387 */ /* 0x0003e80000100a00 */
[----:B------:R3:W-:Y:S01]  /*3ad20*/  STL.64 [R1+0x3f8], R20 ;  /* 0x0003f81401007387 */ /* 0x0007e20000100a00 */
[----:B0-----:R-:W-:-:S02]  /*3ad30*/  IADD3 R46, P2, R61, R8, RZ ;  /* 0x000000083d2e7210 */ /* 0x001fc40007f5e0ff */
[----:B-1----:R-:W-:-:S03]  /*3ad40*/  IADD3 R18, P0, R61, R10, RZ ;  /* 0x0000000a3d127210 */ /* 0x002fc60007f1e0ff */
[C---:B------:R-:W-:Y:S02]  /*3ad50*/  IMAD.X R47, R16.reuse, 0x1, R9, P2 ;  /* 0x00000001102f7824 */ /* 0x040fe400010e0609 */
[----:B---3--:R-:W-:Y:S01]  /*3ad60*/  IMAD.MOV.U32 R20, RZ, RZ, R42 ;  /* 0x000000ffff147224 */ /* 0x008fe200078e002a */
[----:B------:R-:W-:Y:S01]  /*3ad70*/  IADD3 R42, P3, R61, R22, RZ ;  /* 0x000000163d2a7210 */ /* 0x000fe20007f7e0ff */
[C---:B------:R-:W-:Y:S01]  /*3ad80*/  IMAD.X R19, R16.reuse, 0x1, R11, P0 ;  /* 0x0000000110137824 */ /* 0x040fe200000e060b */
[----:B------:R0:W-:Y:S03]  /*3ad90*/  STL.64 [R1+0x3f0], R46 ;  /* 0x0003f02e01007387 */ /* 0x0001e60000100a00 */
[----:B------:R-:W-:Y:S01]  /*3ada0*/  IMAD.X R43, R16, 0x1, R24, P3 ;  /* 0x00000001102b7824 */ /* 0x000fe200018e0618 */
[----:B------:R2:W-:Y:S01]  /*3adb0*/  STL.64 [R1+0x3e8], R18 ;  /* 0x0003e81201007387 */ /* 0x0005e20000100a00 */
[----:B------:R-:W-:-:S03]  /*3adc0*/  SHF.R.S32.HI R17, RZ, 0x1f, R4 ;  /* 0x0000001fff117819 */ /* 0x000fc60000011404 */
[----:B------:R1:W-:Y:S01]  /*3add0*/  STL.64 [R1+0x3c8], R42 ;  /* 0x0003c82a01007387 */ /* 0x0003e20000100a00 */
[----:B0-----:R-:W-:Y:S01]  /*3ade0*/  IADD3 R46, P2, R61, R23, RZ ;  /* 0x000000173d2e7210 */ /* 0x001fe20007f5e0ff */
[----:B--2---:R-:W-:Y:S01]  /*3adf0*/  IMAD.MOV.U32 R18, RZ, RZ, R58 ;  /* 0x000000ffff127224 */ /* 0x004fe200078e003a */
[C---:B------:R-:W-:Y:S01]  /*3ae00*/  IADD3 R58, P0, R4.reuse, R8, RZ ;  /* 0x00000008043a7210 */ /* 0x040fe20007f1e0ff */
[----:B-1----:R-:W-:Y:S01]  /*3ae10*/  IMAD.MOV.U32 R42, RZ, RZ, R50 ;  /* 0x000000ffff2a7224 */ /* 0x002fe200078e0032 */
[----:B------:R-:W-:Y:S01]  /*3ae20*/  IADD3 R50, P3, R4, R10, RZ ;  /* 0x0000000a04327210 */ /* 0x000fe20007f7e0ff */
[----:B------:R-:W-:Y:S02]  /*3ae30*/  IMAD.MOV.U32 R41, RZ, RZ, R59 ;  /* 0x000000ffff297224 */ /* 0x000fe400078e003b */
[----:B------:R-:W-:Y:S02]  /*3ae40*/  IMAD.X R47, R16, 0x1, R25, P2 ;  /* 0x00000001102f7824 */ /* 0x000fe400010e0619 */
[----:B------:R-:W-:-:S02]  /*3ae50*/  IMAD.X R59, R17, 0x1, R9, P0 ;  /* 0x00000001113b7824 */ /* 0x000fc400000e0609 */
[----:B------:R-:W-:Y:S02]  /*3ae60*/  IMAD.MOV.U32 R19, RZ, RZ, R51 ;  /* 0x000000ffff137224 */ /* 0x000fe400078e0033 */
[----:B------:R-:W-:Y:S01]  /*3ae70*/  IMAD.X R51, R17, 0x1, R11, P3 ;  /* 0x0000000111337824 */ /* 0x000fe200018e060b */
[----:B------:R0:W-:Y:S01]  /*3ae80*/  STL.64 [R1+0x3b8], R46 ;  /* 0x0003b82e01007387 */ /* 0x0001e20000100a00 */
[----:B------:R-:W-:-:S03]  /*3ae90*/  SHF.R.S32.HI R16, RZ, 0x1f, R20 ;  /* 0x0000001fff107819 */ /* 0x000fc60000011414 */
[----:B------:R1:W-:Y:S01]  /*3aea0*/  STL.64 [R1+0x3b0], R58 ;  /* 0x0003b03a01007387 */ /* 0x0003e20000100a00 */
[----:B------:R-:W-:Y:S02]  /*3aeb0*/  IMAD.MOV.U32 R61, RZ, RZ, R37 ;  /* 0x000000ffff3d7224 */ /* 0x000fe400078e0025 */
[----:B------:R-:W-:Y:S01]  /*3aec0*/  IMAD.MOV.U32 R37, RZ, RZ, R5 ;  /* 0x000000ffff257224 */ /* 0x000fe200078e0005 */
[C---:B0-----:R-:W-:Y:S02]  /*3aed0*/  IADD3 R46, P2, R4.reuse, R22, RZ ;  /* 0x00000016042e7210 */ /* 0x041fe40007f5e0ff */
[----:B------:R-:W-:Y:S01]  /*3aee0*/  IADD3 R4, P0, R4, R23, RZ ;  /* 0x0000001704047210 */ /* 0x000fe20007f1e0ff */
[----:B-1----:R-:W2:Y:S04]  /*3aef0*/  LDL.LU.64 R58, [R1+0x1528] ;  /* 0x00152800013a7983 */ /* 0x002ea80000300a00 */
[----:B------:R0:W-:Y:S01]  /*3af00*/  STL.64 [R1+0x3a8], R50 ;  /* 0x0003a83201007387 */ /* 0x0001e20000100a00 */
[----:B------:R-:W-:-:S02]  /*3af10*/  IMAD.X R47, R17, 0x1, R24, P2 ;  /* 0x00000001112f7824 */ /* 0x000fc400010e0618 */
[----:B------:R-:W-:Y:S01]  /*3af20*/  IMAD.X R5, R17, 0x1, R25, P0 ;  /* 0x0000000111057824 */ /* 0x000fe200000e0619 */
[----:B0-----:R-:W-:Y:S02]  /*3af30*/  IADD3 R50, P3, R20, R8, RZ ;  /* 0x0000000814327210 */ /* 0x001fe40007f7e0ff */
[----:B------:R-:W-:Y:S03]  /*3af40*/  STL.64 [R1+0x388], R46 ;  /* 0x0003882e01007387 */ /* 0x000fe60000100a00 */
[----:B------:R-:W-:Y:S01]  /*3af50*/  IMAD.X R51, R16, 0x1, R9, P3 ;  /* 0x0000000110337824 */ /* 0x000fe200018e0609 */
[----:B------:R-:W-:Y:S04]  /*3af60*/  STL.64 [R1+0x370], R4 ;  /* 0x0003700401007387 */ /* 0x000fe80000100a00 */
[----:B------:R0:W-:Y:S04]  /*3af70*/  STL.64 [R1+0x368], R50 ;  /* 0x0003683201007387 */ /* 0x0001e80000100a00 */
[----:B0-----:R-:W3:Y:S01]  /*3af80*/  LDL.LU.64 R50, [R1+0x1520] ;  /* 0x0015200001327983 */ /* 0x001ee20000300a00 */
[----:B------:R-:W-:-:S02]  /*3af90*/  IADD3 R46, P2, R20, R10, RZ ;  /* 0x0000000a142e7210 */ /* 0x000fc40007f5e0ff */
[C---:B------:R-:W-:Y:S02]  /*3afa0*/  IADD3 R4, P0, R20.reuse, R22, RZ ;  /* 0x0000001614047210 */ /* 0x040fe40007f1e0ff */
[----:B------:R-:W-:Y:S01]  /*3afb0*/  IADD3 R20, P3, R20, R23, RZ ;  /* 0x0000001714147210 */ /* 0x000fe20007f7e0ff */
[C---:B------:R-:W-:Y:S02]  /*3afc0*/  IMAD.X R47, R16.reuse, 0x1, R11, P2 ;  /* 0x00000001102f7824 */ /* 0x040fe400010e060b */
[C---:B------:R-:W-:Y:S02]  /*3afd0*/  IMAD.X R5, R16.reuse, 0x1, R24, P0 ;  /* 0x0000000110057824 */ /* 0x040fe400000e0618 */
[----:B------:R-:W-:Y:S01]  /*3afe0*/  IMAD.X R21, R16, 0x1, R25, P3 ;  /* 0x0000000110157824 */ /* 0x000fe200018e0619 */
[----:B------:R0:W-:Y:S01]  /*3aff0*/  STL.64 [R1+0x360], R46 ;  /* 0x0003602e01007387 */ /* 0x0001e20000100a00 */
[----:B------:R-:W-:-:S03]  /*3b000*/  SHF.R.S32.HI R17, RZ, 0x1f, R41 ;  /* 0x0000001fff117819 */ /* 0x000fc60000011429 */
[----:B------:R1:W-:Y:S04]  /*3b010*/  STL.64 [R1+0x340], R4 ;  /* 0x0003400401007387 */ /* 0x0003e80000100a00 */
[----:B------:R1:W-:Y:S01]  /*3b020*/  STL.64 [R1+0x330], R20 ;  /* 0x0003301401007387 */ /* 0x0003e20000100a00 */
[C---:B0-----:R-:W-:Y:S02]  /*3b030*/  IADD3 R46, P2, R41.reuse, R8, RZ ;  /* 0x00000008292e7210 */ /* 0x041fe40007f5e0ff */
[----:B-1----:R-:W-:-:S03]  /*3b040*/  IADD3 R4, P0, R41, R10, RZ ;  /* 0x0000000a29047210 */ /* 0x002fc60007f1e0ff */
[----:B------:R-:W-:Y:S01]  /*3b050*/  IMAD.X R47, R17, 0x1, R9, P2 ;  /* 0x00000001112f7824 */ /* 0x000fe200010e0609 */
[----:B------:R-:W-:Y:S01]  /*3b060*/  IADD3 R20, P3, R41, R22, RZ ;  /* 0x0000001629147210 */ /* 0x000fe20007f7e0ff */
        /* <DEDUP_REMOVED lines=9> */
[----:B------:R-:W-:Y:S01]  /*3b100*/  IADD3 R20, P3, R45, R10, RZ ;  /* 0x0000000a2d147210 */ /* 0x000fe20007f7e0ff */
[----:B------:R-:W-:-:S03]  /*3b110*/  IMAD.X R5, R16, 0x1, R9, P0 ;  /* 0x0000000110057824 */ /* 0x000fc600000e0609 */
[----:B------:R0:W-:Y:S01]  /*3b120*/  STL.64 [R1+0x2f0], R46 ;  /* 0x0002f02e01007387 */ /* 0x0001e20000100a00 */
[----:B------:R-:W-:-:S03]  /*3b130*/  IMAD.X R21, R16, 0x1, R11, P3 ;  /* 0x0000000110157824 */ /* 0x000fc600018e060b */
[----:B------:R1:W-:Y:S01]  /*3b140*/  STL.64 [R1+0x2e8], R4 ;  /* 0x0002e80401007387 */ /* 0x0003e20000100a00 */
[C---:B------:R-:W-:Y:S02]  /*3b150*/  IADD3 R44, P0, R45.reuse, R23, RZ ;  /* 0x000000172d2c7210 */ /* 0x040fe40007f1e0ff */
[----:B------:R-:W-:Y:S02]  /*3b160*/  SHF.R.S32.HI R17, RZ, 0x1f, R61 ;  /* 0x0000001fff117819 */ /* 0x000fe4000001143d */
[----:B0-----:R-:W-:Y:S01]  /*3b170*/  IADD3 R46, P2, R45, R22, RZ ;  /* 0x000000162d2e7210 */ /* 0x001fe20007f5e0ff */
[----:B-1----:R-:W4:Y:S04]  /*3b180*/  LDL.LU.64 R4, [R1+0x1518] ;  /* 0x0015180001047983 */ /* 0x002f280000300a00 */
[----:B------:R0:W-:Y:S01]  /*3b190*/  STL.64 [R1+0x2e0], R20 ;  /* 0x0002e01401007387 */ /* 0x0001e20000100a00 */
[----:B------:R-:W-:-:S02]  /*3b1a0*/  IMAD.X R47, R16, 0x1, R24, P2 ;  /* 0x00000001102f7824 */ /* 0x000fc400010e0618 */
[----:B------:R-:W-:Y:S01]  /*3b1b0*/  IMAD.X R45, R16, 0x1, R25, P0 ;  /* 0x00000001102d7824 */ /* 0x000fe200000e0619 */
[----:B0-----:R-:W-:Y:S02]  /*3b1c0*/  IADD3 R20, P3, R61, R8, RZ ;  /* 0x000000083d147210 */ /* 0x001fe40007f7e0ff */
[----:B------:R0:W-:Y:S03]  /*3b1d0*/  STL.64 [R1+0x2c0], R46 ;  /* 0x0002c02e01007387 */ /* 0x0001e60000100a00 */
[----:B------:R-:W-:Y:S01]  /*3b1e0*/  IMAD.X R21, R17, 0x1, R9, P3 ;  /* 0x0000000111157824 */ /* 0x000fe200018e0609 */
[----:B------:R1:W-:Y:S04]  /*3b1f0*/  STL.64 [R1+0x2b0], R44 ;  /* 0x0002b02c01007387 */ /* 0x0003e80000100a00 */
[----:B------:R1:W-:Y:S01]  /*3b200*/  STL.64 [R1+0x2a8], R20 ;  /* 0x0002a81401007387 */ /* 0x0003e20000100a00 */
[----:B0-----:R-:W-:-:S02]  /*3b210*/  IADD3 R46, P2, R61, R10, RZ ;  /* 0x0000000a3d2e7210 */ /* 0x001fc40007f5e0ff */
[----:B-1----:R-:W-:-:S03]  /*3b220*/  IADD3 R44, P0, R61, R22, RZ ;  /* 0x000000163d2c7210 */ /* 0x002fc60007f1e0ff */
[----:B------:R-:W-:Y:S01]  /*3b230*/  IMAD.X R47, R17, 0x1, R11, P2 ;  /* 0x00000001112f7824 */ /* 0x000fe200010e060b */
[----:B------:R-:W-:Y:S01]  /*3b240*/  IADD3 R20, P3, R61, R23, RZ ;  /* 0x000000173d147210 */ /* 0x000fe20007f7e0ff */
[----:B------:R-:W-:-:S03]  /*3b250*/  IMAD.X R45, R17, 0x1, R24, P0 ;  /* 0x00000001112d7824 */ /* 0x000fc600000e0618 */
[----:B------:R0:W-:Y:S01]  /*3b260*/  STL.64 [R1+0x2a0], R46 ;  /* 0x0002a02e01007387 */ /* 0x0001e20000100a00 */
[----:B------:R-:W-:Y:S01]  /*3b270*/  IMAD.X R21, R17, 0x1, R25, P3 ;  /* 0x0000000111157824 */ /* 0x000fe200018e0619 */
[----:B------:R-:W-:Y:S02]  /*3b280*/  SHF.R.S32.HI R16, RZ, 0x1f, R18 ;  /* 0x0000001fff107819 */ /* 0x000fe40000011412 */
        /* <DEDUP_REMOVED lines=25> */
[----:B------:R-:W-:Y:S01]  /*3b420*/  IADD3 R20, P3, R19, R8, RZ ;  /* 0x0000000813147210 */ /* 0x000fe20007f7e0ff */
[----:B------:R-:W-:Y:S02]  /*3b430*/  IMAD.X R45, R17, 0x1, R25, P0 ;  /* 0x00000001112d7824 */ /* 0x000fe400000e0619 */
[----:B------:R-:W-:Y:S02]  /*3b440*/  IMAD.MOV.U32 R18, RZ, RZ, R34 ;  /* 0x000000ffff127224 */ /* 0x000fe400078e0022 */
[----:B------:R-:W-:Y:S01]  /*3b450*/  IMAD.X R21, R16, 0x1, R9, P3 ;  /* 0x0000000110157824 */ /* 0x000fe200018e0609 */
[----:B------:R-:W-:Y:S01]  /*3b460*/  STL.64 [R1+0x208], R46 ;  /* 0x0002082e01007387 */ /* 0x000fe20000100a00 */
[----:B------:R-:W-:Y:S01]  /*3b470*/  IMAD.MOV.U32 R34, RZ, RZ, R2 ;  /* 0x000000ffff227224 */ /* 0x000fe200078e0002 */
[----:B------:R-:W-:Y:S02]  /*3b480*/  IADD3 R2, P2, R19, R10, RZ ;  /* 0x0000000a13027210 */ /* 0x000fe40007f5e0ff */
[----:B------:R0:W-:Y:S01]  /*3b490*/  STL.64 [R1+0x1f0], R44 ;  /* 0x0001f02c01007387 */ /* 0x0001e20000100a00 */
[----:B------:R-:W-:-:S03]  /*3b4a0*/  IMAD.MOV.U32 R37, RZ, RZ, R3 ;  /* 0x000000ffff257224 */ /* 0x000fc600078e0003 */
[----:B------:R1:W-:Y:S01]  /*3b4b0*/  STL.64 [R1+0x1e8], R20 ;  /* 0x0001e81401007387 */ /* 0x0003e20000100a00 */
[----:B------:R-:W-:Y:S01]  /*3b4c0*/  IMAD.X R3, R16, 0x1, R11, P2 ;  /* 0x0000000110037824 */ /* 0x000fe200010e060b */
[C---:B0-----:R-:W-:Y:S02]  /*3b4d0*/  IADD3 R44, P0, R19.reuse, R22, RZ ;  /* 0x00000016132c7210 */ /* 0x041fe40007f1e0ff */
[----:B-1----:R-:W-:-:S03]  /*3b4e0*/  IADD3 R20, P3, R19, R23, RZ ;  /* 0x0000001713147210 */ /* 0x002fc60007f7e0ff */
[C---:B------:R-:W-:Y:S01]  /*3b4f0*/  IMAD.X R45, R16.reuse, 0x1, R24, P0 ;  /* 0x00000001102d7824 */ /* 0x040fe200000e0618 */
[----:B------:R0:W-:Y:S01]  /*3b500*/  STL.64 [R1+0x1e0], R2 ;  /* 0x0001e00201007387 */ /* 0x0001e20000100a00 */
[----:B------:R-:W-:Y:S01]  /*3b510*/  IMAD.X R21, R16, 0x1, R25, P3 ;  /* 0x0000000110157824 */ /* 0x000fe200018e0619 */
[----:B------:R-:W-:Y:S02]  /*3b520*/  SHF.R.S32.HI R17, RZ, 0x1f, R6 ;  /* 0x0000001fff117819 */ /* 0x000fe40000011406 */
[----:B------:R-:W-:Y:S01]  /*3b530*/  STL.64 [R1+0x1d0], R44 ;  /* 0x0001d02c01007387 */ /* 0x000fe20000100a00 */
[----:B------:R-:W-:-:S03]  /*3b540*/  IADD3 R46, P0, R6, R10, RZ ;  /* 0x0000000a062e7210 */ /* 0x000fc60007f1e0ff */
[----:B------:R1:W-:Y:S01]  /*3b550*/  STL.64 [R1+0x1b0], R20 ;  /* 0x0001b01401007387 */ /* 0x0003e20000100a00 */
[----:B0-----:R-:W-:Y:S01]  /*3b560*/  IADD3 R2, P2, R6, R8, RZ ;  /* 0x0000000806027210 */ /* 0x001fe20007f5e0ff */
[----:B------:R-:W-:-:S04]  /*3b570*/  IMAD.X R47, R17, 0x1, R11, P0 ;  /* 0x00000001112f7824 */ /* 0x000fc800000e060b */
[----:B------:R-:W-:Y:S01]  /*3b580*/  IMAD.X R3, R17, 0x1, R9, P2 ;  /* 0x0000000111037824 */ /* 0x000fe200010e0609 */
[----:B-1----:R-:W-:-:S04]  /*3b590*/  IADD3 R20, P3, R6, R22, RZ ;  /* 0x0000001606147210 */ /* 0x002fc80007f7e0ff */
[----:B------:R0:W-:Y:S01]  /*3b5a0*/  STL.64 [R1+0x1a0], R2 ;  /* 0x0001a00201007387 */ /* 0x0001e20000100a00 */
[----:B------:R-:W-:Y:S01]  /*3b5b0*/  IADD3 R6, P2, R6, R23, RZ ;  /* 0x0000001706067210 */ /* 0x000fe20007f5e0ff */
[C---:B------:R-:W-:Y:S01]  /*3b5c0*/  IMAD.X R21, R17.reuse, 0x1, R24, P3 ;  /* 0x0000000111157824 */ /* 0x040fe200018e0618 */
[----:B------:R-:W-:Y:S01]  /*3b5d0*/  SHF.R.S32.HI R16, RZ, 0x1f, R42 ;  /* 0x0000001fff107819 */ /* 0x000fe2000001142a */
[----:B------:R-:W-:Y:S01]  /*3b5e0*/  IMAD.MOV.U32 R45, RZ, RZ, R7 ;  /* 0x000000ffff2d7224 */ /* 0x000fe200078e0007 */
[----:B0-----:R-:W2:Y:S04]  /*3b5f0*/  LDL.LU.64 R2, [R1+0x1510] ;  /* 0x0015100001027983 */ /* 0x001ea80000300a00 */
[----:B------:R0:W-:Y:S01]  /*3b600*/  STL.64 [R1+0x1c8], R46 ;  /* 0x0001c82e01007387 */ /* 0x0001e20000100a00 */
[----:B------:R-:W-:-:S03]  /*3b610*/  IMAD.X R7, R17, 0x1, R25, P2 ;  /* 0x0000000111077824 */ /* 0x000fc600010e0619 */
[----:B------:R1:W-:Y:S01]  /*3b620*/  STL.64 [R1+0x1c0], R20 ;  /* 0x0001c01401007387 */ /* 0x0003e20000100a00 */
[----:B------:R-:W-:Y:S01]  /*3b630*/  IMAD.MOV.U32 R19, RZ, RZ, R34 ;  /* 0x000000ffff137224 */ /* 0x000fe200078e0022 */
[C---:B0-----:R-:W-:Y:S02]  /*3b640*/  IADD3 R46, P0, R42.reuse, R8, RZ ;  /* 0x000000082a2e7210 */ /* 0x041fe40007f1e0ff */
[----:B-1----:R-:W-:-:S03]  /*3b650*/  IADD3 R20, P3, R42, R10, RZ ;  /* 0x0000000a2a147210 */ /* 0x002fc60007f7e0ff */
[C---:B------:R-:W-:Y:S01]  /*3b660*/  IMAD.X R47, R16.reuse, 0x1, R9, P0 ;  /* 0x00000001102f7824 */ /* 0x040fe200000e0609 */
[----:B------:R0:W-:Y:S01]  /*3b670*/  STL.64 [R1+0x1b8], R6 ;  /* 0x0001b80601007387 */ /* 0x0001e20000100a00 */
[----:B------:R-:W-:Y:S02]  /*3b680*/  IMAD.MOV.U32 R34, RZ, RZ, R12 ;  /* 0x000000ffff227224 */ /* 0x000fe400078e000c */
[----:B------:R-:W-:Y:S01]  /*3b690*/  IMAD.X R21, R16, 0x1, R11, P3 ;  /* 0x0000000110157824 */ /* 0x000fe200018e060b */
[C---:B------:R-:W-:Y:S01]  /*3b6a0*/  IADD3 R12, P2, R42.reuse, R22, RZ ;  /* 0x000000162a0c7210 */ /* 0x040fe20007f5e0ff */
[----:B------:R-:W-:Y:S01]  /*3b6b0*/  IMAD.MOV.U32 R41, RZ, RZ, R18 ;  /* 0x000000ffff297224 */ /* 0x000fe200078e0012 */
[----:B------:R-:W-:Y:S01]  /*3b6c0*/  IADD3 R42, P0, R42, R23, RZ ;  /* 0x000000172a2a7210 */ /* 0x000fe20007f1e0ff */
[----:B------:R-:W-:Y:S01]  /*3b6d0*/  IMAD.MOV.U32 R18, RZ, RZ, R37 ;  /* 0x000000ffff127224 */ /* 0x000fe200078e0025 */
[----:B------:R-:W-:Y:S01]  /*3b6e0*/  SHF.R.S32.HI R17, RZ, 0x1f, R45 ;  /* 0x0000001fff117819 */ /* 0x000fe2000001142d */
[----:B0-----:R-:W2:Y:S01]  /*3b6f0*/  LDL.LU.64 R6, [R1+0x1508] ;  /* 0x0015080001067983 */ /* 0x001ea20000300a00 */
[----:B------:R-:W-:-:S03]  /*3b700*/  IMAD.MOV.U32 R37, RZ, RZ, R13 ;  /* 0x000000ffff257224 */ /* 0x000fc600078e000d */
[----:B------:R-:W-:Y:S01]  /*3b710*/  STL.64 [R1+0x1d8], R46 ;  /* 0x0001d82e01007387 */ /* 0x000fe20000100a00 */
[----:B------:R-:W-:-:S03]  /*3b720*/  IMAD.X R13, R16, 0x1, R24, P2 ;  /* 0x00000001100d7824 */ /* 0x000fc600010e0618 */
[----:B------:R0:W-:Y:S01]  /*3b730*/  STL.64 [R1+0x200], R20 ;  /* 0x0002001401007387 */ /* 0x0001e20000100a00 */
[----:B------:R-:W-:-:S03]  /*3b740*/  IMAD.X R43, R16, 0x1, R25, P0 ;  /* 0x00000001102b7824 */ /* 0x000fc600000e0619 */
[----:B------:R1:W-:Y:S01]  /*3b750*/  STL.64 [R1+0x1f8], R12 ;  /* 0x0001f80c01007387 */ /* 0x0003e20000100a00 */
[----:B0-----:R-:W-:-:S03]  /*3b760*/  IADD3 R20, P3, R45, R8, RZ ;  /* 0x000000082d147210 */ /* 0x001fc60007f7e0ff */
[----:B------:R0:W-:Y:S02]  /*3b770*/  STL.64 [R1+0x210], R42 ;  /* 0x0002102a01007387 */ /* 0x0001e40000100a00 */
[----:B------:R-:W-:Y:S01]  /*3b780*/  IMAD.X R21, R17, 0x1, R9, P3 ;  /* 0x0000000111157824 */ /* 0x000fe200018e0609 */
[----:B-1----:R-:W-:-:S04]  /*3b790*/  IADD3 R12, P2, R45, R10, RZ ;  /* 0x0000000a2d0c7210 */ /* 0x002fc80007f5e0ff */
[----:B------:R1:W-:Y:S01]  /*3b7a0*/  STL.64 [R1+0x238], R20 ;  /* 0x0002381401007387 */ /* 0x0003e20000100a00 */
[----:B0-----:R-:W-:Y:S01]  /*3b7b0*/  IADD3 R42, P0, R45, R22, RZ ;  /* 0x000000162d2a7210 */ /* 0x001fe20007f1e0ff */
[----:B------:R-:W-:-:S04]  /*3b7c0*/  IMAD.X R13, R17, 0x1, R11, P2 ;  /* 0x00000001110d7824 */ /* 0x000fc800010e060b */
[----:B------:R-:W-:Y:S01]  /*3b7d0*/  IMAD.X R43, R17, 0x1, R24, P0 ;  /* 0x00000001112b7824 */ /* 0x000fe200000e0618 */
[----:B-1----:R-:W-:Y:S01]  /*3b7e0*/  IADD3 R20, P3, R45, R23, RZ ;  /* 0x000000172d147210 */ /* 0x002fe20007f7e0ff */
[----:B------:R0:W-:Y:S01]  /*3b7f0*/  STL.64 [R1+0x258], R12 ;  /* 0x0002580c01007387 */ /* 0x0001e20000100a00 */
[----:B------:R-:W-:-:S03]  /*3b800*/  SHF.R.S32.HI R16, RZ, 0x1f, R48 ;  /* 0x0000001fff107819 */ /* 0x000fc60000011430 */
[----:B------:R-:W-:Y:S01]  /*3b810*/  IMAD.X R21, R17, 0x1, R25, P3 ;  /* 0x0000000111157824 */ /* 0x000fe200018e0619 */
        /* <DEDUP_REMOVED lines=9> */
[----:B------:R-:W-:Y:S01]  /*3b8b0*/  IMAD.X R21, R16, 0x1, R24, P3 ;  /* 0x0000000110157824 */ /* 0x000fe200018e0618 */
[----:B------:R-:W-:Y:S01]  /*3b8c0*/  SHF.R.S32.HI R17, RZ, 0x1f, R41 ;  /* 0x0000001fff117819 */ /* 0x000fe20000011429 */
[----:B------:R-:W-:Y:S01]  /*3b8d0*/  IMAD.MOV.U32 R42, RZ, RZ, R49 ;  /* 0x000000ffff2a7224 */ /* 0x000fe200078e0031 */
[----:B0-----:R-:W2:Y:S04]  /*3b8e0*/  LDL.LU.64 R12, [R1+0x1500] ;  /* 0x00150000010c7983 */ /* 0x001ea80000300a00 */
[----:B------:R0:W-:Y:S01]  /*3b8f0*/  STL.64 [R1+0x298], R46 ;  /* 0x0002982e01007387 */ /* 0x0001e20000100a00 */
[----:B------:R-:W-:-:S03]  /*3b900*/  IMAD.MOV.U32 R61, RZ, RZ, R37 ;  /* 0x000000ffff3d7224 */ /* 0x000fc600078e0025 */
[----:B------:R1:W-:Y:S01]  /*3b910*/  STL.64 [R1+0x290], R20 ;  /* 0x0002901401007387 */ /* 0x0003e20000100a00 */
[----:B------:R-:W-:Y:S02]  /*3b920*/  IMAD.X R49, R16, 0x1, R25, P2 ;  /* 0x0000000110317824 */ /* 0x000fe400010e0619 */
[----:B------:R-:W-:Y:S01]  /*3b930*/  IMAD.MOV.U32 R37, RZ, RZ, R40 ;  /* 0x000000ffff257224 */ /* 0x000fe200078e0028 */
[C---:B0-----:R-:W-:Y:S02]  /*3b940*/  IADD3 R46, P0, R41.reuse, R8, RZ ;  /* 0x00000008292e7210 */ /* 0x041fe40007f1e0ff */
[----:B-1----:R-:W-:Y:S01]  /*3b950*/  IADD3 R20, P3, R41, R10, RZ ;  /* 0x0000000a29147210 */ /* 0x002fe20007f7e0ff */
[----:B------:R-:W-:Y:S02]  /*3b960*/  IMAD.MOV.U32 R40, RZ, RZ, R38 ;  /* 0x000000ffff287224 */ /* 0x000fe400078e0026 */
[----:B------:R-:W-:Y:S02]  /*3b970*/  IMAD.X R47, R17, 0x1, R9, P0 ;  /* 0x00000001112f7824 */ /* 0x000fe400000e0609 */
[----:B------:R-:W-:-:S02]  /*3b980*/  IMAD.MOV.U32 R38, RZ, RZ, R33 ;  /* 0x000000ffff267224 */ /* 0x000fc400078e0021 */
[----:B------:R-:W-:Y:S01]  /*3b990*/  IMAD.X R21, R17, 0x1, R11, P3 ;  /* 0x0000000111157824 */ /* 0x000fe200018e060b */
[----:B------:R0:W-:Y:S01]  /*3b9a0*/  STL.64 [R1+0x288], R48 ;  /* 0x0002883001007387 */ /* 0x0001e20000100a00 */
[----:B------:R-:W-:Y:S02]  /*3b9b0*/  IMAD.MOV.U32 R33, RZ, RZ, R32 ;  /* 0x000000ffff217224 */ /* 0x000fe400078e0020 */
[----:B---3--:R-:W-:Y:S01]  /*3b9c0*/  IMAD.MOV.U32 R32, RZ, RZ, R50 ;  /* 0x000000ffff207224 */ /* 0x008fe200078e0032 */
[----:B------:R-:W-:Y:S01]  /*3b9d0*/  IADD3 R50, P2, R41, R22, RZ ;  /* 0x0000001629327210 */ /* 0x000fe20007f5e0ff */
[----:B------:R-:W-:Y:S02]  /*3b9e0*/  IMAD.MOV.U32 R45, RZ, RZ, R34 ;  /* 0x000000ffff2d7224 */ /* 0x000fe400078e0022 */
[----:B------:R-:W-:Y:S01]  /*3b9f0*/  IMAD.MOV.U32 R34, RZ, RZ, R39 ;  /* 0x000000ffff227224 */ /* 0x000fe200078e0027 */
[----:B------:R-:W-:Y:S01]  /*3ba00*/  SHF.R.S32.HI R16, RZ, 0x1f, R19 ;  /* 0x0000001fff107819 */ /* 0x000fe20000011413 */
[----:B------:R-:W-:Y:S01]  /*3ba10*/  IMAD.MOV.U32 R39, RZ, RZ, R35 ;  /* 0x000000ffff277224 */ /* 0x000fe200078e0023 */
[----:B0-----:R-:W3:Y:S01]  /*3ba20*/  LDL.LU.64 R48, [R1+0x14f8] ;  /* 0x0014f80001307983 */ /* 0x001ee20000300a00 */
[----:B------:R-:W-:-:S03]  /*3ba30*/  IMAD.MOV.U32 R35, RZ, RZ, R31 ;  /* 0x000000ffff237224 */ /* 0x000fc600078e001f */
[----:B------:R0:W-:Y:S01]  /*3ba40*/  STL.64 [R1+0x2b8], R46 ;  /* 0x0002b82e01007387 */ /* 0x0001e20000100a00 */
[----:B------:R-:W-:-:S03]  /*3ba50*/  IMAD.MOV.U32 R31, RZ, RZ, R51 ;  /* 0x000000ffff1f7224 */ /* 0x000fc600078e0033 */
[----:B------:R1:W-:Y:S01]  /*3ba60*/  STL.64 [R1+0x2d8], R20 ;  /* 0x0002d81401007387 */ /* 0x0003e20000100a00 */
[----:B------:R-:W-:Y:S01]  /*3ba70*/  IMAD.X R51, R17, 0x1, R24, P2 ;  /* 0x0000000111337824 */ /* 0x000fe200010e0618 */
[----:B0-----:R-:W-:Y:S02]  /*3ba80*/  IADD3 R46, P0, R41, R23, RZ ;  /* 0x00000017292e7210 */ /* 0x001fe40007f1e0ff */
[----:B-1----:R-:W-:-:S03]  /*3ba90*/  IADD3 R20, P3, R19, R8, RZ ;  /* 0x0000000813147210 */ /* 0x002fc60007f7e0ff */
[----:B------:R-:W-:Y:S01]  /*3baa0*/  IMAD.X R47, R17, 0x1, R25, P0 ;  /* 0x00000001112f7824 */ /* 0x000fe200000e0619 */
[----:B------:R0:W-:Y:S01]  /*3bab0*/  STL.64 [R1+0x2d0], R50 ;  /* 0x0002d03201007387 */ /* 0x0001e20000100a00 */
[----:B------:R-:W-:-:S03]  /*3bac0*/  IMAD.X R21, R16, 0x1, R9, P3 ;  /* 0x0000000110157824 */ /* 0x000fc600018e0609 */
[----:B------:R1:W-:Y:S04]  /*3bad0*/  STL.64 [R1+0x2c8], R46 ;  /* 0x0002c82e01007387 */ /* 0x0003e80000100a00 */
[----:B------:R4:W-:Y:S01]  /*3bae0*/  STL.64 [R1+0x2f8], R20 ;  /* 0x0002f81401007387 */ /* 0x0009e20000100a00 */
[C---:B0-----:R-:W-:Y:S02]  /*3baf0*/  IADD3 R50, P2, R19.reuse, R10, RZ ;  /* 0x0000000a13327210 */ /* 0x041fe40007f5e0ff */
[----:B-1----:R-:W-:-:S03]  /*3bb00*/  IADD3 R46, P0, R19, R22, RZ ;  /* 0x00000016132e7210 */ /* 0x002fc60007f1e0ff */
[C---:B------:R-:W-:Y:S01]  /*3bb10*/  IMAD.X R51, R16.reuse, 0x1, R11, P2 ;  /* 0x0000000110337824 */ /* 0x040fe200010e060b */
[----:B----4-:R-:W-:Y:S01]  /*3bb20*/  IADD3 R20, P3, R19, R23, RZ ;  /* 0x0000001713147210 */ /* 0x010fe20007f7e0ff */
        /* <DEDUP_REMOVED lines=12> */
[----:B------:R-:W-:Y:S01]  /*3bbf0*/  IADD3 R18, P2, R18, R23, RZ ;  /* 0x0000001712127210 */ /* 0x000fe20007f5e0ff */
[----:B------:R-:W-:Y:S01]  /*3bc00*/  IMAD.X R21, R17, 0x1, R24, P3 ;  /* 0x0000000111157824 */ /* 0x000fe200018e0618 */
[----:B------:R-:W-:-:S03]  /*3bc10*/  SHF.R.S32.HI R16, RZ, 0x1f, R61 ;  /* 0x0000001fff107819 */ /* 0x000fc6000001143d */
[----:B------:R-:W-:Y:S01]  /*3bc20*/  IMAD.X R19, R17, 0x1, R25, P2 ;  /* 0x0000000111137824 */ /* 0x000fe200010e0619 */
[----:B0-----:R-:W4:Y:S04]  /*3bc30*/  LDL.LU.64 R50, [R1+0x14f0] ;  /* 0x0014f00001327983 */ /* 0x001f280000300a00 */
[----:B------:R0:W-:Y:S04]  /*3bc40*/  STL.64 [R1+0x358], R46 ;  /* 0x0003582e01007387 */ /* 0x0001e80000100a00 */
[----:B------:R1:W-:Y:S01]  /*3bc50*/  STL.64 [R1+0x350], R20 ;  /* 0x0003501401007387 */ /* 0x0003e20000100a00 */
[----:B0-----:R-:W-:-:S02]  /*3bc60*/  IADD3 R46, P0, R61, R8, RZ ;  /* 0x000000083d2e7210 */ /* 0x001fc40007f1e0ff */
[----:B-1----:R-:W-:-:S03]  /*3bc70*/  IADD3 R20, P3, R61, R10, RZ ;  /* 0x0000000a3d147210 */ /* 0x002fc60007f7e0ff */
[C---:B------:R-:W-:Y:S01]  /*3bc80*/  IMAD.X R47, R16.reuse, 0x1, R9, P0 ;  /* 0x00000001102f7824 */ /* 0x040fe200000e0609 */
[----:B------:R0:W-:Y:S01]  /*3bc90*/  STL.64 [R1+0x348], R18 ;  /* 0x0003481201007387 */ /* 0x0001e20000100a00 */
[----:B------:R-:W-:-:S03]  /*3bca0*/  IMAD.X R21, R16, 0x1, R11, P3 ;  /* 0x0000000110157824 */ /* 0x000fc600018e060b */
[----:B------:R1:W-:Y:S01]  /*3bcb0*/  STL.64 [R1+0x380], R46 ;  /* 0x0003802e01007387 */ /* 0x0003e20000100a00 */
[----:B------:R-:W-:-:S03]  /*3bcc0*/  SHF.R.S32.HI R17, RZ, 0x1f, R37 ;  /* 0x0000001fff117819 */ /* 0x000fc60000011425 */
[----:B------:R1:W-:Y:S01]  /*3bcd0*/  STL.64 [R1+0x3a0], R20 ;  /* 0x0003a01401007387 */ /* 0x0003e20000100a00 */
[C---:B0-----:R-:W-:Y:S02]  /*3bce0*/  IADD3 R18, P2, R61.reuse, R22, RZ ;  /* 0x000000163d127210 */ /* 0x041fe40007f5e0ff */
[----:B-1----:R-:W-:-:S03]  /*3bcf0*/  IADD3 R46, P0, R61, R23, RZ ;  /* 0x000000173d2e7210 */ /* 0x002fc60007f1e0ff */
[C---:B------:R-:W-:Y:S01]  /*3bd00*/  IMAD.X R19, R16.reuse, 0x1, R24, P2 ;  /* 0x0000000110137824 */ /* 0x040fe200010e0618 */
[----:B------:R-:W-:Y:S01]  /*3bd10*/  IADD3 R20, P3, R37, R8, RZ ;  /* 0x0000000825147210 */ /* 0x000fe20007f7e0ff */
[----:B------:R-:W-:-:S03]  /*3bd20*/  IMAD.X R47, R16, 0x1, R25, P0 ;  /* 0x00000001102f7824 */ /* 0x000fc600000e0619 */
[----:B------:R0:W-:Y:S01]  /*3bd30*/  STL.64 [R1+0x398], R18 ;  /* 0x0003981201007387 */ /* 0x0001e20000100a00 */
[----:B------:R-:W-:-:S03]  /*3bd40*/  IMAD.X R21, R17, 0x1, R9, P3 ;  /* 0x0000000111157824 */ /* 0x000fc600018e0609 */
        /* <DEDUP_REMOVED lines=12> */
[----:B0-----:R-:W-:Y:S01]  /*3be10*/  IMAD.MOV.U32 R19, RZ, RZ, R52 ;  /* 0x000000ffff137224 */ /* 0x001fe200078e0034 */
[C---:B------:R-:W-:Y:S01]  /*3be20*/  IADD3 R52, P2, R54.reuse, R8, RZ ;  /* 0x0000000836347210 */ /* 0x040fe20007f5e0ff */
[----:B------:R-:W-:Y:S01]  /*3be30*/  IMAD.MOV.U32 R18, RZ, RZ, R53 ;  /* 0x000000ffff127224 */ /* 0x000fe200078e0035 */
[----:B-1----:R-:W-:-:S03]  /*3be40*/  IADD3 R46, P0, R54, R10, RZ ;  /* 0x0000000a362e7210 */ /* 0x002fc60007f1e0ff */
[----:B------:R-:W-:Y:S01]  /*3be50*/  IMAD.X R53, R16, 0x1, R9, P2 ;  /* 0x0000000110357824 */ /* 0x000fe200010e0609 */
[----:B------:R-:W-:Y:S01]  /*3be60*/  IADD3 R20, P3, R54, R22, RZ ;  /* 0x0000001636147210 */ /* 0x000fe20007f7e0ff */
[----:B------:R-:W-:-:S03]  /*3be70*/  IMAD.X R47, R16, 0x1, R11, P0 ;  /* 0x00000001102f7824 */ /* 0x000fc600000e060b */
[----:B------:R0:W-:Y:S01]  /*3be80*/  STL.64 [R1+0x400], R52 ;  /* 0x0004003401007387 */ /* 0x0001e20000100a00 */
[----:B------:R-:W-:Y:S01]  /*3be90*/  IMAD.X R21, R16, 0x1, R24, P3 ;  /* 0x0000000110157824 */ /* 0x000fe200018e0618 */
[----:B------:R-:W-:Y:S02]  /*3bea0*/  IADD3 R54, P2, R54, R23, RZ ;  /* 0x0000001736367210 */ /* 0x000fe40007f5e0ff */
[----:B------:R-:W-:Y:S01]  /*3beb0*/  SHF.R.S32.HI R17, RZ, 0x1f, R42 ;  /* 0x0000001fff117819 */ /* 0x000fe2000001142a */
[----:B------:R-:W-:Y:S01]  /*3bec0*/  IMAD.MOV.U32 R37, RZ, RZ, R55 ;  /* 0x000000ffff257224 */ /* 0x000fe200078e0037 */
[----:B0-----:R-:W4:Y:S04]  /*3bed0*/  LDL.LU.64 R52, [R1+0x14e8] ;  /* 0x0014e80001347983 */ /* 0x001f280000300a00 */
        /* <DEDUP_REMOVED lines=22> */
[C---:B------:R-:W-:Y:S01]  /*3c040*/  IMAD.X R55, R16.reuse, 0x1, R11, P2 ;  /* 0x0000000110377824 */ /* 0x040fe200010e060b */
[----:B------:R-:W-:Y:S01]  /*3c050*/  IADD3 R20, P3, R37, R23, RZ ;  /* 0x0000001725147210 */ /* 0x000fe20007f7e0ff */
[----:B------:R-:W-:-:S03]  /*3c060*/  IMAD.X R47, R16, 0x1, R24, P0 ;  /* 0x00000001102f7824 */ /* 0x000fc600000e0618 */
[----:B------:R0:W-:Y:S01]  /*3c070*/  STL.64 [R1+0x4a8], R54 ;  /* 0x0004a83601007387 */ /* 0x0001e20000100a00 */
[----:B------:R-:W-:Y:S02]  /*3c080*/  IMAD.MOV.U32 R42, RZ, RZ, R19 ;  /* 0x000000ffff2a7224 */ /* 0x000fe400078e0013 */
[----:B------:R-:W-:Y:S01]  /*3c090*/  IMAD.X R21, R16, 0x1, R25, P3 ;  /* 0x0000000110157824 */ /* 0x000fe200018e0619 */
[----:B------:R-:W-:Y:S01]  /*3c0a0*/  SHF.R.S32.HI R17, RZ, 0x1f, R45 ;  /* 0x0000001fff117819 */ /* 0x000fe2000001142d */
[----:B------:R-:W-:Y:S01]  /*3c0b0*/  IMAD.MOV.U32 R19, RZ, RZ, R56 ;  /* 0x000000ffff137224 */ /* 0x000fe200078e0038 */
[----:B------:R-:W-:Y:S01]  /*3c0c0*/  IADD3 R56, P2, R45, R8, RZ ;  /* 0x000000082d387210 */ /* 0x000fe20007f5e0ff */
        /* <DEDUP_REMOVED lines=9> */
[----:B------:R-:W-:Y:S01]  /*3c160*/  IMAD.X R21, R17, 0x1, R24, P3 ;  /* 0x0000000111157824 */ /* 0x000fe200018e0618 */
[----:B------:R-:W-:Y:S02]  /*3c170*/  IADD3 R44, P2, R45, R23, RZ ;  /* 0x000000172d2c7210 */ /* 0x000fe40007f5e0ff */
[----:B------:R-:W-:Y:S01]  /*3c180*/  SHF.R.S32.HI R16, RZ, 0x1f, R42 ;  /* 0x0000001fff107819 */ /* 0x000fe2000001142a */
[----:B0-----:R-:W4:Y:S04]  /*3c190*/  LDL.LU.64 R56, [R1+0x14d8] ;  /* 0x0014d80001387983 */ /* 0x001f280000300a00 */
[----:B------:R0:W-:Y:S04]  /*3c1a0*/  STL.64 [R1+0x4e8], R46 ;  /* 0x0004e82e01007387 */ /* 0x0001e80000100a00 */
[----:B------:R1:W-:Y:S01]  /*3c1b0*/  STL.64 [R1+0x4e0], R20 ;  /* 0x0004e01401007387 */ /* 0x0003e20000100a00 */
[----:B------:R-:W-:Y:S01]  /*3c1c0*/  IMAD.X R45, R17, 0x1, R25, P2 ;  /* 0x00000001112d7824 */ /* 0x000fe200010e0619 */
[----:B0-----:R-:W-:-:S02]  /*3c1d0*/  IADD3 R46, P0, R42, R8, RZ ;  /* 0x000000082a2e7210 */ /* 0x001fc40007f1e0ff */
[----:B-1----:R-:W-:-:S03]  /*3c1e0*/  IADD3 R20, P3, R42, R10, RZ ;  /* 0x0000000a2a147210 */ /* 0x002fc60007f7e0ff */
[C---:B------:R-:W-:Y:S01]  /*3c1f0*/  IMAD.X R47, R16.reuse, 0x1, R9, P0 ;  /* 0x00000001102f7824 */ /* 0x040fe200000e0609 */
[----:B------:R0:W-:Y:S01]  /*3c200*/  STL.64 [R1+0x4d8], R44 ;  /* 0x0004d82c01007387 */ /* 0x0001e20000100a00 */
[----:B------:R-:W-:-:S03]  /*3c210*/  IMAD.X R21, R16, 0x1, R11, P3 ;  /* 0x0000000110157824 */ /* 0x000fc600018e060b */
[----:B------:R-:W-:Y:S01]  /*3c220*/  STL.64 [R1+0x508], R46 ;  /* 0x0005082e01007387 */ /* 0x000fe20000100a00 */
[----:B------:R-:W-:-:S03]  /*3c230*/  SHF.R.S32.HI R17, RZ, 0x1f, R19 ;  /* 0x0000001fff117819 */ /* 0x000fc60000011413 */
[----:B------:R1:W-:Y:S01]  /*3c240*/  STL.64 [R1+0x530], R20 ;  /* 0x0005301401007387 */ /* 0x0003e20000100a00 */
[C---:B0-----:R-:W-:Y:S02]  /*3c250*/  IADD3 R44, P2, R42.reuse, R22, RZ ;  /* 0x000000162a2c7210 */ /* 0x041fe40007f5e0ff */
[----:B------:R-:W-:-:S03]  /*3c260*/  IADD3 R42, P0, R42, R23, RZ ;  /* 0x000000172a2a7210 */ /* 0x000fc60007f1e0ff */
[C---:B------:R-:W-:Y:S01]  /*3c270*/  IMAD.X R45, R16.reuse, 0x1, R24, P2 ;  /* 0x00000001102d7824 */ /* 0x040fe200010e0618 */
[----:B-1----:R-:W-:Y:S01]  /*3c280*/  IADD3 R20, P3, R19, R8, RZ ;  /* 0x0000000813147210 */ /* 0x002fe20007f7e0ff */
        /* <DEDUP_REMOVED lines=18> */
[----:B--2---:R-:W-:Y:S01]  /*3c3b0*/  IADD3 R20, P3, R18, R22, RZ ;  /* 0x0000001612147210 */ /* 0x004fe20007f7e0ff */
[----:B------:R-:W-:-:S03]  /*3c3c0*/  IMAD.X R43, R16, 0x1, R11, P0 ;  /* 0x00000001102b7824 */ /* 0x000fc600000e060b */
[----:B------:R-:W-:Y:S01]  /*3c3d0*/  STL.64 [R1+0x590], R44 ;  /* 0x0005902c01007387 */ /* 0x000fe20000100a00 */
[----:B------:R-:W-:Y:S01]  /*3c3e0*/  IMAD.X R21, R16, 0x1, R24, P3 ;  /* 0x0000000110157824 */ /* 0x000fe200018e0618 */
[----:B------:R-:W-:Y:S02]  /*3c3f0*/  IADD3 R18, P2, R18, R23, RZ ;  /* 0x0000001712127210 */ /* 0x000fe40007f5e0ff */
[----:B------:R0:W-:Y:S01]  /*3c400*/  STL.64 [R1+0x5b0], R42 ;  /* 0x0005b02a01007387 */ /* 0x0001e20000100a00 */
[----:B------:R-:W-:-:S03]  /*3c410*/  SHF.R.S32.HI R17, RZ, 0x1f, R37 ;  /* 0x0000001fff117819 */ /* 0x000fc60000011425 */
[----:B------:R1:W-:Y:S01]  /*3c420*/  STL.64 [R1+0x5a8], R20 ;  /* 0x0005a81401007387 */ /* 0x0003e20000100a00 */
[----:B------:R-:W-:Y:S01]  /*3c430*/  IMAD.X R19, R16, 0x1, R25, P2 ;  /* 0x0000000110137824 */ /* 0x000fe200010e0619 */
        /* <DEDUP_REMOVED lines=11> */
[----:B--2---:R-:W-:Y:S01]  /*3c4f0*/  IADD3 R20, P3, R26, R8, RZ ;  /* 0x000000081a147210 */ /* 0x004fe20007f7e0ff */
[----:B------:R-:W-:-:S03]  /*3c500*/  IMAD.X R43, R17, 0x1, R25, P0 ;  /* 0x00000001112b7824 */ /* 0x000fc600000e0619 */
[----:B------:R0:W-:Y:S01]  /*3c510*/  STL.64 [R1+0x5e8], R18 ;  /* 0x0005e81201007387 */ /* 0x0001e20000100a00 */
[----:B------:R-:W-:-:S03]  /*3c520*/  IMAD.X R21, R16, 0x1, R9, P3 ;  /* 0x0000000110157824 */ /* 0x000fc600018e0609 */
[----:B------:R-:W-:Y:S04]  /*3c530*/  STL.64 [R1+0x5e0], R42 ;  /* 0x0005e02a01007387 */ /* 0x000fe80000100a00 */
[----:B------:R1:W-:Y:S01]  /*3c540*/  STL.64 [R1+0x618], R20 ;  /* 0x0006181401007387 */ /* 0x0003e20000100a00 */
[C---:B0-----:R-:W-:Y:S02]  /*3c550*/  IADD3 R18, P2, R26.reuse, R10, RZ ;  /* 0x0000000a1a127210 */ /* 0x041fe40007f5e0ff */
[----:B-1----:R-:W-:-:S03]  /*3c560*/  IADD3 R20, P3, R26, R23, RZ ;  /* 0x000000171a147210 */ /* 0x002fc60007f7e0ff */
[----:B------:R-:W-:Y:S01]  /*3c570*/  IMAD.X R19, R16, 0x1, R11, P2 ;  /* 0x0000000110137824 */ /* 0x000fe200010e060b */
[----:B------:R-:W-:Y:S01]  /*3c580*/  IADD3 R42, P0, R26, R22, RZ ;  /* 0x000000161a2a7210 */ /* 0x000fe20007f1e0ff */
[----:B------:R-:W-:-:S03]  /*3c590*/  IMAD.X R21, R16, 0x1, R25, P3 ;  /* 0x0000000110157824 */ /* 0x000fc600018e0619 */
[----:B------:R0:W-:Y:S01]  /*3c5a0*/  STL.64 [R1+0x648], R18 ;  /* 0x0006481201007387 */ /* 0x0001e20000100a00 */
[----:B------:R-:W-:Y:S01]  /*3c5b0*/  SHF.R.S32.HI R17, RZ, 0x1f, R27 ;  /* 0x0000001fff117819 */ /* 0x000fe2000001141b */
[----:B------:R-:W-:Y:S02]  /*3c5c0*/  IMAD.X R43, R16, 0x1, R24, P0 ;  /* 0x00000001102b7824 */ /* 0x000fe400000e0618 */
[----:B------:R1:W-:Y:S01]  /*3c5d0*/  STL.64 [R1+0x638], R20 ;  /* 0x0006381401007387 */ /* 0x0003e20000100a00 */
[C---:B------:R-:W-:Y:S02]  /*3c5e0*/  IADD3 R44, P0, R27.reuse, R10, RZ ;  /* 0x0000000a1b2c7210 */ /* 0x040fe40007f1e0ff */
[C---:B0-----:R-:W-:Y:S02]  /*3c5f0*/  IADD3 R18, P2, R27.reuse, R8, RZ ;  /* 0x000000081b127210 */ /* 0x041fe40007f5e0ff */
[----:B-1----:R-:W-:-:S03]  /*3c600*/  IADD3 R20, P3, R27, R22, RZ ;  /* 0x000000161b147210 */ /* 0x002fc60007f7e0ff */
[C---:B------:R-:W-:Y:S01]  /*3c610*/  IMAD.X R19, R17.reuse, 0x1, R9, P2 ;  /* 0x0000000111137824 */ /* 0x040fe200010e0609 */
[----:B------:R0:W-:Y:S01]  /*3c620*/  STL.64 [R1+0x640], R42 ;  /* 0x0006402a01007387 */ /* 0x0001e20000100a00 */
[----:B------:R-:W-:-:S03]  /*3c630*/  IMAD.X R21, R17, 0x1, R24, P3 ;  /* 0x0000000111157824 */ /* 0x000fc600018e0618 */
[----:B------:R-:W-:Y:S01]  /*3c640*/  STL.64 [R1+0x658], R18 ;  /* 0x0006581201007387 */ /* 0x000fe20000100a00 */
[----:B------:R-:W-:Y:S01]  /*3c650*/  IMAD.X R45, R17, 0x1, R11, P0 ;  /* 0x00000001112d7824 */ /* 0x000fe200000e060b */
[----:B------:R-:W-:Y:S02]  /*3c660*/  SHF.R.S32.HI R16, RZ, 0x1f, R28 ;  /* 0x0000001fff107819 */ /* 0x000fe4000001141c */
[----:B------:R-:W-:Y:S02]  /*3c670*/  IADD3 R26, P0, R28, R8, RZ ;  /* 0x000000081c1a7210 */ /* 0x000fe40007f1e0ff */
[----:B0-----:R-:W-:Y:S01]  /*3c680*/  IADD3 R42, P2, R27, R23, RZ ;  /* 0x000000171b2a7210 */ /* 0x001fe20007f5e0ff */
[----:B------:R0:W-:Y:S04]  /*3c690*/  STL.64 [R1+0x680], R20 ;  /* 0x0006801401007387 */ /* 0x0001e80000100a00 */
[----:B------:R-:W-:Y:S01]  /*3c6a0*/  IMAD.X R43, R17, 0x1, R25, P2 ;  /* 0x00000001112b7824 */ /* 0x000fe200010e0619 */
[----:B------:R-:W-:Y:S01]  /*3c6b0*/  STL.64 [R1+0x688], R44 ;  /* 0x0006882c01007387 */ /* 0x000fe20000100a00 */
[----:B------:R-:W-:Y:S01]  /*3c6c0*/  IMAD.X R27, R16, 0x1, R9, P0 ;  /* 0x00000001101b7824 */ /* 0x000fe200000e0609 */
[----:B0-----:R-:W-:-:S02]  /*3c6d0*/  IADD3 R20, P3, R28, R10, RZ ;  /* 0x0000000a1c147210 */ /* 0x001fc40007f7e0ff */
[----:B------:R0:W-:Y:S01]  /*3c6e0*/  STL.64 [R1+0x678], R42 ;  /* 0x0006782a01007387 */ /* 0x0001e20000100a00 */
[----:B------:R-:W-:Y:S01]  /*3c6f0*/  VIADD R18, R28, UR4 ;  /* 0x000000041c127c36 */ /* 0x000fe20008000000 */
[----:B------:R-:W-:Y:S01]  /*3c700*/  LOP3.LUT R5, R5, 0xffffbfff, RZ, 0xc0, !PT ;  /* 0xffffbfff05057812 */ /* 0x000fe200078ec0ff */
[----:B------:R-:W-:Y:S02]  /*3c710*/  IMAD.MOV.U32 R61, RZ, RZ, R29 ;  /* 0x000000ffff3d7224 */ /* 0x000fe400078e001d */
[----:B------:R-:W-:Y:S01]  /*3c720*/  IMAD.X R21, R16, 0x1, R11, P3 ;  /* 0x0000000110157824 */ /* 0x000fe200018e060b */
[----:B------:R1:W-:Y:S01]  /*3c730*/  STL.64 [R1+0x698], R26 ;  /* 0x0006981a01007387 */ /* 0x0003e20000100a00 */
[----:B------:R-:W-:Y:S01]  /*3c740*/  SHF.R.S32.HI R17, RZ, 0x1f, R18 ;  /* 0x0000001fff117819 */ /* 0x000fe20000011412 */
[----:B------:R-:W-:Y:S01]  /*3c750*/  IMAD.MOV.U32 R37, RZ, RZ, R39 ;  /* 0x000000ffff257224 */ /* 0x000fe200078e0027 */
[----:B------:R-:W-:Y:S01]  /*3c760*/  ULDC UR4, c[0x0][0x22c] ;  /* 0x00008b0000047ab9 */ /* 0x000fe20000000800 */
[----:B0-----:R-:W-:Y:S01]  /*3c770*/  IADD3 R42, P2, R28, R22, RZ ;  /* 0x000000161c2a7210 */ /* 0x001fe20007f5e0ff */
[----:B------:R0:W-:Y:S04]  /*3c780*/  STL.64 [R1+0x6c8], R20 ;  /* 0x0006c81401007387 */ /* 0x0001e80000100a00 */
[----:B------:R-:W-:Y:S01]  /*3c790*/  IMAD.X R43, R16, 0x1, R24, P2 ;  /* 0x00000001102b7824 */ /* 0x000fe200010e0618 */
[----:B-1----:R-:W-:-:S02]  /*3c7a0*/  IADD3 R26, P0, R28, R23, RZ ;  /* 0x000000171c1a7210 */ /* 0x002fc40007f1e0ff */
[----:B0-----:R-:W-:-:S03]  /*3c7b0*/  IADD3 R20, P3, R18, R8, RZ ;  /* 0x0000000812147210 */ /* 0x001fc60007f7e0ff */
[----:B------:R-:W-:Y:S01]  /*3c7c0*/  IMAD.X R27, R16, 0x1, R25, P0 ;  /* 0x00000001101b7824 */ /* 0x000fe200000e0619 */
[----:B------:R0:W-:Y:S01]  /*3c7d0*/  STL.64 [R1+0x6c0], R42 ;  /* 0x0006c02a01007387 */ /* 0x0001e20000100a00 */
[----:B------:R-:W-:-:S03]  /*3c7e0*/  IMAD.X R21, R17, 0x1, R9, P3 ;  /* 0x0000000111157824 */ /* 0x000fc600018e0609 */
[----:B------:R1:W-:Y:S01]  /*3c7f0*/  STL.64 [R1+0x6b8], R26 ;  /* 0x0006b81a01007387 */ /* 0x0003e20000100a00 */
[----:B------:R-:W-:Y:S01]  /*3c800*/  VIADD R19, R18, UR7 ;  /* 0x0000000712137c36 */ /* 0x000fe20008000000 */
[----:B------:R-:W-:Y:S01]  /*3c810*/  LOP3.LUT R2, R2, 0xff7fffff, RZ, 0xc0, !PT ;  /* 0xff7fffff02027812 */ /* 0x000fe200078ec0ff */
[----:B------:R-:W-:Y:S01]  /*3c820*/  IMAD.MOV.U32 R29, RZ, RZ, R36 ;  /* 0x000000ffff1d7224 */ /* 0x000fe200078e0024 */
[----:B------:R2:W-:Y:S01]  /*3c830*/  STL.64 [R1+0x6d8], R20 ;  /* 0x0006d81401007387 */ /* 0x0005e20000100a00 */
[----:B------:R-:W-:Y:S01]  /*3c840*/  IMAD.MOV.U32 R39, RZ, RZ, R33 ;  /* 0x000000ffff277224 */ /* 0x000fe200078e0021 */
[C---:B0-----:R-:W-:Y:S01]  /*3c850*/  IADD3 R42, P2, R18.reuse, R10, RZ ;  /* 0x0000000a122a7210 */ /* 0x041fe20007f5e0ff */
[----:B------:R-:W-:Y:S01]  /*3c860*/  ULDC UR7, c[0x0][0x228] ;  /* 0x00008a0000077ab9 */ /* 0x000fe20000000800 */
[----:B-1----:R-:W-:-:S03]  /*3c870*/  IADD3 R26, P0, R18, R22, RZ ;  /* 0x00000016121a7210 */ /* 0x002fc60007f1e0ff */
[C---:B------:R-:W-:Y:S01]  /*3c880*/  IMAD.X R43, R17.reuse, 0x1, R11, P2 ;  /* 0x00000001112b7824 */ /* 0x040fe200010e060b */
[----:B--2---:R-:W-:Y:S01]  /*3c890*/  IADD3 R20, P3, R18, R23, RZ ;  /* 0x0000001712147210 */ /* 0x004fe20007f7e0ff */
[----:B------:R-:W-:-:S03]  /*3c8a0*/  IMAD.X R27, R17, 0x1, R24, P0 ;  /* 0x00000001111b7824 */ /* 0x000fc600000e0618 */
[----:B------:R0:W-:Y:S01]  /*3c8b0*/  STL.64 [R1+0x700], R42 ;  /* 0x0007002a01007387 */ /* 0x0001e20000100a00 */
[----:B------:R-:W-:Y:S01]  /*3c8c0*/  SHF.R.S32.HI R16, RZ, 0x1f, R19 ;  /* 0x0000001fff107819 */ /* 0x000fe20000011413 */
[----:B------:R-:W-:Y:S02]  /*3c8d0*/  IMAD.X R21, R17, 0x1, R25, P3 ;  /* 0x0000000111157824 */ /* 0x000fe400018e0619 */
[----:B------:R1:W-:Y:S04]  /*3c8e0*/  STL.64 [R1+0x6f8], R26 ;  /* 0x0006f81a01007387 */ /* 0x0003e80000100a00 */
[----:B------:R2:W-:Y:S01]  /*3c8f0*/  STL.64 [R1+0x710], R20 ;  /* 0x0007101401007387 */ /* 0x0005e20000100a00 */
[C---:B0-----:R-:W-:Y:S02]  /*3c900*/  IADD3 R42, P2, R19.reuse, R8, RZ ;  /* 0x00000008132a7210 */ /* 0x041fe40007f5e0ff */
[----:B-1----:R-:W-:-:S03]  /*3c910*/  IADD3 R26, P0, R19, R10, RZ ;  /* 0x0000000a131a7210 */ /* 0x002fc60007f1e0ff */
[C---:B------:R-:W-:Y:S01]  /*3c920*/  IMAD.X R43, R16.reuse, 0x1, R9, P2 ;  /* 0x00000001102b7824 */ /* 0x040fe200010e0609 */
[----:B--2---:R-:W-:Y:S01]  /*3c930*/  IADD3 R20, P3, R19, R22, RZ ;  /* 0x0000001613147210 */ /* 0x004fe20007f7e0ff */
[----:B------:R-:W-:-:S03]  /*3c940*/  IMAD.X R27, R16, 0x1, R11, P0 ;  /* 0x00000001101b7824 */ /* 0x000fc600000e060b */
[----:B------:R0:W-:Y:S01]  /*3c950*/  STL.64 [R1+0x730], R42 ;  /* 0x0007302a01007387 */ /* 0x0001e20000100a00 */
[C---:B------:R-:W-:Y:S01]  /*3c960*/  VIADD R18, R19.reuse, UR9 ;  /* 0x0000000913127c36 */ /* 0x040fe20008000000 */
[----:B------:R-:W-:Y:S01]  /*3c970*/  ULDC UR9, c[0x0][0x228] ;  /* 0x00008a0000097ab9 */ /* 0x000fe20000000800 */
[----:B------:R-:W-:Y:S01]  /*3c980*/  IMAD.X R21, R16, 0x1, R24, P3 ;  /* 0x0000000110157824 */ /* 0x000fe200018e0618 */
[----:B------:R1:W-:Y:S02]  /*3c990*/  STL.64 [R1+0x750], R26 ;  /* 0x0007501a01007387 */ /* 0x0003e40000100a00 */
[----:B------:R-:W-:Y:S02]  /*3c9a0*/  SHF.R.S32.HI R17, RZ, 0x1f, R18 ;  /* 0x0000001fff117819 */ /* 0x000fe40000011412 */
[----:B------:R2:W-:Y:S01]  /*3c9b0*/  STL.64 [R1+0x748], R20 ;  /* 0x0007481401007387 */ /* 0x0005e20000100a00 */
[----:B0-----:R-:W-:Y:S02]  /*3c9c0*/  IADD3 R42, P2, R19, R23, RZ ;  /* 0x00000017132a7210 */ /* 0x001fe40007f5e0ff */
[----:B-1----:R-:W-:-:S03]  /*3c9d0*/  IADD3 R26, P0, R18, R8, RZ ;  /* 0x00000008121a7210 */ /* 0x002fc60007f1e0ff */
[----:B------:R-:W-:Y:S01]  /*3c9e0*/  IMAD.X R43, R16, 0x1, R25, P2 ;  /* 0x00000001102b7824 */ /* 0x000fe200010e0619 */
[----:B--2---:R-:W-:Y:S01]  /*3c9f0*/  IADD3 R20, P3, R18, R10, RZ ;  /* 0x0000000a12147210 */ /* 0x004fe20007f7e0ff */
[----:B------:R-:W-:-:S03]  /*3ca00*/  IMAD.X R27, R17, 0x1, R9, P0 ;  /* 0x00000001111b7824 */ /* 0x000fc600000e0609 */
[----:B------:R0:W-:Y:S01]  /*3ca10*/  STL.64 [R1+0x740], R42 ;  /* 0x0007402a01007387 */ /* 0x0001e20000100a00 */
[----:B------:R-:W-:Y:S01]  /*3ca20*/  VIADD R19, R18, UR13 ;  /* 0x0000000d12137c36 */ /* 0x000fe20008000000 */
[----:B------:R-:W-:Y:S01]  /*3ca30*/  LOP3.LUT R6, R6, 0xffdfffff, RZ, 0xc0, !PT ;  /* 0xffdfffff06067812 */ /* 0x000fe200078ec0ff */
[----:B------:R-:W-:Y:S01]  /*3ca40*/  IMAD.X R21, R17, 0x1, R11, P3 ;  /* 0x0000000111157824 */ /* 0x000fe200018e060b */
[----:B------:R1:W-:Y:S01]  /*3ca50*/  STL.64 [R1+0x770], R26 ;  /* 0x0007701a01007387 */ /* 0x0003e20000100a00 */
[----:B------:R-:W-:Y:S01]  /*3ca60*/  IMAD.MOV.U32 R36, RZ, RZ, R14 ;  /* 0x000000ffff247224 */ /* 0x000fe200078e000e */
[----:B------:R-:W-:Y:S01]  /*3ca70*/  SHF.R.S32.HI R16, RZ, 0x1f, R19 ;  /* 0x0000001fff107819 */ /* 0x000fe20000011413 */
[----:B------:R-:W-:Y:S01]  /*3ca80*/  IMAD.MOV.U32 R33, RZ, RZ, R0 ;  /* 0x000000ffff217224 */ /* 0x000fe200078e0000 */
[----:B------:R2:W-:Y:S01]  /*3ca90*/  STL.64 [R1+0x790], R20 ;  /* 0x0007901401007387 */ /* 0x0005e20000100a00 */
[----:B------:R-:W-:Y:S01]  /*3caa0*/  LOP3.LUT R3, R3, 0x7fffffff, RZ, 0xc0, !PT ;  /* 0x7fffffff03037812 */ /* 0x000fe200078ec0ff */
[----:B------:R-:W-:Y:S01]  /*3cab0*/  ULDC UR13, c[0x0][0x228] ;  /* 0x00008a00000d7ab9 */ /* 0x000fe20000000800 */
[----:B0-----:R-:W-:-:S02]  /*3cac0*/  IADD3 R42, P2, R18, R22, RZ ;  /* 0x00000016122a7210 */ /* 0x001fc40007f5e0ff */
[----:B-1----:R-:W-:-:S03]  /*3cad0*/  IADD3 R26, P0, R18, R23, RZ ;  /* 0x00000017121a7210 */ /* 0x002fc60007f1e0ff */
[----:B------:R-:W-:Y:S01]  /*3cae0*/  IMAD.X R43, R17, 0x1, R24, P2 ;  /* 0x00000001112b7824 */ /* 0x000fe200010e0618 */
[----:B--2---:R-:W-:Y:S01]  /*3caf0*/  IADD3 R20, P3, R19, R8, RZ ;  /* 0x0000000813147210 */ /* 0x004fe20007f7e0ff */
[----:B------:R-:W-:-:S03]  /*3cb00*/  IMAD.X R27, R17, 0x1, R25, P0 ;  /* 0x00000001111b7824 */ /* 0x000fc600000e0619 */
[----:B------:R0:W-:Y:S01]  /*3cb10*/  STL.64 [R1+0x788], R42 ;  /* 0x0007882a01007387 */ /* 0x0001e20000100a00 */
[----:B------:R-:W-:-:S03]  /*3cb20*/  IMAD.X R21, R16, 0x1, R9, P3 ;  /* 0x0000000110157824 */ /* 0x000fc600018e0609 */
[----:B------:R1:W-:Y:S01]  /*3cb30*/  STL.64 [R1+0x780], R26 ;  /* 0x0007801a01007387 */ /* 0x0003e20000100a00 */
[C---:B------:R-:W-:Y:S01]  /*3cb40*/  VIADD R18, R19.reuse, UR46 ;  /* 0x0000002e13127c36 */ /* 0x040fe20008000000 */
[----:B------:R-:W-:Y:S01]  /*3cb50*/  LOP3.LUT R4, R4, 0x7fffffff, RZ, 0xc0, !PT ;  /* 0x7fffffff04047812 */ /* 0x000fe200078ec0ff */
[----:B------:R-:W-:Y:S01]  /*3cb60*/  IMAD.MOV.U32 R0, RZ, RZ, R58 ;  /* 0x000000ffff007224 */ /* 0x000fe200078e003a */
[----:B------:R2:W-:Y:S01]  /*3cb70*/  STL.64 [R1+0x7b0], R20 ;  /* 0x0007b01401007387 */ /* 0x0005e20000100a00 */
[----:B------:R-:W-:Y:S01]  /*3cb80*/  LOP3.LUT R12, R12, 0xffffdfff, RZ, 0xc0, !PT ;  /* 0xffffdfff0c0c7812 */ /* 0x000fe200078ec0ff */
[----:B------:R-:W-:Y:S01]  /*3cb90*/  ULDC UR46, c[0x0][0x228] ;  /* 0x00008a00002e7ab9 */ /* 0x000fe20000000800 */
[C---:B0-----:R-:W-:Y:S02]  /*3cba0*/  IADD3 R42, P2, R19.reuse, R10, RZ ;  /* 0x0000000a132a7210 */ /* 0x041fe40007f5e0ff */
        /* <DEDUP_REMOVED lines=15> */
[----:B------:R-:W-:Y:S01]  /*3cca0*/  VIADD R19, R18, UR45 ;  /* 0x0000002d12137c36 */ /* 0x000fe20008000000 */
[----:B---3--:R-:W-:Y:S01]  /*3ccb0*/  LOP3.LUT R48, R48, 0x7fffffff, RZ, 0xc0, !PT ;  /* 0x7fffffff30307812 */ /* 0x008fe200078ec0ff */
[----:B------:R-:W-:Y:S01]  /*3ccc0*/  IMAD.X R21, R17, 0x1, R24, P3 ;  /* 0x0000000111157824 */ /* 0x000fe200018e0618 */
[----:B------:R1:W-:Y:S01]  /*3ccd0*/  STL.64 [R1+0x818], R26 ;  /* 0x0008181a01007387 */ /* 0x0003e20000100a00 */
[----:B------:R-:W-:Y:S01]  /*3cce0*/  LOP3.LUT R49, R49, 0x7fffffff, RZ, 0xc0, !PT ;  /* 0x7fffffff31317812 */ /* 0x000fe200078ec0ff */
[----:B------:R-:W-:Y:S01]  /*3ccf0*/  ULDC UR45, c[0x0][0x228] ;  /* 0x00008a00002d7ab9 */ /* 0x000fe20000000800 */
[----:B------:R-:W-:Y:S01]  /*3cd00*/  SHF.R.S32.HI R16, RZ, 0x1f, R19 ;  /* 0x0000001fff107819 */ /* 0x000fe20000011413 */
        /* <DEDUP_REMOVED lines=8> */
[----:B----4-:R-:W-:Y:S01]  /*3cd90*/  LOP3.LUT R50, R50, 0x7fffffff, RZ, 0xc0, !PT ;  /* 0x7fffffff32327812 */ /* 0x010fe200078ec0ff */
[----:B------:R-:W-:Y:S01]  /*3cda0*/  IMAD.X R21, R16, 0x1, R11, P3 ;  /* 0x0000000110157824 */ /* 0x000fe200018e060b */
[----:B------:R1:W-:Y:S01]  /*3cdb0*/  STL.64 [R1+0x838], R26 ;  /* 0x0008381a01007387 */ /* 0x0003e20000100a00 */
[----:B------:R-:W-:Y:S01]  /*3cdc0*/  LOP3.LUT R51, R51, 0x7fffffff, RZ, 0xc0, !PT ;  /* 0x7fffffff33337812 */ /* 0x000fe200078ec0ff */
[----:B------:R-:W-:Y:S01]  /*3cdd0*/  ULDC UR44, c[0x0][0x228] ;  /* 0x00008a00002c7ab9 */ /* 0x000fe20000000800 */
[----:B------:R-:W-:Y:S01]  /*3cde0*/  SHF.R.S32.HI R17, RZ, 0x1f, R18 ;  /* 0x0000001fff117819 */ /* 0x000fe20000011412 */
        /* <DEDUP_REMOVED lines=9> */
[----:B------:R-:W-:Y:S01]  /*3ce80*/  VIADD R19, R18, UR43 ;  /* 0x0000002b12137c36 */ /* 0x000fe20008000000 */
[----:B------:R-:W-:Y:S01]  /*3ce90*/  LOP3.LUT R52, R52, 0xdfffffff, RZ, 0xc0, !PT ;  /* 0xdfffffff34347812 */ /* 0x000fe200078ec0ff */
[----:B------:R-:W-:Y:S01]  /*3cea0*/  ULDC UR43, c[0x0][0x228] ;  /* 0x00008a00002b7ab9 */ /* 0x000fe20000000800 */
[----:B------:R2:W-:Y:S01]  /*3ceb0*/  STL.64 [R1+0x890], R20 ;  /* 0x0008901401007387 */ /* 0x0005e20000100a00 */
        /* <DEDUP_REMOVED lines=17> */
[----:B------:R-:W-:Y:S01]  /*3cfd0*/  LOP3.LUT R53, R53, 0x7fffffff, RZ, 0xc0, !PT ;  /* 0x7fffffff35357812 */ /* 0x000fe200078ec0ff */
        /* <DEDUP_REMOVED lines=29> */
[----:B------:R-:W-:Y:S02]  /*3d1b0*/  ULDC UR40, c[0x0][0x228] ;  /* 0x00008a0000287ab9 */ /* 0x000fe40000000800 */
        /* <DEDUP_REMOVED lines=33> */
[----:B------:R-:W-:Y:S01]  /*3d3d0*/  ULDC UR38, c[0x0][0x228] ;  /* 0x00008a0000267ab9 */ /* 0x000fe20000000800 */
[----:B------:R-:W-:Y:S02]  /*3d3e0*/  SHF.R.S32.HI R17, RZ, 0x1f, R18 ;  /* 0x0000001fff117819 */ /* 0x000fe40000011412 */
        /* <DEDUP_REMOVED lines=99> */
[----:B------:R-:W-:-:S03]  /*3da20*/  VIADD R19, R18, UR29 ;  /* 0x0000001d12137c36 */ /* 0x000fc60008000000 */
        /* <DEDUP_REMOVED lines=18> */
[----:B------:R-:W-:Y:S01]  /*3db50*/  ULDC.64 UR28, c[0x0][0x228] ;  /* 0x00008a00001c7ab9 */ /* 0x000fe20000000a00 */
        /* <DEDUP_REMOVED lines=10> */
[C---:B------:R-:W-:Y:S02]  /*3dc00*/  VIADD R19, R18.reuse, UR27 ;  /* 0x0000001b12137c36 */ /* 0x040fe40008000000 */
        /* <DEDUP_REMOVED lines=13> */
[----:B------:R-:W-:Y:S02]  /*3dce0*/  ULDC.64 UR26, c[0x0][0x228] ;  /* 0x00008a00001a7ab9 */ /* 0x000fe40000000a00 */
        /* <DEDUP_REMOVED lines=208> */
[----:B------:R1:W-:Y:S04]  /*3e9f0*/  STL.64 [R1+0x1048], R26 ;  /* 0x0010481a01007387 */ /* 0x0003e80000100a00 */
[----:B------:R2:W-:Y:S01]  /*3ea00*/  STL.64 [R1+0x1060], R20 ;  /* 0x0010601401007387 */ /* 0x0005e20000100a00 */
[C---:B0-----:R-:W-:Y:S02]  /*3ea10*/  IADD3 R42, P2, R19.reuse, R22, RZ ;  /* 0x00000016132a7210 */ /* 0x041fe40007f5e0ff */
[----:B-1----:R-:W-:-:S03]  /*3ea20*/  IADD3 R26, P0, R19, R23, RZ ;  /* 0x00000017131a7210 */ /* 0x002fc60007f1e0ff */
[----:B------:R-:W-:Y:S01]  /*3ea30*/  IMAD.X R43, R16, 0x1, R24, P2 ;  /* 0x00000001102b7824 */ /* 0x000fe200010e0618 */
[----:B------:R-:W-:Y:S02]  /*3ea40*/  SHF.R.S32.HI R19, RZ, 0x1f, R18 ;  /* 0x0000001fff137819 */ /* 0x000fe40000011412 */
[----:B--2---:R-:W-:Y:S01]  /*3ea50*/  IADD3 R20, P3, R18, R8, RZ ;  /* 0x0000000812147210 */ /* 0x004fe20007f7e0ff */
[----:B------:R-:W-:Y:S01]  /*3ea60*/  IMAD.X R27, R16, 0x1, R25, P0 ;  /* 0x00000001101b7824 */ /* 0x000fe200000e0619 */
[----:B------:R0:W-:Y:S03]  /*3ea70*/  STL.64 [R1+0x1058], R42 ;  /* 0x0010582a01007387 */ /* 0x0001e60000100a00 */
[----:B------:R-:W-:Y:S01]  /*3ea80*/  IMAD.X R21, R19, 0x1, R9, P3 ;  /* 0x0000000113157824 */ /* 0x000fe200018e0609 */
[----:B------:R1:W-:Y:S01]  /*3ea90*/  STL.64 [R1+0x1050], R26 ;  /* 0x0010501a01007387 */ /* 0x0003e20000100a00 */
[----:B------:R-:W-:Y:S01]  /*3eaa0*/  VIADD R17, R18, UR50 ;  /* 0x0000003212117c36 */ /* 0x000fe20008000000 */
[----:B------:R-:W-:-:S02]  /*3eab0*/  ULDC UR50, c[0x0][0x228] ;  /* 0x00008a0000327ab9 */ /* 0x000fc40000000800 */
        /* <DEDUP_REMOVED lines=14> */
[C---:B------:R-:W-:Y:S02]  /*3eba0*/  IADD3 R18, P2, R17.reuse, R23, RZ ;  /* 0x0000001711127210 */ /* 0x040fe40007f5e0ff */
[C---:B--2---:R-:W-:Y:S01]  /*3ebb0*/  IADD3 R20, P3, R17.reuse, R22, RZ ;  /* 0x0000001611147210 */ /* 0x044fe20007f7e0ff */
[C---:B------:R-:W-:Y:S02]  /*3ebc0*/  IMAD.X R27, R16.reuse, 0x1, R11, P0 ;  /* 0x00000001101b7824 */ /* 0x040fe400000e060b */
[C---:B------:R-:W-:Y:S02]  /*3ebd0*/  IMAD.X R19, R16.reuse, 0x1, R25, P2 ;  /* 0x0000000110137824 */ /* 0x040fe400010e0619 */
[----:B------:R-:W-:Y:S01]  /*3ebe0*/  IMAD.X R21, R16, 0x1, R24, P3 ;  /* 0x0000000110157824 */ /* 0x000fe200018e0618 */
[----:B------:R-:W-:Y:S01]  /*3ebf0*/  STL.64 [R1+0x1090], R42 ;  /* 0x0010902a01007387 */ /* 0x000fe20000100a00 */
[----:B------:R-:W-:Y:S01]  /*3ec00*/  VIADD R17, R17, UR54 ;  /* 0x0000003611117c36 */ /* 0x000fe20008000000 */
[----:B------:R-:W-:-:S02]  /*3ec10*/  ULDC UR54, c[0x0][0x228] ;  /* 0x00008a0000367ab9 */ /* 0x000fc40000000800 */
[----:B------:R-:W-:Y:S02]  /*3ec20*/  STL.64 [R1+0x10a0], R26 ;  /* 0x0010a01a01007387 */ /* 0x000fe40000100a00 */
[----:B------:R-:W-:Y:S02]  /*3ec30*/  SHF.R.S32.HI R16, RZ, 0x1f, R17 ;  /* 0x0000001fff107819 */ /* 0x000fe40000011411 */
[----:B------:R-:W-:Y:S04]  /*3ec40*/  STL.64 [R1+0x1098], R20 ;  /* 0x0010981401007387 */ /* 0x000fe80000100a00 */
[----:B------:R0:W-:Y:S02]  /*3ec50*/  STL.64 [R1+0x1070], R18 ;  /* 0x0010701201007387 */ /* 0x0001e40000100a00 */
[----:B0-----:R-:W-:-:S05]  /*3ec60*/  IADD3 R18, P3, R17, R8, RZ ;  /* 0x0000000811127210 */ /* 0x001fca0007f7e0ff */
[----:B------:R-:W-:Y:S01]  /*3ec70*/  IMAD.X R19, R16, 0x1, R9, P3 ;  /* 0x0000000110137824 */ /* 0x000fe200018e0609 */
[----:B------:R-:W-:-:S04]  /*3ec80*/  IADD3 R26, P2, R17, R10, RZ ;  /* 0x0000000a111a7210 */ /* 0x000fc80007f5e0ff */
[----:B------:R0:W-:Y:S01]  /*3ec90*/  STL.64 [R1+0x10a8], R18 ;  /* 0x0010a81201007387 */ /* 0x0001e20000100a00 */
[C---:B------:R-:W-:Y:S01]  /*3eca0*/  IMAD.X R27, R16.reuse, 0x1, R11, P2 ;  /* 0x00000001101b7824 */ /* 0x040fe200010e060b */
[C---:B------:R-:W-:Y:S02]  /*3ecb0*/  IADD3 R20, P0, R17.reuse, R22, RZ ;  /* 0x0000001611147210 */ /* 0x040fe40007f1e0ff */
[C---:B0-----:R-:W-:Y:S01]  /*3ecc0*/  IADD3 R18, P3, R17.reuse, R23, RZ ;  /* 0x0000001711127210 */ /* 0x041fe20007f7e0ff */
[----:B------:R-:W-:Y:S01]  /*3ecd0*/  VIADD R17, R17, UR53 ;  /* 0x0000003511117c36 */ /* 0x000fe20008000000 */
[----:B------:R-:W-:Y:S01]  /*3ece0*/  STL.64 [R1+0x10b8], R26 ;  /* 0x0010b81a01007387 */ /* 0x000fe20000100a00 */
[C---:B------:R-:W-:Y:S01]  /*3ecf0*/  IMAD.X R21, R16.reuse, 0x1, R24, P0 ;  /* 0x0000000110157824 */ /* 0x040fe200000e0618 */
[----:B------:R-:W-:Y:S01]  /*3ed00*/  ULDC UR53, c[0x0][0x228] ;  /* 0x00008a0000357ab9 */ /* 0x000fe20000000800 */
[----:B------:R-:W-:Y:S01]  /*3ed10*/  IMAD.X R19, R16, 0x1, R25, P3 ;  /* 0x0000000110137824 */ /* 0x000fe200018e0619 */
[----:B------:R-:W-:-:S04]  /*3ed20*/  SHF.R.S32.HI R16, RZ, 0x1f, R17 ;  /* 0x0000001fff107819 */ /* 0x000fc80000011411 */
[----:B------:R0:W-:Y:S02]  /*3ed30*/  STL.64 [R1+0x10d0], R18 ;  /* 0x0010d01201007387 */ /* 0x0001e40000100a00 */
[C---:B0-----:R-:W-:Y:S02]  /*3ed40*/  IADD3 R18, P3, R17.reuse, R8, RZ ;  /* 0x0000000811127210 */ /* 0x041fe40007f7e0ff */
[----:B------:R0:W-:Y:S03]  /*3ed50*/  STL.64 [R1+0x10c0], R20 ;  /* 0x0010c01401007387 */ /* 0x0001e60000100a00 */
[----:B------:R-:W-:Y:S01]  /*3ed60*/  IMAD.X R19, R16, 0x1, R9, P3 ;  /* 0x0000000110137824 */ /* 0x000fe200018e0609 */
[----:B------:R-:W-:-:S04]  /*3ed70*/  IADD3 R26, P2, R17, R10, RZ ;  /* 0x0000000a111a7210 */ /* 0x000fc80007f5e0ff */
[----:B------:R1:W-:Y:S01]  /*3ed80*/  STL.64 [R1+0x10d8], R18 ;  /* 0x0010d81201007387 */ /* 0x0003e20000100a00 */
[----:B0-----:R-:W-:Y:S01]  /*3ed90*/  IADD3 R20, P0, R17, R22, RZ ;  /* 0x0000001611147210 */ /* 0x001fe20007f1e0ff */
[----:B------:R-:W-:-:S04]  /*3eda0*/  IMAD.X R27, R16, 0x1, R11, P2 ;  /* 0x00000001101b7824 */ /* 0x000fc800010e060b */
[C---:B------:R-:W-:Y:S01]  /*3edb0*/  IMAD.X R21, R16.reuse, 0x1, R24, P0 ;  /* 0x0000000110157824 */ /* 0x040fe200000e0618 */
[C---:B-1----:R-:W-:Y:S01]  /*3edc0*/  IADD3 R18, P3, R17.reuse, R23, RZ ;  /* 0x0000001711127210 */ /* 0x042fe20007f7e0ff */
[----:B------:R-:W-:Y:S01]  /*3edd0*/  VIADD R17, R17, UR49 ;  /* 0x0000003111117c36 */ /* 0x000fe20008000000 */
[----:B------:R-:W-:Y:S01]  /*3ede0*/  STL.64 [R1+0x10e0], R26 ;  /* 0x0010e01a01007387 */ /* 0x000fe20000100a00 */
[----:B------:R-:W-:Y:S02]  /*3edf0*/  ULDC UR49, c[0x0][0x228] ;  /* 0x00008a0000317ab9 */ /* 0x000fe40000000800 */
[----:B------:R-:W-:Y:S01]  /*3ee00*/  IMAD.X R19, R16, 0x1, R25, P3 ;  /* 0x0000000110137824 */ /* 0x000fe200018e0619 */
[----:B------:R0:W-:Y:S04]  /*3ee10*/  STL.64 [R1+0x10f0], R20 ;  /* 0x0010f01401007387 */ /* 0x0001e80000100a00 */
[----:B------:R1:W-:Y:S01]  /*3ee20*/  STL.64 [R1+0x1108], R18 ;  /* 0x0011081201007387 */ /* 0x0003e20000100a00 */
[----:B0-----:R-:W-:-:S02]  /*3ee30*/  IADD3 R20, P3, R17, R8, RZ ;  /* 0x0000000811147210 */ /* 0x001fc40007f7e0ff */
[----:B-1----:R-:W-:-:S05]  /*3ee40*/  SHF.R.S32.HI R18, RZ, 0x1f, R17 ;  /* 0x0000001fff127819 */ /* 0x002fca0000011411 */
[C---:B------:R-:W-:Y:S01]  /*3ee50*/  IMAD.X R21, R18.reuse, 0x1, R9, P3 ;  /* 0x0000000112157824 */ /* 0x040fe200018e0609 */
[C---:B------:R-:W-:Y:S02]  /*3ee60*/  IADD3 R42, P2, R17.reuse, R10, RZ ;  /* 0x0000000a112a7210 */ /* 0x040fe40007f5e0ff */
[C---:B------:R-:W-:Y:S02]  /*3ee70*/  IADD3 R26, P0, R17.reuse, R22, RZ ;  /* 0x00000016111a7210 */ /* 0x040fe40007f1e0ff */
[----:B------:R0:W-:Y:S01]  /*3ee80*/  STL.64 [R1+0x10e8], R20 ;  /* 0x0010e81401007387 */ /* 0x0001e20000100a00 */
[C---:B------:R-:W-:Y:S02]  /*3ee90*/  IMAD.X R43, R18.reuse, 0x1, R11, P2 ;  /* 0x00000001122b7824 */ /* 0x040fe400010e060b */
[----:B------:R-:W-:Y:S02]  /*3eea0*/  IMAD.X R27, R18, 0x1, R24, P0 ;  /* 0x00000001121b7824 */ /* 0x000fe400000e0618 */
[C---:B------:R-:W-:Y:S01]  /*3eeb0*/  VIADD R16, R17.reuse, UR56 ;  /* 0x0000003811107c36 */ /* 0x040fe20008000000 */
[----:B0-----:R-:W-:Y:S01]  /*3eec0*/  IADD3 R20, P3, R17, R23, RZ ;  /* 0x0000001711147210 */ /* 0x001fe20007f7e0ff */
[----:B------:R-:W-:Y:S01]  /*3eed0*/  STL.64 [R1+0x1100], R42 ;  /* 0x0011002a01007387 */ /* 0x000fe20000100a00 */
[----:B------:R-:W-:-:S03]  /*3eee0*/  ULDC UR56, c[0x0][0x228] ;  /* 0x00008a0000387ab9 */ /* 0x000fc60000000800 */
[----:B------:R-:W-:Y:S01]  /*3eef0*/  IMAD.X R21, R18, 0x1, R25, P3 ;  /* 0x0000000112157824 */ /* 0x000fe200018e0619 */
[----:B------:R-:W-:Y:S01]  /*3ef00*/  STL.64 [R1+0x1120], R26 ;  /* 0x0011201a01007387 */ /* 0x000fe20000100a00 */
[----:B------:R-:W-:-:S03]  /*3ef10*/  SHF.R.S32.HI R17, RZ, 0x1f, R16 ;  /* 0x0000001fff117819 */ /* 0x000fc60000011410 */
[----:B------:R0:W-:Y:S01]  /*3ef20*/  STL.64 [R1+0x1130], R20 ;  /* 0x0011301401007387 */ /* 0x0001e20000100a00 */
[C---:B------:R-:W-:Y:S02]  /*3ef30*/  IADD3 R44, P2, R16.reuse, R10, RZ ;  /* 0x0000000a102c7210 */ /* 0x040fe40007f5e0ff */
[----:B0-----:R-:W-:-:S05]  /*3ef40*/  IADD3 R20, P3, R16, R8, RZ ;  /* 0x0000000810147210 */ /* 0x001fca0007f7e0ff */
[----:B------:R-:W-:Y:S01]  /*3ef50*/  IMAD.X R21, R17, 0x1, R9, P3 ;  /* 0x0000000111157824 */ /* 0x000fe200018e0609 */
[----:B------:R-:W-:-:S04]  /*3ef60*/  IADD3 R42, P0, R16, R22, RZ ;  /* 0x00000016102a7210 */ /* 0x000fc80007f1e0ff */
[----:B------:R0:W-:Y:S01]  /*3ef70*/  STL.64 [R1+0x1118], R20 ;  /* 0x0011181401007387 */ /* 0x0001e20000100a00 */
[C---:B------:R-:W-:Y:S02]  /*3ef80*/  IMAD.X R45, R17.reuse, 0x1, R11, P2 ;  /* 0x00000001112d7824 */ /* 0x040fe400010e060b */
[----:B------:R-:W-:Y:S02]  /*3ef90*/  IMAD.X R43, R17, 0x1, R24, P0 ;  /* 0x00000001112b7824 */ /* 0x000fe400000e0618 */
[C---:B------:R-:W-:Y:S01]  /*3efa0*/  VIADD R19, R16.reuse, UR55 ;  /* 0x0000003710137c36 */ /* 0x040fe20008000000 */
[----:B0-----:R-:W-:Y:S01]  /*3efb0*/  IADD3 R20, P3, R16, R23, RZ ;  /* 0x0000001710147210 */ /* 0x001fe20007f7e0ff */
[----:B------:R0:W-:Y:S01]  /*3efc0*/  STL.64 [R1+0x1128], R44 ;  /* 0x0011282c01007387 */ /* 0x0001e20000100a00 */
[----:B------:R-:W-:-:S03]  /*3efd0*/  ULDC UR55, c[0x0][0x228] ;  /* 0x00008a0000377ab9 */ /* 0x000fc60000000800 */
[----:B------:R-:W-:Y:S01]  /*3efe0*/  IMAD.X R21, R17, 0x1, R25, P3 ;  /* 0x0000000111157824 */ /* 0x000fe200018e0619 */
[----:B------:R-:W-:Y:S01]  /*3eff0*/  STL.64 [R1+0x1148], R42 ;  /* 0x0011482a01007387 */ /* 0x000fe20000100a00 */
[----:B------:R-:W-:-:S03]  /*3f000*/  IADD3 R14, P3, R19, R8, RZ ;  /* 0x00000008130e7210 */ /* 0x000fc60007f7e0ff */
[----:B------:R1:W-:Y:S01]  /*3f010*/  STL.64 [R1+0x1140], R20 ;  /* 0x0011401401007387 */ /* 0x0003e20000100a00 */
[----:B0-----:R-:W-:Y:S02]  /*3f020*/  IMAD.MOV.U32 R45, RZ, RZ, R34 ;  /* 0x000000ffff2d7224 */ /* 0x001fe400078e0022 */
[----:B------:R-:W-:Y:S02]  /*3f030*/  IMAD.MOV.U32 R34, RZ, RZ, R38 ;  /* 0x000000ffff227224 */ /* 0x000fe400078e0026 */
[----:B------:R-:W-:Y:S01]  /*3f040*/  IMAD.MOV.U32 R38, RZ, RZ, R15 ;  /* 0x000000ffff267224 */ /* 0x000fe200078e000f */
[----:B-1----:R-:W-:Y:S01]  /*3f050*/  SHF.R.S32.HI R20, RZ, 0x1f, R19 ;  /* 0x0000001fff147819 */ /* 0x002fe20000011413 */
[C---:B------:R-:W-:Y:S01]  /*3f060*/  VIADD R27, R19.reuse, UR48 ;  /* 0x00000030131b7c36 */ /* 0x040fe20008000000 */
[C---:B------:R-:W-:Y:S01]  /*3f070*/  IADD3 R58, P2, R19.reuse, R10, RZ ;  /* 0x0000000a133a7210 */ /* 0x040fe20007f5e0ff */
[----:B------:R-:W-:Y:S01]  /*3f080*/  IMAD.MOV.U32 R42, RZ, RZ, R40 ;  /* 0x000000ffff2a7224 */ /* 0x000fe200078e0028 */
[----:B------:R-:W-:Y:S01]  /*3f090*/  IADD3 R46, P0, R19, R22, RZ ;  /* 0x00000016132e7210 */ /* 0x000fe20007f1e0ff */
[----:B------:R-:W-:Y:S01]  /*3f0a0*/  IMAD.X R15, R20, 0x1, R9, P3 ;  /* 0x00000001140f7824 */ /* 0x000fe200018e0609 */
[----:B------:R-:W-:Y:S01]  /*3f0b0*/  ULDC UR48, c[0x0][0x228] ;  /* 0x00008a0000307ab9 */ /* 0x000fe20000000800 */
[----:B------:R-:W-:Y:S01]  /*3f0c0*/  VIADD R16, R27, UR58 ;  /* 0x0000003a1b107c36 */ /* 0x000fe20008000000 */
[----:B------:R-:W-:-:S02]  /*3f0d0*/  ULDC UR58, c[0x0][0x228] ;  /* 0x00008a00003a7ab9 */ /* 0x000fc40000000800 */
[----:B------:R0:W-:Y:S01]  /*3f0e0*/  STL.64 [R1+0x1138], R14 ;  /* 0x0011380e01007387 */ /* 0x0001e20000100a00 */
[----:B------:R-:W-:Y:S02]  /*3f0f0*/  IMAD.MOV.U32 R40, RZ, RZ, R35 ;  /* 0x000000ffff287224 */ /* 0x000fe400078e0023 */
[----:B------:R-:W-:Y:S02]  /*3f100*/  IMAD.MOV.U32 R35, RZ, RZ, R59 ;  /* 0x000000ffff237224 */ /* 0x000fe400078e003b */
[----:B------:R-:W-:Y:S01]  /*3f110*/  VIADD R17, R16, UR57 ;  /* 0x0000003910117c36 */ /* 0x000fe20008000000 */
[----:B------:R-:W-:Y:S01]  /*3f120*/  ULDC UR57, c[0x0][0x228] ;  /* 0x00008a0000397ab9 */ /* 0x000fe20000000800 */
[C---:B------:R-:W-:Y:S01]  /*3f130*/  IMAD.X R59, R20.reuse, 0x1, R11, P2 ;  /* 0x00000001143b7824 */ /* 0x040fe200010e060b */
[----:B0-----:R-:W-:Y:S01]  /*3f140*/  IADD3 R14, P3, R19, R23, RZ ;  /* 0x00000017130e7210 */ /* 0x001fe20007f7e0ff */
[----:B------:R-:W-:-:S03]  /*3f150*/  IMAD.X R47, R20, 0x1, R24, P0 ;  /* 0x00000001142f7824 */ /* 0x000fc600000e0618 */
[----:B------:R-:W-:Y:S01]  /*3f160*/  STL.64 [R1+0x1150], R58 ;  /* 0x0011503a01007387 */ /* 0x000fe20000100a00 */
[----:B------:R-:W-:Y:S01]  /*3f170*/  VIADD R18, R17, UR47 ;  /* 0x0000002f11127c36 */ /* 0x000fe20008000000 */
[----:B------:R-:W-:Y:S01]  /*3f180*/  ULDC UR47, c[0x0][0x228] ;  /* 0x00008a00002f7ab9 */ /* 0x000fe20000000800 */
[----:B------:R-:W-:Y:S01]  /*3f190*/  IMAD.X R15, R20, 0x1, R25, P3 ;  /* 0x00000001140f7824 */ /* 0x000fe200018e0619 */
[----:B------:R0:W-:Y:S01]  /*3f1a0*/  STL.64 [R1+0x1158], R46 ;  /* 0x0011582e01007387 */ /* 0x0001e20000100a00 */
[----:B------:R-:W-:Y:S01]  /*3f1b0*/  VIADD R19, R18, UR11 ;  /* 0x0000000b12137c36 */ /* 0x000fe20008000000 */
[----:B------:R-:W-:Y:S01]  /*3f1c0*/  SHF.R.S32.HI R20, RZ, 0x1f, R27 ;  /* 0x0000001fff147819 */ /* 0x000fe2000001141b */
[----:B------:R-:W-:Y:S01]  /*3f1d0*/  ULDC UR11, c[0x0][0x228] ;  /* 0x00008a00000b7ab9 */ /* 0x000fe20000000800 */
[----:B------:R1:W-:Y:S01]  /*3f1e0*/  STL.64 [R1+0x1110], R14 ;  /* 0x0011100e01007387 */ /* 0x0003e20000100a00 */
[----:B------:R-:W-:Y:S01]  /*3f1f0*/  VIADD R21, R19, UR59 ;  /* 0x0000003b13157c36 */ /* 0x000fe20008000000 */
[----:B------:R-:W-:Y:S01]  /*3f200*/  ULDC UR59, c[0x0][0x228] ;  /* 0x00008a00003b7ab9 */ /* 0x000fe20000000800 */
[----:B0-----:R-:W-:-:S02]  /*3f210*/  IADD3 R46, P3, R27, R10, RZ ;  /* 0x0000000a1b2e7210 */ /* 0x001fc40007f7e0ff */
[----:B-1----:R-:W-:-:S03]  /*3f220*/  IADD3 R14, P0, R27, R8, RZ ;  /* 0x000000081b0e7210 */ /* 0x002fc60007f1e0ff */
[C---:B------:R-:W-:Y:S02]  /*3f230*/  IMAD.X R47, R20.reuse, 0x1, R11, P3 ;  /* 0x00000001142f7824 */ /* 0x040fe400018e060b */
[C---:B------:R-:W-:Y:S02]  /*3f240*/  IMAD.X R15, R20.reuse, 0x1, R9, P0 ;  /* 0x00000001140f7824 */ /* 0x040fe400000e0609 */
[----:B------:R-:W-:Y:S01]  /*3f250*/  VIADD R26, R21, UR60 ;  /* 0x0000003c151a7c36 */ /* 0x000fe20008000000 */
[C---:B------:R-:W-:Y:S01]  /*3f260*/  IADD3 R58, P2, R27.reuse, R22, RZ ;  /* 0x000000161b3a7210 */ /* 0x040fe20007f5e0ff */
[----:B------:R-:W-:Y:S01]  /*3f270*/  ULDC UR60, c[0x0][0x228] ;  /* 0x00008a00003c7ab9 */ /* 0x000fe20000000800 */
[----:B------:R0:W-:Y:S04]  /*3f280*/  STL.64 [R1+0x1160], R14 ;  /* 0x0011600e01007387 */ /* 0x0001e80000100a00 */
[----:B------:R1:W-:Y:S01]  /*3f290*/  STL.64 [R1+0x1168], R46 ;  /* 0x0011682e01007387 */ /* 0x0003e20000100a00 */
[----:B------:R-:W-:Y:S01]  /*3f2a0*/  IMAD.X R59, R20, 0x1, R24, P2 ;  /* 0x00000001143b7824 */ /* 0x000fe200010e0618 */
[----:B0-----:R-:W-:-:S02]  /*3f2b0*/  IADD3 R14, P0, R27, R23, RZ ;  /* 0x000000171b0e7210 */ /* 0x001fc40007f1e0ff */
[----:B------:R-:W-:Y:S02]  /*3f2c0*/  SHF.R.S32.HI R27, RZ, 0x1f, R26 ;  /* 0x0000001fff1b7819 */ /* 0x000fe4000001141a */
[----:B-1----:R-:W-:Y:S01]  /*3f2d0*/  IADD3 R46, P3, R26, R8, RZ ;  /* 0x000000081a2e7210 */ /* 0x002fe20007f7e0ff */
[----:B------:R-:W-:-:S04]  /*3f2e0*/  IMAD.X R15, R20, 0x1, R25, P0 ;  /* 0x00000001140f7824 */ /* 0x000fc800000e0619 */
[----:B------:R-:W-:Y:S01]  /*3f2f0*/  IMAD.X R47, R27, 0x1, R9, P3 ;  /* 0x000000011b2f7824 */ /* 0x000fe200018e0609 */
[----:B------:R0:W-:Y:S04]  /*3f300*/  STL.64 [R1+0x10f8], R14 ;  /* 0x0010f80e01007387 */ /* 0x0001e80000100a00 */
[----:B------:R-:W-:Y:S04]  /*3f310*/  STL.64 [R1+0x1170], R58 ;  /* 0x0011703a01007387 */ /* 0x000fe80000100a00 */
[----:B------:R1:W-:Y:S01]  /*3f320*/  STL.64 [R1+0x10c8], R46 ;  /* 0x0010c82e01007387 */ /* 0x0003e20000100a00 */
[----:B0-----:R-:W-:-:S05]  /*3f330*/  IADD3 R14, P0, R26, R10, RZ ;  /* 0x0000000a1a0e7210 */ /* 0x001fca0007f1e0ff */
[----:B------:R-:W-:Y:S01]  /*3f340*/  IMAD.X R15, R27, 0x1, R11, P0 ;  /* 0x000000011b0f7824 */ /* 0x000fe200000e060b */
[----:B-1----:R-:W-:-:S04]  /*3f350*/  IADD3 R46, P2, R26, R22, RZ ;  /* 0x000000161a2e7210 */ /* 0x002fc80007f5e0ff */
[----:B------:R0:W-:Y:S01]  /*3f360*/  STL.64 [R1+0xf10], R14 ;  /* 0x000f100e01007387 */ /* 0x0001e20000100a00 */
[----:B------:R-:W-:Y:S01]  /*3f370*/  IMAD.X R47, R27, 0x1, R24, P2 ;  /* 0x000000011b2f7824 */ /* 0x000fe200010e0618 */
[----:B------:R-:W-:-:S04]  /*3f380*/  SHF.R.S32.HI R20, RZ, 0x1f, R16 ;  /* 0x0000001fff147819 */ /* 0x000fc80000011410 */
[----:B------:R1:W-:Y:S01]  /*3f390*/  STL.64 [R1+0xe38], R46 ;  /* 0x000e382e01007387 */ /* 0x0003e20000100a00 */
[----:B0-----:R-:W-:-:S05]  /*3f3a0*/  IADD3 R14, P0, R16, R8, RZ ;  /* 0x00000008100e7210 */ /* 0x001fca0007f1e0ff */
[----:B------:R-:W-:Y:S01]  /*3f3b0*/  IMAD.X R15, R20, 0x1, R9, P0 ;  /* 0x00000001140f7824 */ /* 0x000fe200000e0609 */
[C---:B-1----:R-:W-:Y:S02]  /*3f3c0*/  IADD3 R46, P3, R16.reuse, R10, RZ ;  /* 0x0000000a102e7210 */ /* 0x042fe40007f7e0ff */
[----:B------:R-:W-:-:S03]  /*3f3d0*/  IADD3 R58, P2, R16, R22, RZ ;  /* 0x00000016103a7210 */ /* 0x000fc60007f5e0ff */
[C---:B------:R-:W-:Y:S01]  /*3f3e0*/  IMAD.X R47, R20.reuse, 0x1, R11, P3 ;  /* 0x00000001142f7824 */ /* 0x040fe200018e060b */
[----:B------:R0:W-:Y:S01]  /*3f3f0*/  STL.64 [R1+0x10b0], R14 ;  /* 0x0010b00e01007387 */ /* 0x0001e20000100a00 */
[----:B------:R-:W-:-:S03]  /*3f400*/  IMAD.X R59, R20, 0x1, R24, P2 ;  /* 0x00000001143b7824 */ /* 0x000fc600010e0618 */
[----:B------:R1:W-:Y:S01]  /*3f410*/  STL.64 [R1+0x1028], R46 ;  /* 0x0010282e01007387 */ /* 0x0003e20000100a00 */
[-C--:B0-----:R-:W-:Y:S02]  /*3f420*/  IADD3 R14, P0, R16, R23.reuse, RZ ;  /* 0x00000017100e7210 */ /* 0x081fe40007f1e0ff */
[----:B-1----:R-:W-:-:S03]  /*3f430*/  IADD3 R46, P3, R26, R23, RZ ;  /* 0x000000171a2e7210 */ /* 0x002fc60007f7e0ff */
[--C-:B------:R-:W-:Y:S01]  /*3f440*/  IMAD.X R15, R20, 0x1, R25.reuse, P0 ;  /* 0x00000001140f7824 */ /* 0x100fe200000e0619 */
[----:B------:R0:W-:Y:S01]  /*3f450*/  STL.64 [R1+0xfb8], R58 ;  /* 0x000fb83a01007387 */ /* 0x0001e20000100a00 */
[----:B------:R-:W-:Y:S02]  /*3f460*/  VIADD R16, R60, 0x1 ;  /* 0x000000013c107836 */ /* 0x000fe40000000000 */
[----:B------:R-:W-:Y:S01]  /*3f470*/  IMAD.X R47, R27, 0x1, R25, P3 ;  /* 0x000000011b2f7824 */ /* 0x000fe200018e0619 */
[----:B------:R-:W-:Y:S02]  /*3f480*/  IADD3 R26, P0, R17, R10, RZ ;  /* 0x0000000a111a7210 */ /* 0x000fe40007f1e0ff */
[----:B------:R-:W-:Y:S01]  /*3f490*/  ISETP.GE.AND P2, PT, R16, UR5, PT ;  /* 0x0000000510007c0c */ /* 0x000fe2000bf46270 */
[----:B------:R-:W-:Y:S01]  /*3f4a0*/  ULDC UR5, c[0x0][0x228] ;  /* 0x00008a0000057ab9 */ /* 0x000fe20000000800 */
[----:B------:R-:W-:Y:S01]  /*3f4b0*/  SHF.R.S32.HI R16, RZ, 0x1f, R17 ;  /* 0x0000001fff107819 */ /* 0x000fe20000011411 */
[----:B0-----:R-:W2:Y:S04]  /*3f4c0*/  LDL.LU.64 R58, [R1+0x14d0] ;  /* 0x0014d000013a7983 */ /* 0x001ea80000300a00 */
[----:B------:R0:W-:Y:S01]  /*3f4d0*/  STL.64 [R1+0xd28], R14 ;  /* 0x000d280e01007387 */ /* 0x0001e20000100a00 */
[----:B------:R-:W-:-:S03]  /*3f4e0*/  IMAD.X R27, R16, 0x1, R11, P0 ;  /* 0x00000001101b7824 */ /* 0x000fc600000e060b */
[----:B0-----:R-:W3:Y:S04]  /*3f4f0*/  LDL.LU.64 R14, [R1+0x14c8] ;  /* 0x0014c800010e7983 */ /* 0x001ee80000300a00 */
[----:B------:R0:W-:Y:S02]  /*3f500*/  STL.64 [R1+0xc28], R46 ;  /* 0x000c282e01007387 */ /* 0x0001e40000100a00 */
[----:B0-----:R-:W-:-:S05]  /*3f510*/  IADD3 R46, P3, R17, R8, RZ ;  /* 0x00000008112e7210 */ /* 0x001fca0007f7e0ff */
[----:B------:R-:W-:-:S05]  /*3f520*/  IMAD.X R47, R16, 0x1, R9, P3 ;  /* 0x00000001102f7824 */ /* 0x000fca00018e0609 */
[----:B------:R0:W-:Y:S04]  /*3f530*/  STL.64 [R1+0xa98], R46 ;  /* 0x000a982e01007387 */ /* 0x0001e80000100a00 */
[----:B------:R1:W-:Y:S01]  /*3f540*/  STL.64 [R1+0x910], R26 ;  /* 0x0009101a01007387 */ /* 0x0003e20000100a00 */
[C---:B0-----:R-:W-:Y:S02]  /*3f550*/  IADD3 R46, P3, R17.reuse, R22, RZ ;  /* 0x00000016112e7210 */ /* 0x041fe40007f7e0ff */
[----:B-1----:R-:W-:-:S03]  /*3f560*/  IADD3 R26, P0, R17, R23, RZ ;  /* 0x00000017111a7210 */ /* 0x002fc60007f1e0ff */
[C---:B------:R-:W-:Y:S02]  /*3f570*/  IMAD.X R47, R16.reuse, 0x1, R24, P3 ;  /* 0x00000001102f7824 */ /* 0x040fe400018e0618 */
[----:B------:R-:W-:-:S03]  /*3f580*/  IMAD.X R27, R16, 0x1, R25, P0 ;  /* 0x00000001101b7824 */ /* 0x000fc600000e0619 */
[----:B------:R-:W-:Y:S01]  /*3f590*/  STL.64 [R1+0x7c0], R46 ;  /* 0x0007c02e01007387 */ /* 0x000fe20000100a00 */
[----:B------:R-:W-:-:S03]  /*3f5a0*/  SHF.R.S32.HI R16, RZ, 0x1f, R18 ;  /* 0x0000001fff107819 */ /* 0x000fc60000011412 */
[----:B------:R0:W-:Y:S02]  /*3f5b0*/  STL.64 [R1+0x518], R26 ;  /* 0x0005181a01007387 */ /* 0x0001e40000100a00 */
[----:B0-----:R-:W-:-:S05]  /*3f5c0*/  IADD3 R26, P0, R18, R8, RZ ;  /* 0x00000008121a7210 */ /* 0x001fca0007f1e0ff */
[----:B------:R-:W-:-:S05]  /*3f5d0*/  IMAD.X R27, R16, 0x1, R9, P0 ;  /* 0x00000001101b7824 */ /* 0x000fca00000e0609 */
[----:B------:R0:W-:Y:S02]  /*3f5e0*/  STL.64 [R1+0x480], R26 ;  /* 0x0004801a01007387 */ /* 0x0001e40000100a00 */
[----:B0-----:R-:W-:-:S05]  /*3f5f0*/  IADD3 R26, P0, R18, R10, RZ ;  /* 0x0000000a121a7210 */ /* 0x001fca0007f1e0ff */
[----:B------:R-:W-:-:S05]  /*3f600*/  IMAD.X R27, R16, 0x1, R11, P0 ;  /* 0x00000001101b7824 */ /* 0x000fca00000e060b */
[----:B------:R0:W-:Y:S01]  /*3f610*/  STL.64 [R1+0x378], R26 ;  /* 0x0003781a01007387 */ /* 0x0001e20000100a00 */
[----:B------:R-:W-:Y:S01]  /*3f620*/  VIADD R17, R60, 0x78 ;  /* 0x000000783c117836 */ /* 0x000fe20000000000 */
[----:B0-----:R-:W-:-:S05]  /*3f630*/  IADD3 R26, P0, R18, R22, RZ ;  /* 0x00000016121a7210 */ /* 0x001fca0007f1e0ff */
[----:B------:R-:W-:Y:S01]  /*3f640*/  IMAD.X R27, R16, 0x1, R24, P0 ;  /* 0x00000001101b7824 */ /* 0x000fe200000e0618 */
[----:B------:R-:W-:Y:S01]  /*3f650*/  ISETP.GE.AND P3, PT, R17, UR17, PT ;  /* 0x0000001111007c0c */ /* 0x000fe2000bf66270 */
[----:B------:R-:W-:Y:S01]  /*3f660*/  VIADD R17, R60, 0x79 ;  /* 0x000000793c117836 */ /* 0x000fe20000000000 */
[----:B------:R-:W-:Y:S02]  /*3f670*/  ULDC UR17, c[0x0][0x228] ;  /* 0x00008a0000117ab9 */ /* 0x000fe40000000800 */
[----:B------:R0:W-:Y:S02]  /*3f680*/  STL.64 [R1+0x230], R26 ;  /* 0x0002301a01007387 */ /* 0x0001e40000100a00 */
[----:B0-----:R-:W-:-:S05]  /*3f690*/  IADD3 R26, P0, R18, R23, RZ ;  /* 0x00000017121a7210 */ /* 0x001fca0007f1e0ff */
[----:B------:R-:W-:Y:S01]  /*3f6a0*/  IMAD.X R27, R16, 0x1, R25, P0 ;  /* 0x00000001101b7824 */ /* 0x000fe200000e0619 */
[----:B------:R-:W-:Y:S02]  /*3f6b0*/  ISETP.GE.AND P0, PT, R17, UR19, PT ;  /* 0x0000001311007c0c */ /* 0x000fe4000bf06270 */
[----:B------:R-:W-:Y:S01]  /*3f6c0*/  @P3 LOP3.LUT R5, R5, 0x4000, RZ, 0xfc, !PT ;  /* 0x0000400005053812 */ /* 0x000fe200078efcff */
[----:B------:R-:W-:Y:S01]  /*3f6d0*/  VIADD R16, R60, 0x7a ;  /* 0x0000007a3c107836 */ /* 0x000fe20000000000 */
[----:B------:R0:W-:Y:S01]  /*3f6e0*/  STL.64 [R1+0x1a8], R26 ;  /* 0x0001a81a01007387 */ /* 0x0001e20000100a00 */
[----:B------:R-:W-:Y:S01]  /*3f6f0*/  ULDC UR19, c[0x0][0x228] ;  /* 0x00008a0000137ab9 */ /* 0x000fe20000000800 */
[----:B------:R-:W-:-:S07]  /*3f700*/  LOP3.LUT R5, R5, 0xffff7fff, RZ, 0xc0, !PT ;  /* 0xffff7fff05057812 */ /* 0x000fce00078ec0ff */
[----:B------:R-:W-:Y:S02]  /*3f710*/  @P0 LOP3.LUT R5, R5, 0x8000, RZ, 0xfc, !PT ;  /* 0x0000800005050812 */ /* 0x000fe400078efcff */
[----:B------:R-:W-:Y:S01]  /*3f720*/  ISETP.GE.AND P0, PT, R16, UR21, PT ;  /* 0x0000001510007c0c */ /* 0x000fe2000bf06270 */
[----:B------:R-:W-:Y:S01]  /*3f730*/  VIADD R16, R60, 0x7b ;  /* 0x0000007b3c107836 */ /* 0x000fe20000000000 */
[----:B------:R-:W-:Y:S01]  /*3f740*/  LOP3.LUT R5, R5, 0xfffeffff, RZ, 0xc0, !PT ;  /* 0xfffeffff05057812 */ /* 0x000fe200078ec0ff */
[----:B------:R-:W-:-:S10]  /*3f750*/  ULDC UR21, c[0x0][0x228] ;  /* 0x00008a0000157ab9 */ /* 0x000fd40000000800 */
        /* <DEDUP_REMOVED lines=9> */
[----:B------:R-:W-:-:S03]  /*3f7f0*/  ULDC UR4, c[0x0][0x228] ;  /* 0x00008a0000047ab9 */ /* 0x000fc60000000800 */
[----:B------:R-:W-:Y:S01]  /*3f800*/  ISETP.GE.AND P3, PT, R16, UR25, PT ;  /* 0x0000001910007c0c */ /* 0x000fe2000bf66270 */
[----:B------:R-:W-:Y:S01]  /*3f810*/  VIADD R16, R60, 0x7d ;  /* 0x0000007d3c107836 */ /* 0x000fe20000000000 */
[----:B------:R-:W-:Y:S01]  /*3f820*/  ISETP.LT.AND P5, PT, R61, UR4, !P1 ;  /* 0x000000043d007c0c */ /* 0x000fe2000cfa1270 */
[----:B------:R-:W-:-:S10]  /*3f830*/  ULDC UR25, c[0x0][0x228] ;  /* 0x00008a0000197ab9 */ /* 0x000fd40000000800 */
[----:B------:R-:W-:Y:S02]  /*3f840*/  @P3 LOP3.LUT R5, R5, 0x40000, RZ, 0xfc, !PT ;  /* 0x0004000005053812 */ /* 0x000fe400078efcff */
[----:B------:R-:W-:Y:S01]  /*3f850*/  ISETP.GE.AND P3, PT, R16, UR27, PT ;  /* 0x0000001b10007c0c */ /* 0x000fe2000bf66270 */
[----:B------:R-:W-:Y:S01]  /*3f860*/  VIADD R16, R60, 0x7e ;  /* 0x0000007e3c107836 */ /* 0x000fe20000000000 */
[----:B------:R-:W-:Y:S01]  /*3f870*/  LOP3.LUT R5, R5, 0xfff7ffff, RZ, 0xc0, !PT ;  /* 0xfff7ffff05057812 */ /* 0x000fe200078ec0ff */
[----:B------:R-:W-:-:S03]  /*3f880*/  ULDC UR27, c[0x0][0x228] ;  /* 0x00008a00001b7ab9 */ /* 0x000fc60000000800 */
[----:B------:R-:W-:Y:S01]  /*3f890*/  ISETP.GE.AND P4, PT, R16, UR29, PT ;  /* 0x0000001d10007c0c */ /* 0x000fe2000bf86270 */
[----:B------:R-:W-:Y:S01]  /*3f8a0*/  ULDC UR29, c[0x0][0x228] ;  /* 0x00008a00001d7ab9 */ /* 0x000fe20000000800 */
[----:B------:R-:W-:-:S05]  /*3f8b0*/  SHF.R.S32.HI R16, RZ, 0x1f, R19 ;  /* 0x0000001fff107819 */ /* 0x000fca0000011413 */
[----:B------:R-:W-:Y:S02]  /*3f8c0*/  @P3 LOP3.LUT R5, R5, 0x80000, RZ, 0xfc, !PT ;  /* 0x0008000005053812 */ /* 0x000fe400078efcff */
[----:B0-----:R-:W-:-:S05]  /*3f8d0*/  IADD3 R26, P3, R19, R8, RZ ;  /* 0x00000008131a7210 */ /* 0x001fca0007f7e0ff */
[----:B------:R-:W-:-:S05]  /*3f8e0*/  IMAD.X R27, R16, 0x1, R9, P3 ;  /* 0x00000001101b7824 */ /* 0x000fca00018e0609 */
[----:B------:R0:W-:Y:S02]  /*3f8f0*/  STL.64 [R1+0x198], R26 ;  /* 0x0001981a01007387 */ /* 0x0001e40000100a00 */
[----:B0-----:R-:W-:-:S05]  /*3f900*/  IADD3 R26, P3, R19, R10, RZ ;  /* 0x0000000a131a7210 */ /* 0x001fca0007f7e0ff */
[----:B------:R-:W-:-:S05]  /*3f910*/  IMAD.X R27, R16, 0x1, R11, P3 ;  /* 0x00000001101b7824 */ /* 0x000fca00018e060b */
[----:B------:R0:W-:Y:S02]  /*3f920*/  STL.64 [R1+0x190], R26 ;  /* 0x0001901a01007387 */ /* 0x0001e40000100a00 */
[----:B0-----:R-:W-:-:S05]  /*3f930*/  IADD3 R26, P3, R19, R22, RZ ;  /* 0x00000016131a7210 */ /* 0x001fca0007f7e0ff */
[----:B------:R-:W-:Y:S01]  /*3f940*/  IMAD.X R27, R16, 0x1, R24, P3 ;  /* 0x00000001101b7824 */ /* 0x000fe200018e0618 */
[----:B------:R-:W-:-:S05]  /*3f950*/  IADD3 R18, P3, R19, R23, RZ ;  /* 0x0000001713127210 */ /* 0x000fca0007f7e0ff */
[----:B------:R-:W-:Y:S01]  /*3f960*/  IMAD.X R19, R16, 0x1, R25, P3 ;  /* 0x0000000110137824 */ /* 0x000fe200018e0619 */
[----:B------:R-:W-:Y:S04]  /*3f970*/  STL.64 [R1+0x188], R26 ;  /* 0x0001881a01007387 */ /* 0x000fe80000100a00 */
[----:B------:R0:W-:Y:S04]  /*3f980*/  STL.64 [R1+0x180], R18 ;  /* 0x0001801201007387 */ /* 0x0001e80000100a00 */
[----:B0-----:R-:W4:Y:S04]  /*3f990*/  LDL.LU R19, [R1+0x848] ;  /* 0x0008480001137983 */ /* 0x001f280000300800 */
[----:B------:R-:W2:Y:S04]  /*3f9a0*/  LDL.LU R18, [R1+0x84c] ;  /* 0x00084c0001127983 */ /* 0x000ea80000300800 */
[----:B------:R-:W3:Y:S01]  /*3f9b0*/  LDL.LU R17, [R1+0x850] ;  /* 0x0008500001117983 */ /* 0x000ee20000300800 */
[----:B------:R-:W-:-:S02]  /*3f9c0*/  SHF.R.S32.HI R16, RZ, 0x1f, R21 ;  /* 0x0000001fff107819 */ /* 0x000fc40000011415 */
[----:B------:R-:W-:-:S05]  /*3f9d0*/  IADD3 R26, P3, R21, R8, RZ ;  /* 0x00000008151a7210 */ /* 0x000fca0007f7e0ff */
[----:B------:R-:W-:-:S05]  /*3f9e0*/  IMAD.X R27, R16, 0x1, R9, P3 ;  /* 0x00000001101b7824 */ /* 0x000fca00018e0609 */
[----:B------:R0:W-:Y:S01]  /*3f9f0*/  STL.64 [R1+0x178], R26 ;  /* 0x0001781a01007387 */ /* 0x0001e20000100a00 */
[----:B------:R-:W-:Y:S02]  /*3fa00*/  LOP3.LUT R5, R5, 0xffefffff, RZ, 0xc0, !PT ;  /* 0xffefffff05057812 */ /* 0x000fe400078ec0ff */
[----:B0-----:R-:W-:-:S05]  /*3fa10*/  IADD3 R26, P3, R21, R10, RZ ;  /* 0x0000000a151a7210 */ /* 0x001fca0007f7e0ff */
[----:B------:R-:W-:Y:S01]  /*3fa20*/  IMAD.X R27, R16, 0x1, R11, P3 ;  /* 0x00000001101b7824 */ /* 0x000fe200018e060b */
[----:B------:R-:W-:Y:S02]  /*3fa30*/  IADD3 R8, P3, R21, R22, RZ ;  /* 0x0000001615087210 */ /* 0x000fe40007f7e0ff */
[----:B------:R-:W-:-:S03]  /*3fa40*/  @P4 LOP3.LUT R5, R5, 0x100000, RZ, 0xfc, !PT ;  /* 0x0010000005054812 */ /* 0x000fc600078efcff */
[----:B------:R-:W-:Y:S01]  /*3fa50*/  IMAD.X R9, R16, 0x1, R24, P3 ;  /* 0x0000000110097824 */ /* 0x000fe200018e0618 */
[----:B------:R-:W-:-:S04]  /*3fa60*/  @P5 LOP3.LUT R2, R2, 0x800000, RZ, 0xfc, !PT ;  /* 0x0080000002025812 */ /* 0x000fc800078efcff */
[----:B------:R0:W-:Y:S01]  /*3fa70*/  STL.64 [R1+0x168], R8 ;  /* 0x0001680801007387 */ /* 0x0001e20000100a00 */
[----:B------:R-:W-:Y:S02]  /*3fa80*/  LOP3.LUT R2, R2, 0xffbfffff, RZ, 0xc0, !PT ;  /* 0xffbfffff02027812 */ /* 0x000fe400078ec0ff */
[----:B0-----:R-:W-:-:S05]  /*3fa90*/  IADD3 R8, P3, R21, R23, RZ ;  /* 0x0000001715087210 */ /* 0x001fca0007f7e0ff */
[----:B------:R-:W-:Y:S01]  /*3faa0*/  IMAD.X R9, R16, 0x1, R25, P3 ;  /* 0x0000000110097824 */ /* 0x000fe200018e0619 */
[----:B------:R-:W-:Y:S04]  /*3fab0*/  STL.64 [R1+0x170], R26 ;  /* 0x0001701a01007387 */ /* 0x000fe80000100a00 */
[----:B------:R0:W-:Y:S02]  /*3fac0*/  STL.64 [R1+0x160], R8 ;  /* 0x0001600801007387 */ /* 0x0001e40000100a00 */
[----:B0-----:R-:W-:Y:S01]  /*3fad0*/  VIADD R8, R60, 0x3 ;  /* 0x000000033c087836 */ /* 0x001fe20000000000 */
[----:B----4-:R-:W-:Y:S01]  /*3fae0*/  ISETP.LT.AND P4, PT, R19, UR5, !P1 ;  /* 0x0000000513007c0c */ /* 0x010fe2000cf81270 */
[----:B------:R-:W-:Y:S01]  /*3faf0*/  ULDC.64 UR4, c[0x0][0x228] ;  /* 0x00008a0000047ab9 */ /* 0x000fe20000000a00 */
[----:B--2---:R-:W-:Y:S01]  /*3fb00*/  ISETP.LT.AND P3, PT, R18, UR7, !P1 ;  /* 0x0000000712007c0c */ /* 0x004fe2000cf61270 */
[----:B------:R-:W-:Y:S01]  /*3fb10*/  ULDC UR7, c[0x0][0x228] ;  /* 0x00008a0000077ab9 */ /* 0x000fe20000000800 */
[----:B---3--:R-:W-:Y:S01]  /*3fb20*/  ISETP.LT.AND P1, PT, R17, UR9, !P1 ;  /* 0x0000000911007c0c */ /* 0x008fe2000cf21270 */
[----:B------:R-:W-:-:S08]  /*3fb30*/  ULDC UR9, c[0x0][0x228] ;  /* 0x00008a0000097ab9 */ /* 0x000fd00000000800 */
[----:B------:R-:W-:-:S04]  /*3fb40*/  @P4 LOP3.LUT R2, R2, 0x400000, RZ, 0xfc, !PT ;  /* 0x0040000002024812 */ /* 0x000fc800078efcff */
[----:B------:R-:W-:-:S04]  /*3fb50*/  LOP3.LUT R2, R2, 0xffdfffff, RZ, 0xc0, !PT ;  /* 0xffdfffff02027812 */ /* 0x000fc800078ec0ff */
[----:B------:R-:W-:-:S04]  /*3fb60*/  @P3 LOP3.LUT R2, R2, 0x200000, RZ, 0xfc, !PT ;  /* 0x0020000002023812 */ /* 0x000fc800078efcff */
[----:B------:R-:W-:-:S04]  /*3fb70*/  LOP3.LUT R2, R2, 0xffefffff, RZ, 0xc0, !PT ;  /* 0xffefffff02027812 */ /* 0x000fc800078ec0ff */
[----:B------:R-:W-:Y:S02]  /*3fb80*/  @P1 LOP3.LUT R2, R2, 0x100000, RZ, 0xfc, !PT ;  /* 0x0010000002021812 */ /* 0x000fe400078efcff */
[----:B------:R-:W-:Y:S01]  /*3fb90*/  ISETP.GE.AND P1, PT, R61, UR14, PT ;  /* 0x0000000e3d007c0c */ /* 0x000fe2000bf26270 */
[----:B------:R-:W-:-:S03]  /*3fba0*/  ULDC UR14, c[0x0][0x228] ;  /* 0x00008a00000e7ab9 */ /* 0x000fc60000000800 */
[C---:B------:R-:W-:Y:S01]  /*3fbb0*/  ISETP.LT.AND P3, PT, R60.reuse, UR5, !P1 ;  /* 0x000000053c007c0c */ /* 0x040fe2000cf61270 */
[----:B------:R-:W-:Y:S01]  /*3fbc0*/  ULDC UR5, c[0x0][0x22c] ;  /* 0x00008b0000057ab9 */ /* 0x000fe20000000800 */
[----:B------:R-:W-:Y:S01]  /*3fbd0*/  ISETP.GE.AND P1, PT, R60, UR15, PT ;  /* 0x0000000f3c007c0c */ /* 0x000fe2000bf26270 */
[----:B------:R-:W-:Y:S01]  /*3fbe0*/  ULDC UR15, c[0x0][0x228] ;  /* 0x00008a00000f7ab9 */ /* 0x000fe20000000800 */
[----:B------:R-:W-:Y:S02]  /*3fbf0*/  LOP3.LUT R2, R2, 0xfff7ffff, RZ, 0xc0, !PT ;  /* 0xfff7ffff02027812 */ /* 0x000fe400078ec0ff */
[----:B------:R-:W-:Y:S01]  /*3fc00*/  ISETP.LT.AND P5, PT, R19, UR6, !P1 ;  /* 0x0000000613007c0c */ /* 0x000fe2000cfa1270 */
[----:B------:R-:W-:-:S06]  /*3fc10*/  ULDC UR6, c[0x0][0x228] ;  /* 0x00008a0000067ab9 */ /* 0x000fcc0000000800 */
[----:B------:R-:W-:Y:S02]  /*3fc20*/  @P3 LOP3.LUT R2, R2, 0x80000, RZ, 0xfc, !PT ;  /* 0x0008000002023812 */ /* 0x000fe400078efcff */
[----:B------:R-:W-:Y:S01]  /*3fc30*/  ISETP.LT.AND P3, PT, R18, UR10, !P1 ;  /* 0x0000000a12007c0c */ /* 0x000fe2000cf61270 */
[----:B------:R-:W-:Y:S01]  /*3fc40*/  ULDC UR10, c[0x0][0x228] ;  /* 0x00008a00000a7ab9 */ /* 0x000fe20000000800 */
[----:B------:R-:W-:-:S04]  /*3fc50*/  LOP3.LUT R2, R2, 0xfffbffff, RZ, 0xc0, !PT ;  /* 0xfffbffff02027812 */ /* 0x000fc800078ec0ff */
        /* <DEDUP_REMOVED lines=36> */
[----:B------:R-:W-:-:S04]  /*3fea0*/  @P1 LOP3.LUT R2, R2, 0x200, RZ, 0xfc, !PT ;  /* 0x0000020002021812 */ /* 0x000fc800078efcff */
[----:B------:R-:W-:-:S04]  /*3feb0*/  LOP3.LUT R2, R2, 0xfffffeff, RZ, 0xc0, !PT ;  /* 0xfffffeff02027812 */ /* 0x000fc800078ec0ff */
[----:B------:R-:W-:Y:S02]  /*3fec0*/  @P0 LOP3.LUT R2, R2, 0x100, RZ, 0xfc, !PT ;  /* 0x0000010002020812 */ /* 0x000fe400078efcff */
[----:B------:R-:W-:Y:S01]  /*3fed0*/  ISETP.GE.AND P0, PT, R8, UR5, PT ;  /* 0x0000000508007c0c */ /* 0x000fe2000bf06270 */
[----:B------:R-:W-:Y:S01]  /*3fee0*/  VIADD R8, R60, 0x4 ;  /* 0x000000043c087836 */ /* 0x000fe20000000000 */
[----:B------:R-:W-:-:S11]  /*3fef0*/  ULDC UR5, c[0x0][0x22c] ;  /* 0x00008b0000057ab9 */ /* 0x000fd60000000800 */
        /* <DEDUP_REMOVED lines=426> */
[----:B------:R-:W-:-:S04]  /*419a0*/  ULDC UR5, c[0x0][0x22c] ;  /* 0x00008b0000057ab9 */ /* 0x000fc80000000800 */
        /* <DEDUP_REMOVED lines=17> */
[----:B------:R-:W-:Y:S01]  /*41ac0*/  ULDC UR5, c[0x0][0x22c] ;  /* 0x00008b0000057ab9 */ /* 0x000fe20000000800 */
[----:B------:R-:W-:-:S03]  /*41ad0*/  @P0 LOP3.LUT R12, R12, 0x2000, RZ, 0xfc, !PT ;  /* 0x000020000c0c0812 */ /* 0x000fc600078efcff */
        /* <DEDUP_REMOVED lines=83> */
[----:B------:R-:W-:Y:S01]  /*42010*/  ULDC UR5, c[0x0][0x22c] ;  /* 0x00008b0000057ab9 */ /* 0x000fe20000000800 */
[----:B------:R-:W-:-:S09]  /*42020*/  LOP3.LUT R12, R12, 0xffffefff, RZ, 0xc0, !PT ;  /* 0xffffefff0c0c7812 */ /* 0x000fd200078ec0ff */
[----:B------:R-:W-:Y:S02]  /*42030*/  @P0 LOP3.LUT R5, R5, 0x40, RZ, 0xfc, !PT ;  /* 0x0000004005050812 */ /* 0x000fe400078efcff */
[----:B------:R-:W-:Y:S01]  /*42040*/  ISETP.GE.AND P0, PT, R8, UR5, PT ;  /* 0x0000000508007c0c */ /* 0x000fe2000bf06270 */
[----:B------:R-:W-:Y:S01]  /*42050*/  VIADD R8, R60, 0x72 ;  /* 0x000000723c087836 */ /* 0x000fe20000000000 */
[----:B------:R-:W-:Y:S01]  /*42060*/  LOP3.LUT R5, R5, 0xffffff7f, RZ, 0xc0, !PT ;  /* 0xffffff7f05057812 */ /* 0x000fe200078ec0ff */
[----:B------:R-:W-:Y:S01]  /*42070*/  ULDC UR5, c[0x0][0x22c] ;  /* 0x00008b0000057ab9 */ /* 0x000fe20000000800 */
[----:B------:R-:W-:-:S04]  /*42080*/  @P1 LOP3.LUT R12, R12, 0x1000, RZ, 0xfc, !PT ;  /* 0x000010000c0c1812 */ /* 0x000fc800078efcff */
[----:B------:R-:W-:-:S05]  /*42090*/  LOP3.LUT R12, R12, 0xffffbfff, RZ, 0xc0, !PT ;  /* 0xffffbfff0c0c7812 */ /* 0x000fca00078ec0ff */
[----:B------:R-:W-:Y:S02]  /*420a0*/  @P0 LOP3.LUT R5, R5, 0x80, RZ, 0xfc, !PT ;  /* 0x0000008005050812 */ /* 0x000fe400078efcff */
[----:B------:R-:W-:Y:S02]  /*420b0*/  ISETP.GE.AND P0, PT, R8, UR5, PT ;  /* 0x0000000508007c0c */ /* 0x000fe4000bf06270 */
[----:B------:R-:W-:Y:S01]  /*420c0*/  @P2 LOP3.LUT R12, R12, 0x4000, RZ, 0xfc, !PT ;  /* 0x000040000c0c2812 */ /* 0x000fe200078efcff */
[----:B------:R-:W-:Y:S01]  /*420d0*/  VIADD R8, R60, 0x73 ;  /* 0x000000733c087836 */ /* 0x000fe20000000000 */
[----:B------:R-:W-:Y:S01]  /*420e0*/  LOP3.LUT R5, R5, 0xfffffeff, RZ, 0xc0, !PT ;  /* 0xfffffeff05057812 */ /* 0x000fe200078ec0ff */
[----:B------:R-:W-:Y:S01]  /*420f0*/  ULDC UR5, c[0x0][0x22c] ;  /* 0x00008b0000057ab9 */ /* 0x000fe20000000800 */
[----:B------:R-:W-:-:S04]  /*42100*/  LOP3.LUT R12, R12, 0xffff7fff, RZ, 0xc0, !PT ;  /* 0xffff7fff0c0c7812 */ /* 0x000fc800078ec0ff */
[----:B------:R-:W-:-:S03]  /*42110*/  @P3 LOP3.LUT R12, R12, 0x8000, RZ, 0xfc, !PT ;  /* 0x000080000c0c3812 */ /* 0x000fc600078efcff */
[----:B------:R-:W-:Y:S02]  /*42120*/  @P0 LOP3.LUT R5, R5, 0x100, RZ, 0xfc, !PT ;  /* 0x0000010005050812 */ /* 0x000fe400078efcff */
[----:B------:R-:W-:Y:S01]  /*42130*/  ISETP.GE.AND P0, PT, R8, UR5, PT ;  /* 0x0000000508007c0c */ /* 0x000fe2000bf06270 */
[----:B------:R-:W-:Y:S01]  /*42140*/  VIADD R60, R60, 0x74 ;  /* 0x000000743c3c7836 */ /* 0x000fe20000000000 */
[----:B------:R-:W-:Y:S01]  /*42150*/  LOP3.LUT R12, R12, 0xfffeffff, RZ, 0xc0, !PT ;  /* 0xfffeffff0c0c7812 */ /* 0x000fe200078ec0ff */
[----:B------:R-:W-:Y:S01]  /*42160*/  ULDC UR5, c[0x0][0x22c] ;  /* 0x00008b0000057ab9 */ /* 0x000fe20000000800 */
[----:B------:R-:W-:Y:S02]  /*42170*/  LOP3.LUT R5, R5, 0xfffffdff, RZ, 0xc0, !PT ;  /* 0xfffffdff05057812 */ /* 0x000fe400078ec0ff */
[----:B------:R-:W-:Y:S02]  /*42180*/  @P4 LOP3.LUT R12, R12, 0x10000, RZ, 0xfc, !PT ;  /* 0x000100000c0c4812 */ /* 0x000fe400078efcff */
[----:B------:R-:W-:Y:S01]  /*42190*/  ISETP.GE.AND P4, PT, R60, UR5, PT ;  /* 0x000000053c007c0c */ /* 0x000fe2000bf86270 */
[----:B------:R-:W-:-:S04]  /*421a0*/  ULDC UR5, c[0x0][0x228] ;  /* 0x00008a0000057ab9 */ /* 0x000fc80000000800 */
[----:B------:R-:W-:Y:S02]  /*421b0*/  @P0 LOP3.LUT R5, R5, 0x200, RZ, 0xfc, !PT ;  /* 0x0000020005050812 */ /* 0x000fe400078efcff */
[----:B------:R-:W-:Y:S02]  /*421c0*/  LOP3.LUT R12, R12, 0xfffdffff, RZ, 0xc0, !PT ;  /* 0xfffdffff0c0c7812 */ /* 0x000fe400078ec0ff */
[----:B------:R-:W-:Y:S02]  /*421d0*/  LOP3.LUT R5, R5, 0xfffffbff, RZ, 0xc0, !PT ;  /* 0xfffffbff05057812 */ /* 0x000fe400078ec0ff */
[----:B------:R-:W-:Y:S02]  /*421e0*/  LOP3.LUT P3, RZ, R6, 0x200000, RZ, 0xc0, !PT ;  /* 0x0020000006ff7812 */ /* 0x000fe4000786c0ff */
[----:B------:R-:W-:Y:S02]  /*421f0*/  @P5 LOP3.LUT R12, R12, 0x20000, RZ, 0xfc, !PT ;  /* 0x000200000c0c5812 */ /* 0x000fe400078efcff */
[----:B------:R-:W-:-:S02]  /*42200*/  @P4 LOP3.LUT R5, R5, 0x400, RZ, 0xfc, !PT ;  /* 0x0000040005054812 */ /* 0x000fc400078efcff */
[----:B------:R-:W-:Y:S01]  /*42210*/  ISETP.LT.AND P4, PT, R61, UR4, !P3 ;  /* 0x000000043d007c0c */ /* 0x000fe2000df81270 */
[----:B------:R-:W-:Y:S01]  /*42220*/  ULDC UR4, c[0x0][0x228] ;  /* 0x00008a0000047ab9 */ /* 0x000fe20000000800 */
[----:B------:R-:W-:Y:S02]  /*42230*/  LOP3.LUT R12, R12, 0xfffbffff, RZ, 0xc0, !PT ;  /* 0xfffbffff0c0c7812 */ /* 0x000fe400078ec0ff */
[----:B------:R-:W-:Y:S02]  /*42240*/  LOP3.LUT R2, R2, 0xffffff7f, RZ, 0xc0, !PT ;  /* 0xffffff7f02027812 */ /* 0x000fe400078ec0ff */
[----:B------:R-:W-:Y:S02]  /*42250*/  @P6 LOP3.LUT R12, R12, 0x40000, RZ, 0xfc, !PT ;  /* 0x000400000c0c6812 */ /* 0x000fe400078efcff */
[----:B------:R-:W-:Y:S01]  /*42260*/  ISETP.LT.AND P6, PT, R19, UR5, !P3 ;  /* 0x0000000513007c0c */ /* 0x000fe2000dfc1270 */
[----:B------:R-:W-:Y:S01]  /*42270*/  ULDC UR5, c[0x0][0x228] ;  /* 0x00008a0000057ab9 */ /* 0x000fe20000000800 */
[----:B------:R-:W-:Y:S01]  /*42280*/  ISETP.LT.AND P5, PT, R18, UR6, !P3 ;  /* 0x0000000612007c0c */ /* 0x000fe2000dfa1270 */
[----:B------:R-:W-:-:S02]  /*42290*/  ULDC UR6, c[0x0][0x228] ;  /* 0x00008a0000067ab9 */ /* 0x000fc40000000800 */
[----:B------:R-:W-:-:S04]  /*422a0*/  @P4 LOP3.LUT R2, R2, 0x80, RZ, 0xfc, !PT ;  /* 0x0000008002024812 */ /* 0x000fc800078efcff */
[----:B------:R-:W-:-:S04]  /*422b0*/  LOP3.LUT R2, R2, 0xffffffbf, RZ, 0xc0, !PT ;  /* 0xffffffbf02027812 */ /* 0x000fc800078ec0ff */
[----:B------:R-:W-:Y:S02]  /*422c0*/  @P6 LOP3.LUT R2, R2, 0x40, RZ, 0xfc, !PT ;  /* 0x0000004002026812 */ /* 0x000fe400078efcff */
[----:B------:R-:W-:Y:S01]  /*422d0*/  ISETP.LT.AND P4, PT, R17, UR7, !P3 ;  /* 0x0000000711007c0c */ /* 0x000fe2000df81270 */
[----:B------:R-:W-:Y:S01]  /*422e0*/  ULDC UR7, c[0x0][0x228] ;  /* 0x00008a0000077ab9 */ /* 0x000fe20000000800 */
[----:B------:R-:W-:-:S04]  /*422f0*/  LOP3.LUT R2, R2, 0xffffffdf, RZ, 0xc0, !PT ;  /* 0xffffffdf02027812 */ /* 0x000fc800078ec0ff */
[----:B------:R-:W-:Y:S02]  /*42300*/  @P5 LOP3.LUT R2, R2, 0x20, RZ, 0xfc, !PT ;  /* 0x0000002002025812 */ /* 0x000fe400078efcff */
[----:B------:R-:W-:Y:S02]  /*42310*/  LOP3.LUT P2, RZ, R6, 0x100000, RZ, 0xc0, !PT ;  /* 0x0010000006ff7812 */ /* 0x000fe4000784c0ff */
[----:B------:R-:W-:-:S04]  /*42320*/  LOP3.LUT R2, R2, 0xffffffef, RZ, 0xc0, !PT ;  /* 0xffffffef02027812 */ /* 0x000fc800078ec0ff */
[----:B------:R-:W-:Y:S02]  /*42330*/  @P4 LOP3.LUT R2, R2, 0x10, RZ, 0xfc, !PT ;  /* 0x0000001002024812 */ /* 0x000fe400078efcff */
[----:B------:R-:W-:Y:S01]  /*42340*/  ISETP.LT.AND P4, PT, R61, UR4, !P2 ;  /* 0x000000043d007c0c */ /* 0x000fe2000d781270 */
[----:B------:R-:W-:Y:S01]  /*42350*/  ULDC UR4, c[0x0][0x228] ;  /* 0x00008a0000047ab9 */ /* 0x000fe20000000800 */
[----:B------:R-:W-:Y:S01]  /*42360*/  ISETP.LT.AND P6, PT, R19, UR5, !P2 ;  /* 0x0000000513007c0c */ /* 0x000fe2000d7c1270 */
[----:B------:R-:W-:Y:S01]  /*42370*/  ULDC UR5, c[0x0][0x228] ;  /* 0x00008a0000057ab9 */ /* 0x000fe20000000800 */
[----:B------:R-:W-:Y:S02]  /*42380*/  LOP3.LUT R2, R2, 0xfffffff7, RZ, 0xc0, !PT ;  /* 0xfffffff702027812 */ /* 0x000fe400078ec0ff */
[----:B------:R-:W-:Y:S01]  /*42390*/  ISETP.LT.AND P5, PT, R18, UR6, !P2 ;  /* 0x0000000612007c0c */ /* 0x000fe2000d7a1270 */
[----:B------:R-:W-:-:S06]  /*423a0*/  ULDC UR6, c[0x0][0x228] ;  /* 0x00008a0000067ab9 */ /* 0x000fcc0000000800 */
        /* <DEDUP_REMOVED lines=14> */
[----:B------:R-:W-:Y:S01]  /*42490*/  ISETP.LT.AND P5, PT, R18, UR6, !P1 ;  /* 0x0000000612007c0c */ /* 0x000fe2000cfa1270 */
[----:B------:R-:W-:-:S08]  /*424a0*/  ULDC UR6, c[0x0][0x228] ;  /* 0x00008a0000067ab9 */ /* 0x000fd00000000800 */
        /* <DEDUP_REMOVED lines=519> */
[----:B------:R-:W-:Y:S02]  /*44520*/  LOP3.LUT R51, R51, 0xfffffff7, RZ, 0xc0, !PT ;  /* 0xfffffff733337812 */ /* 0x000fe400078ec0ff */
[----:B------:R-:W-:Y:S01]  /*44530*/  ISETP.LT.AND P6, PT, R18, UR5, !P2 ;  /* 0x0000000512007c0c */ /* 0x000fe2000d7c1270 */
[----:B------:R-:W-:Y:S01]  /*44540*/  ULDC UR5, c[0x0][0x228] ;  /* 0x00008a0000057ab9 */ /* 0x000fe20000000800 */
[----:B------:R-:W-:Y:S01]  /*44550*/  ISETP.LT.AND P5, PT, R19, UR6, !P2 ;  /* 0x0000000613007c0c */ /* 0x000fe2000d7a1270 */
[----:B------:R-:W-:-:S06]  /*44560*/  ULDC UR6, c[0x0][0x228] ;  /* 0x00008a0000067ab9 */ /* 0x000fcc0000000800 */
[----:B------:R-:W-:Y:S02]  /*44570*/  @P4 LOP3.LUT R51, R51, 0x8, RZ, 0xfc, !PT ;  /* 0x0000000833334812 */ /* 0x000fe400078efcff */
[----:B------:R-:W-:Y:S01]  /*44580*/  ISETP.LT.AND P4, PT, R61, UR7, !P2 ;  /* 0x000000073d007c0c */ /* 0x000fe2000d781270 */
[----:B------:R-:W-:Y:S01]  /*44590*/  ULDC UR7, c[0x0][0x228] ;  /* 0x00008a0000077ab9 */ /* 0x000fe20000000800 */
[----:B------:R-:W-:Y:S02]  /*445a0*/  LOP3.LUT R51, R51, 0xfffffffb, RZ, 0xc0, !PT ;  /* 0xfffffffb33337812 */ /* 0x000fe400078ec0ff */
[----:B------:R-:W-:Y:S02]  /*445b0*/  LOP3.LUT P1, RZ, R3, 0x200000, RZ, 0xc0, !PT ;  /* 0x0020000003ff7812 */ /* 0x000fe4000782c0ff */
[----:B------:R-:W-:Y:S02]  /*445c0*/  @P6 LOP3.LUT R51, R51, 0x4, RZ, 0xfc, !PT ;  /* 0x0000000433336812 */ /* 0x000fe400078efcff */
[----:B------:R-:W-:Y:S01]  /*445d0*/  ISETP.LT.AND P6, PT, R19, UR5, !P1 ;  /* 0x0000000513007c0c */ /* 0x000fe2000cfc1270 */
[----:B------:R-:W-:Y:S01]  /*445e0*/  ULDC UR5, c[0x0][0x228] ;  /* 0x00008a0000057ab9 */ /* 0x000fe20000000800 */
[----:B------:R-:W-:-:S03]  /*445f0*/  LOP3.LUT R51, R51, 0xfffffffd, RZ, 0xc0, !PT ;  /* 0xfffffffd33337812 */ /* 0x000fc600078ec0ff */
[----:B------:R-:W-:Y:S02]  /*44600*/  @P4 LOP3.LUT R52, R52, 0x20000000, RZ, 0xfc, !PT ;  /* 0x2000000034344812 */ /* 0x000fe400078efcff */
[----:B------:R-:W-:Y:S01]  /*44610*/  ISETP.LT.AND P4, PT, R61, UR4, !P1 ;  /* 0x000000043d007c0c */ /* 0x000fe2000cf81270 */
[----:B------:R-:W-:Y:S01]  /*44620*/  ULDC UR4, c[0x0][0x228] ;  /* 0x00008a0000047ab9 */ /* 0x000fe20000000800 */
[----:B------:R-:W-:Y:S02]  /*44630*/  @P5 LOP3.LUT R51, R51, 0x2, RZ, 0xfc, !PT ;  /* 0x0000000233335812 */ /* 0x000fe400078efcff */
[----:B------:R-:W-:Y:S01]  /*44640*/  ISETP.LT.AND P5, PT, R18, UR6, !P1 ;  /* 0x0000000612007c0c */ /* 0x000fe2000cfa1270 */
[----:B------:R-:W-:Y:S01]  /*44650*/  ULDC UR6, c[0x0][0x228] ;  /* 0x00008a0000067ab9 */ /* 0x000fe20000000800 */
[----:B------:R-:W-:Y:S02]  /*44660*/  LOP3.LUT R52, R52, 0x7fffffff, RZ, 0xc0, !PT ;  /* 0x7fffffff34347812 */ /* 0x000fe400078ec0ff */
[----:B------:R-:W-:-:S02]  /*44670*/  LOP3.LUT R51, R51, 0xfffffffe, RZ, 0xc0, !PT ;  /* 0xfffffffe33337812 */ /* 0x000fc400078ec0ff */
[----:B------:R-:W-:-:S03]  /*44680*/  @P6 LOP3.LUT R52, R52, 0x80000000, RZ, 0xfc, !PT ;  /* 0x8000000034346812 */ /* 0x000fc600078efcff */
        /* <DEDUP_REMOVED lines=516> */
[----:B------:R-:W-:-:S04]  /*466d0*/  @P4 LOP3.LUT R55, R55, 0x10, RZ, 0xfc, !PT ;  /* 0x0000001037374812 */ /* 0x000fc800078efcff */
[----:B------:R-:W-:Y:S02]  /*466e0*/  LOP3.LUT R55, R55, 0xfffffff7, RZ, 0xc0, !PT ;  /* 0xfffffff737377812 */ /* 0x000fe400078ec0ff */
[----:B------:R-:W-:Y:S01]  /*466f0*/  ISETP.LT.AND P5, PT, R19, UR5, !P3 ;  /* 0x0000000513007c0c */ /* 0x000fe2000dfa1270 */
[----:B------:R-:W-:Y:S01]  /*46700*/  ULDC UR5, c[0x0][0x228] ;  /* 0x00008a0000057ab9 */ /* 0x000fe20000000800 */
[----:B------:R-:W-:Y:S02]  /*46710*/  @P6 LOP3.LUT R55, R55, 0x8, RZ, 0xfc, !PT ;  /* 0x0000000837376812 */ /* 0x000fe400078efcff */
[----:B------:R-:W-:Y:S02]  /*46720*/  LOP3.LUT P6, RZ, R4, 0x40, RZ, 0xc0, !PT ;  /* 0x0000004004ff7812 */ /* 0x000fe400078cc0ff */
[----:B------:R-:W-:Y:S01]  /*46730*/  ISETP.LT.AND P4, PT, R18, UR6, !P3 ;  /* 0x0000000612007c0c */ /* 0x000fe2000df81270 */
[----:B------:R-:W-:Y:S01]  /*46740*/  ULDC UR6, c[0x0][0x228] ;  /* 0x00008a0000067ab9 */ /* 0x000fe20000000800 */
[----:B------:R-:W-:-:S02]  /*46750*/  LOP3.LUT R55, R55, 0xfffffffb, RZ, 0xc0, !PT ;  /* 0xfffffffb37377812 */ /* 0x000fc400078ec0ff */
[----:B------:R-:W-:Y:S02]  /*46760*/  LOP3.LUT R12, R12, 0xfff7ffff, RZ, 0xc0, !PT ;  /* 0xfff7ffff0c0c7812 */ /* 0x000fe400078ec0ff */
[----:B------:R-:W-:Y:S02]  /*46770*/  LOP3.LUT P2, RZ, R4, 0x80000, RZ, 0xc0, !PT ;  /* 0x0008000004ff7812 */ /* 0x000fe4000784c0ff */
[----:B------:R-:W-:Y:S02]  /*46780*/  @P5 LOP3.LUT R55, R55, 0x4, RZ, 0xfc, !PT ;  /* 0x0000000437375812 */ /* 0x000fe400078efcff */
[----:B------:R-:W-:Y:S01]  /*46790*/  ISETP.LT.AND P5, PT, R61, UR4, !P2 ;  /* 0x000000043d007c0c */ /* 0x000fe2000d7a1270 */
[----:B------:R-:W-:Y:S01]  /*467a0*/  ULDC UR4, c[0x0][0x228] ;  /* 0x00008a0000047ab9 */ /* 0x000fe20000000800 */
[----:B------:R-:W-:Y:S02]  /*467b0*/  @P6 LOP3.LUT R12, R12, 0x80000, RZ, 0xfc, !PT ;  /* 0x000800000c0c6812 */ /* 0x000fe400078efcff */
[----:B------:R-:W-:-:S02]  /*467c0*/  LOP3.LUT P6, RZ, R4, 0x80, RZ, 0xc0, !PT ;  /* 0x0000008004ff7812 */ /* 0x000fc400078cc0ff */
[----:B------:R-:W-:Y:S01]  /*467d0*/  ISETP.LT.AND P3, PT, R17, UR7, !P3 ;  /* 0x0000000711007c0c */ /* 0x000fe2000df61270 */
[----:B------:R-:W-:Y:S01]  /*467e0*/  ULDC UR7, c[0x0][0x228] ;  /* 0x00008a0000077ab9 */ /* 0x000fe20000000800 */
[----:B------:R-:W-:Y:S02]  /*467f0*/  LOP3.LUT R55, R55, 0xfffffffd, RZ, 0xc0, !PT ;  /* 0xfffffffd37377812 */ /* 0x000fe400078ec0ff */
[----:B------:R-:W-:Y:S02]  /*46800*/  LOP3.LUT R12, R12, 0xffefffff, RZ, 0xc0, !PT ;  /* 0xffefffff0c0c7812 */ /* 0x000fe400078ec0ff */
[----:B------:R-:W-:Y:S02]  /*46810*/  @P4 LOP3.LUT R55, R55, 0x2, RZ, 0xfc, !PT ;  /* 0x0000000237374812 */ /* 0x000fe400078efcff */
[----:B------:R-:W-:Y:S01]  /*46820*/  ISETP.LT.AND P4, PT, R19, UR5, !P2 ;  /* 0x0000000513007c0c */ /* 0x000fe2000d781270 */
[----:B------:R-:W-:Y:S01]  /*46830*/  ULDC UR5, c[0x0][0x228] ;  /* 0x00008a0000057ab9 */ /* 0x000fe20000000800 */
[----:B------:R-:W-:-:S02]  /*46840*/  LOP3.LUT R55, R55, 0xfffffffe, RZ, 0xc0, !PT ;  /* 0xfffffffe37377812 */ /* 0x000fc400078ec0ff */
[----:B------:R-:W-:Y:S02]  /*46850*/  @P5 LOP3.LUT R56, R56, 0x80000000, RZ, 0xfc, !PT ;  /* 0x8000000038385812 */ /* 0x000fe400078efcff */
[----:B------:R-:W-:Y:S02]  /*46860*/  @P6 LOP3.LUT R12, R12, 0x100000, RZ, 0xfc, !PT ;  /* 0x001000000c0c6812 */ /* 0x000fe400078efcff */
[----:B------:R-:W-:Y:S02]  /*46870*/  LOP3.LUT P6, RZ, R4, 0x100, RZ, 0xc0, !PT ;  /* 0x0000010004ff7812 */ /* 0x000fe400078cc0ff */
[----:B------:R-:W-:Y:S02]  /*46880*/  @P3 LOP3.LUT R55, R55, 0x1, RZ, 0xfc, !PT ;  /* 0x0000000137373812 */ /* 0x000fe400078efcff */
[----:B------:R-:W-:Y:S01]  /*46890*/  ISETP.LT.AND P3, PT, R18, UR6, !P2 ;  /* 0x0000000612007c0c */ /* 0x000fe2000d761270 */
[----:B------:R-:W-:Y:S01]  /*468a0*/  ULDC UR6, c[0x0][0x228] ;  /* 0x00008a0000067ab9 */ /* 0x000fe20000000800 */
[----:B------:R-:W-:-:S02]  /*468b0*/  LOP3.LUT R56, R56, 0xbfffffff, RZ, 0xc0, !PT ;  /* 0xbfffffff38387812 */ /* 0x000fc400078ec0ff */
[----:B------:R-:W-:Y:S02]  /*468c0*/  LOP3.LUT R12, R12, 0xffdfffff, RZ, 0xc0, !PT ;  /* 0xffdfffff0c0c7812 */ /* 0x000fe400078ec0ff */
[----:B------:R-:W-:Y:S02]  /*468d0*/  @P4 LOP3.LUT R56, R56, 0x40000000, RZ, 0xfc, !PT ;  /* 0x4000000038384812 */ /* 0x000fe400078efcff */
[----:B------:R-:W-:Y:S01]  /*468e0*/  ISETP.LT.AND P2, PT, R17, UR7, !P2 ;  /* 0x0000000711007c0c */ /* 0x000fe2000d741270 */
[----:B------:R-:W-:Y:S01]  /*468f0*/  ULDC UR7, c[0x0][0x228] ;  /* 0x00008a0000077ab9 */ /* 0x000fe20000000800 */
[----:B------:R-:W-:Y:S02]  /*46900*/  LOP3.LUT R56, R56, 0xdfffffff, RZ, 0xc0, !PT ;  /* 0xdfffffff38387812 */ /* 0x000fe400078ec0ff */
[----:B------:R-:W-:Y:S02]  /*46910*/  @P6 LOP3.LUT R12, R12, 0x200000, RZ, 0xfc, !PT ;  /* 0x002000000c0c6812 */ /* 0x000fe400078efcff */
[----:B------:R-:W-:-:S02]  /*46920*/  LOP3.LUT P1, RZ, R4, 0x40000, RZ, 0xc0, !PT ;  /* 0x0004000004ff7812 */ /* 0x000fc4000782c0ff */
[----:B------:R-:W-:Y:S02]  /*46930*/  LOP3.LUT P6, RZ, R4, 0x200, RZ, 0xc0, !PT ;  /* 0x0000020004ff7812 */ /* 0x000fe400078cc0ff */
[----:B------:R-:W-:Y:S02]  /*46940*/  @P3 LOP3.LUT R56, R56, 0x20000000, RZ, 0xfc, !PT ;  /* 0x2000000038383812 */ /* 0x000fe400078efcff */
[----:B------:R-:W-:Y:S01]  /*46950*/  ISETP.LT.AND P4, PT, R61, UR4, !P1 ;  /* 0x000000043d007c0c */ /* 0x000fe2000cf81270 */
[----:B------:R-:W-:Y:S01]  /*46960*/  ULDC UR4, c[0x0][0x228] ;  /* 0x00008a0000047ab9 */ /* 0x000fe20000000800 */
[----:B------:R-:W-:Y:S02]  /*46970*/  LOP3.LUT R56, R56, 0xefffffff, RZ, 0xc0, !PT ;  /* 0xefffffff38387812 */ /* 0x000fe400078ec0ff */
[----:B------:R-:W-:Y:S02]  /*46980*/  LOP3.LUT R12, R12, 0xffbfffff, RZ, 0xc0, !PT ;  /* 0xffbfffff0c0c7812 */ /* 0x000fe400078ec0ff */
[----:B------:R-:W-:-:S02]  /*46990*/  @P2 LOP3.LUT R56, R56, 0x10000000, RZ, 0xfc, !PT ;  /* 0x1000000038382812 */ /* 0x000fc400078efcff */
[----:B------:R-:W-:Y:S01]  /*469a0*/  ISETP.LT.AND P3, PT, R19, UR5, !P1 ;  /* 0x0000000513007c0c */ /* 0x000fe2000cf61270 */
[----:B------:R-:W-:Y:S01]  /*469b0*/  ULDC UR5, c[0x0][0x228] ;  /* 0x00008a0000057ab9 */ /* 0x000fe20000000800 */
[----:B------:R-:W-:Y:S02]  /*469c0*/  LOP3.LUT R56, R56, 0xf7ffffff, RZ, 0xc0, !PT ;  /* 0xf7ffffff38387812 */ /* 0x000fe400078ec0ff */
        /* <DEDUP_REMOVED lines=10> */
[----:B------:R-:W-:Y:S02]  /*46a70*/  @P6 LOP3.LUT R12, R12, 0x800000, RZ, 0xfc, !PT ;  /* 0x008000000c0c6812 */ /* 0x000fe400078efcff */
[----:B------:R-:W-:Y:S02]  /*46a80*/  LOP3.LUT P6, RZ, R4, 0x800, RZ, 0xc0, !PT ;  /* 0x0000080004ff7812 */ /* 0x000fe400078cc0ff */
[----:B------:R-:W-:-:S04]  /*46a90*/  LOP3.LUT R56, R56, 0xfdffffff, RZ, 0xc0, !PT ;  /* 0xfdffffff38387812 */ /* 0x000fc800078ec0ff */
        /* <DEDUP_REMOVED lines=8> */
[----:B------:R-:W-:Y:S02]  /*46b20*/  LOP3.LUT P6, RZ, R4, 0x1000, RZ, 0xc0, !PT ;  /* 0x0000100004ff7812 */ /* 0x000fe400078cc0ff */
[----:B------:R-:W-:Y:S01]  /*46b30*/  ISETP.LT.AND P3, PT, R19, UR5, !P0 ;  /* 0x0000000513007c0c */ /* 0x000fe2000c761270 */
[----:B------:R-:W-:Y:S01]  /*46b40*/  ULDC UR5, c[0x0][0x228] ;  /* 0x00008a0000057ab9 */ /* 0x000fe20000000800 */
[----:B------:R-:W-:Y:S02]  /*46b50*/  LOP3.LUT R56, R56, 0xff7fffff, RZ, 0xc0, !PT ;  /* 0xff7fffff38387812 */ /* 0x000fe400078ec0ff */
[----:B------:R-:W-:Y:S02]  /*46b60*/  LOP3.LUT R12, R12, 0xfdffffff, RZ, 0xc0, !PT ;  /* 0xfdffffff0c0c7812 */ /* 0x000fe400078ec0ff */
[----:B------:R-:W-:Y:S01]  /*46b70*/  ISETP.LT.AND P2, PT, R18, UR6, !P0 ;  /* 0x0000000612007c0c */ /* 0x000fe2000c741270 */
[----:B------:R-:W-:-:S02]  /*46b80*/  ULDC UR6, c[0x0][0x228] ;  /* 0x00008a0000067ab9 */ /* 0x000fc40000000800 */
[----:B------:R-:W-:Y:S02]  /*46b90*/  @P1 LOP3.LUT R56, R56, 0x800000, RZ, 0xfc, !PT ;  /* 0x0080000038381812 */ /* 0x000fe400078efcff */
[----:B------:R-:W-:Y:S02]  /*46ba0*/  @P6 LOP3.LUT R12, R12, 0x2000000, RZ, 0xfc, !PT ;  /* 0x020000000c0c6812 */ /* 0x000fe400078efcff */
[----:B------:R-:W-:Y:S02]  /*46bb0*/  LOP3.LUT P6, RZ, R4, 0x2000, RZ, 0xc0, !PT ;  /* 0x0000200004ff7812 */ /* 0x000fe400078cc0ff */
[----:B------:R-:W-:Y:S02]  /*46bc0*/  LOP3.LUT R56, R56, 0xffbfffff, RZ, 0xc0, !PT ;  /* 0xffbfffff38387812 */ /* 0x000fe400078ec0ff */
[----:B------:R-:W-:Y:S02]  /*46bd0*/  LOP3.LUT R12, R12, 0xfbffffff, RZ, 0xc0, !PT ;  /* 0xfbffffff0c0c7812 */ /* 0x000fe400078ec0ff */
[----:B------:R-:W-:-:S02]  /*46be0*/  @P3 LOP3.LUT R56, R56, 0x400000, RZ, 0xfc, !PT ;  /* 0x0040000038383812 */ /* 0x000fc400078efcff */
[----:B------:R-:W-:Y:S01]  /*46bf0*/  ISETP.LT.AND P1, PT, R17, UR7, !P0 ;  /* 0x0000000711007c0c */ /* 0x000fe2000c721270 */
[----:B------:R-:W-:Y:S01]  /*46c00*/  ULDC UR7, c[0x0][0x228] ;  /* 0x00008a0000077ab9 */ /* 0x000fe20000000800 */
[----:B------:R-:W-:-:S03]  /*46c10*/  LOP3.LUT R56, R56, 0xffdfffff, RZ, 0xc0, !PT ;  /* 0xffdfffff38387812 */ /* 0x000fc600078ec0ff */
[----:B------:R-:W-:Y:S02]  /*46c20*/  @P6 LOP3.LUT R12, R12, 0x4000000, RZ, 0xfc, !PT ;  /* 0x040000000c0c6812 */ /* 0x000fe400078efcff */
[----:B------:R-:W-:Y:S02]  /*46c30*/  LOP3.LUT P6, RZ, R4, 0x4000, RZ, 0xc0, !PT ;  /* 0x0000400004ff7812 */ /* 0x000fe400078cc0ff */
[----:B------:R-:W-:Y:S02]  /*46c40*/  @P2 LOP3.LUT R56, R56, 0x200000, RZ, 0xfc, !PT ;  /* 0x0020000038382812 */ /* 0x000fe400078efcff */
[----:B------:R-:W-:Y:S02]  /*46c50*/  LOP3.LUT P0, RZ, R4, 0x10000, RZ, 0xc0, !PT ;  /* 0x0001000004ff7812 */ /* 0x000fe4000780c0ff */
[----:B------:R-:W-:Y:S02]  /*46c60*/  LOP3.LUT R56, R56, 0xffefffff, RZ, 0xc0, !PT ;  /* 0xffefffff38387812 */ /* 0x000fe400078ec0ff */
[----:B------:R-:W-:-:S02]  /*46c70*/  LOP3.LUT R12, R12, 0xf7ffffff, RZ, 0xc0, !PT ;  /* 0xf7ffffff0c0c7812 */ /* 0x000fc400078ec0ff */
[----:B------:R-:W-:Y:S02]  /*46c80*/  @P1 LOP3.LUT R56, R56, 0x100000, RZ, 0xfc, !PT ;  /* 0x0010000038381812 */ /* 0x000fe400078efcff */
[C---:B------:R-:W-:Y:S01]  /*46c90*/  ISETP.LT.AND P1, PT, R61.reuse, UR46, !P0 ;  /* 0x0000002e3d007c0c */ /* 0x040fe2000c721270 */
[----:B------:R-:W-:Y:S01]  /*46ca0*/  ULDC UR46, c[0x0][0x228] ;  /* 0x00008a00002e7ab9 */ /* 0x000fe20000000800 */
[----:B------:R-:W-:Y:S02]  /*46cb0*/  @P6 LOP3.LUT R12, R12, 0x8000000, RZ, 0xfc, !PT ;  /* 0x080000000c0c6812 */ /* 0x000fe400078efcff */
[----:B------:R-:W-:Y:S02]  /*46cc0*/  LOP3.LUT P6, RZ, R4, 0x8000, RZ, 0xc0, !PT ;  /* 0x0000800004ff7812 */ /* 0x000fe400078cc0ff */
[----:B------:R-:W-:Y:S02]  /*46cd0*/  LOP3.LUT R56, R56, 0xfff7ffff, RZ, 0xc0, !PT ;  /* 0xfff7ffff38387812 */ /* 0x000fe400078ec0ff */
[----:B------:R-:W-:Y:S01]  /*46ce0*/  ISETP.LT.AND P6, PT, R61, UR45, !P6 ;  /* 0x0000002d3d007c0c */ /* 0x000fe2000f7c1270 */
[----:B------:R-:W-:-:S04]  /*46cf0*/  ULDC UR45, c[0x0][0x228] ;  /* 0x00008a00002d7ab9 */ /* 0x000fc80000000800 */
[----:B------:R-:W-:-:S04]  /*46d00*/  @P1 LOP3.LUT R56, R56, 0x80000, RZ, 0xfc, !PT ;  /* 0x0008000038381812 */ /* 0x000fc800078efcff */
[----:B------:R-:W-:-:S04]  /*46d10*/  LOP3.LUT R56, R56, 0xfffeffff, RZ, 0xc0, !PT ;  /* 0xfffeffff38387812 */ /* 0x000fc800078ec0ff */
[----:B------:R-:W-:Y:S02]  /*46d20*/  @P6 LOP3.LUT R56, R56, 0x10000, RZ, 0xfc, !PT ;  /* 0x0001000038386812 */ /* 0x000fe400078efcff */
[----:B------:R-:W-:-:S04]  /*46d30*/  LOP3.LUT P6, RZ, R12, 0x8000000, RZ, 0xc0, !PT ;  /* 0x080000000cff7812 */ /* 0x000fc800078cc0ff */
[----:B------:R-:W-:Y:S02]  /*46d40*/  ISETP.LT.AND P6, PT, R61, UR44, !P6 ;  /* 0x0000002c3d007c0c */ /* 0x000fe4000f7c1270 */
[----:B------:R-:W-:Y:S02]  /*46d50*/  LOP3.LUT R58, R58, 0xdfffffff, RZ, 0xc0, !PT ;  /* 0xdfffffff3a3a7812 */ /* 0x000fe400078ec0ff */
[----:B------:R-:W-:Y:S02]  /*46d60*/  LOP3.LUT R59, R59, 0x7fffffff, RZ, 0xc0, !PT ;  /* 0x7fffffff3b3b7812 */ /* 0x000fe400078ec0ff */
[----:B------:R-:W-:Y:S02]  /*46d70*/  LOP3.LUT R14, R14, 0xfffff7ff, RZ, 0xc0, !PT ;  /* 0xfffff7ff0e0e7812 */ /* 0x000fe400078ec0ff */
[----:B------:R-:W-:Y:S01]  /*46d80*/  LOP3.LUT R15, R15, 0xfffffdff, RZ, 0xc0, !PT ;  /* 0xfffffdff0f0f7812 */ /* 0x000fe200078ec0ff */
[----:B------:R0:W-:Y:S01]  /*46d90*/  STL [R1+0x14ac], R2 ;  /* 0x0014ac0201007387 */ /* 0x0001e20000100800 */
[----:B------:R-:W-:Y:S01]  /*46da0*/  LOP3.LUT R56, R56, 0xffffdfff, RZ, 0xc0, !PT ;  /* 0xffffdfff38387812 */ /* 0x000fe200078ec0ff */
[----:B------:R-:W-:-:S03]  /*46db0*/  ULDC UR44, c[0x0][0x228] ;  /* 0x00008a00002c7ab9 */ /* 0x000fc60000000800 */
[----:B------:R-:W-:Y:S02]  /*46dc0*/  @P6 LOP3.LUT R56, R56, 0x2000, RZ, 0xfc, !PT ;  /* 0x0000200038386812 */ /* 0x000fe400078efcff */
[----:B------:R-:W-:-:S04]  /*46dd0*/  LOP3.LUT P6, RZ, R12, 0x4000000, RZ, 0xc0, !PT ;  /* 0x040000000cff7812 */ /* 0x000fc800078cc0ff */
[----:B------:R-:W-:Y:S01]  /*46de0*/  ISETP.LT.AND P6, PT, R61, UR43, !P6 ;  /* 0x0000002b3d007c0c */ /* 0x000fe2000f7c1270 */
[----:B------:R-:W-:Y:S01]  /*46df0*/  ULDC UR43, c[0x0][0x228] ;  /* 0x00008a00002b7ab9 */ /* 0x000fe20000000800 */
[----:B------:R-:W-:-:S11]  /*46e00*/  LOP3.LUT R56, R56, 0xfffffbff, RZ, 0xc0, !PT ;  /* 0xfffffbff38387812 */ /* 0x000fd600078ec0ff */
        /* <DEDUP_REMOVED lines=12> */
[----:B------:R-:W-:Y:S02]  /*46ed0*/  ISETP.LT.AND P6, PT, R61, UR40, !P6 ;  /* 0x000000283d007c0c */ /* 0x000fe4000f7c1270 */
[C---:B------:R-:W-:Y:S02]  /*46ee0*/  LOP3.LUT P5, RZ, R4.reuse, 0x20, RZ, 0xc0, !PT ;  /* 0x0000002004ff7812 */ /* 0x040fe400078ac0ff */
[C---:B------:R-:W-:Y:S02]  /*46ef0*/  LOP3.LUT P4, RZ, R4.reuse, 0x10, RZ, 0xc0, !PT ;  /* 0x0000001004ff7812 */ /* 0x040fe4000788c0ff */
[C---:B------:R-:W-:Y:S02]  /*46f00*/  LOP3.LUT P3, RZ, R4.reuse, 0x8, RZ, 0xc0, !PT ;  /* 0x0000000804ff7812 */ /* 0x040fe4000786c0ff */
[C---:B------:R-:W-:Y:S02]  /*46f10*/  LOP3.LUT P2, RZ, R4.reuse, 0x4, RZ, 0xc0, !PT ;  /* 0x0000000404ff7812 */ /* 0x040fe4000784c0ff */
[----:B------:R-:W-:-:S02]  /*46f20*/  LOP3.LUT P0, RZ, R4, 0x2, RZ, 0xc0, !PT ;  /* 0x0000000204ff7812 */ /* 0x000fc4000780c0ff */
[----:B------:R-:W-:Y:S02]  /*46f30*/  LOP3.LUT P1, RZ, R4, 0x1, RZ, 0xc0, !PT ;  /* 0x0000000104ff7812 */ /* 0x000fe4000782c0ff */
[----:B------:R-:W-:Y:S01]  /*46f40*/  LOP3.LUT R3, R3, 0xbfffffff, RZ, 0xc0, !PT ;  /* 0xbfffffff03037812 */ /* 0x000fe200078ec0ff */
[----:B------:R-:W-:Y:S01]  /*46f50*/  STL.64 [R1+0x14a0], R50 ;  /* 0x0014a03201007387 */ /* 0x000fe20000100a00 */
[----:B------:R-:W-:Y:S01]  /*46f60*/  LOP3.LUT R56, R56, 0xfffffffd, RZ, 0xc0, !PT ;  /* 0xfffffffd38387812 */ /* 0x000fe200078ec0ff */
[----:B------:R-:W-:-:S03]  /*46f70*/  ULDC UR40, c[0x0][0x228] ;  /* 0x00008a0000287ab9 */ /* 0x000fc60000000800 */
[----:B------:R-:W-:Y:S02]  /*46f80*/  @P6 LOP3.LUT R56, R56, 0x2, RZ, 0xfc, !PT ;  /* 0x0000000238386812 */ /* 0x000fe400078efcff */
[----:B------:R-:W-:-:S04]  /*46f90*/  LOP3.LUT P6, RZ, R12, 0x400000, RZ, 0xc0, !PT ;  /* 0x004000000cff7812 */ /* 0x000fc800078cc0ff */
[----:B------:R-:W-:Y:S01]  /*46fa0*/  ISETP.LT.AND P6, PT, R61, UR39, !P6 ;  /* 0x000000273d007c0c */ /* 0x000fe2000f7c1270 */
[----:B------:R-:W-:-:S12]  /*46fb0*/  ULDC UR39, c[0x0][0x228] ;  /* 0x00008a0000277ab9 */ /* 0x000fd80000000800 */
        /* <DEDUP_REMOVED lines=12> */
[C---:B------:R-:W-:Y:S02]  /*47080*/  ISETP.LT.AND P6, PT, R61.reuse, UR36, !P6 ;  /* 0x000000243d007c0c */ /* 0x040fe4000f7c1270 */
[----:B------:R-:W-:Y:S01]  /*47090*/  ISETP.LT.AND P5, PT, R61, UR35, !P5 ;  /* 0x000000233d007c0c */ /* 0x000fe2000efa1270 */
[----:B------:R-:W-:Y:S01]  /*470a0*/  ULDC UR35, c[0x0][0x228] ;  /* 0x00008a0000237ab9 */ /* 0x000fe20000000800 */
[----:B------:R-:W-:Y:S02]  /*470b0*/  LOP3.LUT R57, R57, 0xffdfffff, RZ, 0xc0, !PT ;  /* 0xffdfffff39397812 */ /* 0x000fe400078ec0ff */
[C---:B------:R-:W-:Y:S01]  /*470c0*/  ISETP.LT.AND P4, PT, R61.reuse, UR34, !P4 ;  /* 0x000000223d007c0c */ /* 0x040fe2000e781270 */
[----:B------:R-:W-:Y:S01]  /*470d0*/  ULDC UR34, c[0x0][0x228] ;  /* 0x00008a0000227ab9 */ /* 0x000fe20000000800 */
[C---:B------:R-:W-:Y:S01]  /*470e0*/  ISETP.LT.AND P3, PT, R61.reuse, UR31, !P3 ;  /* 0x0000001f3d007c0c */ /* 0x040fe2000df61270 */
[----:B------:R-:W-:Y:S01]  /*470f0*/  ULDC UR31, c[0x0][0x228] ;  /* 0x00008a00001f7ab9 */ /* 0x000fe20000000800 */
[----:B------:R-:W-:-:S02]  /*47100*/  ISETP.LT.AND P2, PT, R61, UR30, !P2 ;  /* 0x0000001e3d007c0c */ /* 0x000fc4000d741270 */
[----:B------:R-:W-:Y:S01]  /*47110*/  ISETP.LT.AND P0, PT, R61, UR29, !P0 ;  /* 0x0000001d3d007c0c */ /* 0x000fe2000c701270 */
[----:B------:R-:W-:Y:S01]  /*47120*/  ULDC UR29, c[0x0][0x228] ;  /* 0x00008a00001d7ab9 */ /* 0x000fe20000000800 */
[----:B------:R-:W-:Y:S02]  /*47130*/  @P6 LOP3.LUT R57, R57, 0x200000, RZ, 0xfc, !PT ;  /* 0x0020000039396812 */ /* 0x000fe400078efcff */
[----:B------:R-:W-:Y:S01]  /*47140*/  ISETP.LT.AND P1, PT, R61, UR28, !P1 ;  /* 0x0000001c3d007c0c */ /* 0x000fe2000cf21270 */
[----:B------:R-:W-:Y:S01]  /*47150*/  ULDC UR28, c[0x0][0x228] ;  /* 0x00008a00001c7ab9 */ /* 0x000fe20000000800 */
[----:B------:R-:W-:Y:S01]  /*47160*/  LOP3.LUT R57, R57, 0xfffbffff, RZ, 0xc0, !PT ;  /* 0xfffbffff39397812 */ /* 0x000fe200078ec0ff */
[----:B------:R-:W-:Y:S01]  /*47170*/  STL.64 [R1+0x1498], R48 ;  /* 0x0014983001007387 */ /* 0x000fe20000100a00 */
[----:B------:R-:W-:Y:S01]  /*47180*/  LOP3.LUT R56, R56, 0xfffbffff, RZ, 0xc0, !PT ;  /* 0xfffbffff38387812 */ /* 0x000fe200078ec0ff */
[----:B------:R-:W-:Y:S01]  /*47190*/  ULDC UR30, c[0x0][0x228] ;  /* 0x00008a00001e7ab9 */ /* 0x000fe20000000800 */
[----:B------:R-:W-:Y:S01]  /*471a0*/  @P5 LOP3.LUT R57, R57, 0x40000, RZ, 0xfc, !PT ;  /* 0x0004000039395812 */ /* 0x000fe200078efcff */
[----:B------:R-:W-:-:S03]  /*471b0*/  ULDC UR36, c[0x0][0x228] ;  /* 0x00008a0000247ab9 */ /* 0x000fc60000000800 */
[----:B------:R-:W-:-:S04]  /*471c0*/  LOP3.LUT R57, R57, 0xffff7fff, RZ, 0xc0, !PT ;  /* 0xffff7fff39397812 */ /* 0x000fc800078ec0ff */
[----:B------:R-:W-:-:S04]  /*471d0*/  @P4 LOP3.LUT R57, R57, 0x8000, RZ, 0xfc, !PT ;  /* 0x0000800039394812 */ /* 0x000fc800078efcff */
[----:B------:R-:W-:-:S04]  /*471e0*/  LOP3.LUT R57, R57, 0xffffefff, RZ, 0xc0, !PT ;  /* 0xffffefff39397812 */ /* 0x000fc800078ec0ff */
[----:B------:R-:W-:-:S04]  /*471f0*/  @P3 LOP3.LUT R57, R57, 0x1000, RZ, 0xfc, !PT ;  /* 0x0000100039393812 */ /* 0x000fc800078efcff */
[----:B------:R-:W-:-:S04]  /*47200*/  LOP3.LUT R57, R57, 0xfffffdff, RZ, 0xc0, !PT ;  /* 0xfffffdff39397812 */ /* 0x000fc800078ec0ff */
[----:B------:R-:W-:-:S04]  /*47210*/  @P2 LOP3.LUT R57, R57, 0x200, RZ, 0xfc, !PT ;  /* 0x0000020039392812 */ /* 0x000fc800078efcff */
[----:B------:R-:W-:-:S04]  /*47220*/  LOP3.LUT R57, R57, 0xffffffbf, RZ, 0xc0, !PT ;  /* 0xffffffbf39397812 */ /* 0x000fc800078ec0ff */
[----:B------:R-:W-:Y:S02]  /*47230*/  @P0 LOP3.LUT R57, R57, 0x40, RZ, 0xfc, !PT ;  /* 0x0000004039390812 */ /* 0x000fe400078efcff */
[----:B------:R-:W-:Y:S02]  /*47240*/  LOP3.LUT P0, RZ, R12, 0x2000, RZ, 0xc0, !PT ;  /* 0x000020000cff7812 */ /* 0x000fe4000780c0ff */
[----:B------:R-:W-:-:S04]  /*47250*/  LOP3.LUT R57, R57, 0xfffffff7, RZ, 0xc0, !PT ;  /* 0xfffffff739397812 */ /* 0x000fc800078ec0ff */
[----:B------:R-:W-:Y:S02]  /*47260*/  @P1 LOP3.LUT R57, R57, 0x8, RZ, 0xfc, !PT ;  /* 0x0000000839391812 */ /* 0x000fe400078efcff */
[----:B------:R-:W-:Y:S01]  /*47270*/  ISETP.LT.AND P1, PT, R61, UR27, !P0 ;  /* 0x0000001b3d007c0c */ /* 0x000fe2000c721270 */
[----:B------:R-:W-:Y:S01]  /*47280*/  ULDC UR27, c[0x0][0x228] ;  /* 0x00008a00001b7ab9 */ /* 0x000fe20000000800 */
[----:B------:R-:W-:-:S03]  /*47290*/  LOP3.LUT R57, R57, 0xfffffffe, RZ, 0xc0, !PT ;  /* 0xfffffffe39397812 */ /* 0x000fc600078ec0ff */
[----:B------:R-:W-:-:S08]  /*472a0*/  @P0 LOP3.LUT R13, R13, 0x1000, RZ, 0xfc, !PT ;  /* 0x000010000d0d0812 */ /* 0x000fd000078efcff */
[----:B------:R-:W-:Y:S02]  /*472b0*/  @P1 LOP3.LUT R57, R57, 0x1, RZ, 0xfc, !PT ;  /* 0x0000000139391812 */ /* 0x000fe400078efcff */
[C---:B------:R-:W-:Y:S02]  /*472c0*/  LOP3.LUT P1, RZ, R12.reuse, 0x1000, RZ, 0xc0, !PT ;  /* 0x000010000cff7812 */ /* 0x040fe4000782c0ff */
[----:B------:R-:W-:Y:S02]  /*472d0*/  LOP3.LUT R13, R13, 0xfffff7ff, RZ, 0xc0, !PT ;  /* 0xfffff7ff0d0d7812 */ /* 0x000fe400078ec0ff */
[----:B------:R-:W-:Y:S02]  /*472e0*/  ISETP.LT.AND P0, PT, R61, UR26, !P1 ;  /* 0x0000001a3d007c0c */ /* 0x000fe4000cf01270 */
[C---:B------:R-:W-:Y:S01]  /*472f0*/  LOP3.LUT P6, RZ, R12.reuse, 0x40000, RZ, 0xc0, !PT ;  /* 0x000400000cff7812 */ /* 0x040fe200078cc0ff */
[----:B------:R-:W-:Y:S01]  /*47300*/  STL [R1+0x14b0], R52 ;  /* 0x0014b03401007387 */ /* 0x000fe20000100800 */
[----:B------:R-:W-:Y:S01]  /*47310*/  LOP3.LUT P5, RZ, R12, 0x20000, RZ, 0xc0, !PT ;  /* 0x000200000cff7812 */ /* 0x000fe200078ac0ff */
[----:B------:R-:W-:-:S04]  /*47320*/  ULDC UR26, c[0x0][0x228] ;  /* 0x00008a00001a7ab9 */ /* 0x000fc80000000800 */
[----:B------:R-:W-:Y:S02]  /*47330*/  @P1 LOP3.LUT R13, R13, 0x800, RZ, 0xfc, !PT ;  /* 0x000008000d0d1812 */ /* 0x000fe400078efcff */
[----:B------:R-:W-:Y:S02]  /*47340*/  LOP3.LUT P1, RZ, R6, 0x10000000, RZ, 0xc0, !PT ;  /* 0x1000000006ff7812 */ /* 0x000fe4000782c0ff */
[C---:B------:R-:W-:Y:S02]  /*47350*/  LOP3.LUT P4, RZ, R12.reuse, 0x10000, RZ, 0xc0, !PT ;  /* 0x000100000cff7812 */ /* 0x040fe4000788c0ff */
[C---:B------:R-:W-:Y:S02]  /*47360*/  LOP3.LUT P3, RZ, R12.reuse, 0x8000, RZ, 0xc0, !PT ;  /* 0x000080000cff7812 */ /* 0x040fe4000786c0ff */
[C---:B------:R-:W-:Y:S02]  /*47370*/  LOP3.LUT P2, RZ, R12.reuse, 0x4000, RZ, 0xc0, !PT ;  /* 0x000040000cff7812 */ /* 0x040fe4000784c0ff */
[----:B------:R-:W-:-:S05]  /*47380*/  LOP3.LUT R12, R12, 0xfffffbff, RZ, 0xc0, !PT ;  /* 0xfffffbff0c0c7812 */ /* 0x000fca00078ec0ff */
[----:B------:R-:W-:Y:S02]  /*47390*/  @P1 LOP3.LUT R12, R12, 0x400, RZ, 0xfc, !PT ;  /* 0x000004000c0c1812 */ /* 0x000fe400078efcff */
[----:B------:R-:W-:Y:S02]  /*473a0*/  LOP3.LUT P1, RZ, R6, 0x400000, RZ, 0xc0, !PT ;  /* 0x0040000006ff7812 */ /* 0x000fe4000782c0ff */
[----:B------:R-:W-:Y:S02]  /*473b0*/  @P0 LOP3.LUT R58, R58, 0x20000000, RZ, 0xfc, !PT ;  /* 0x200000003a3a0812 */ /* 0x000fe400078efcff */
[----:B------:R-:W-:Y:S01]  /*473c0*/  ISETP.LT.AND P0, PT, R61, UR25, !P2 ;  /* 0x000000193d007c0c */ /* 0x000fe2000d701270 */
[----:B------:R-:W-:Y:S01]  /*473d0*/  ULDC UR25, c[0x0][0x228] ;  /* 0x00008a0000197ab9 */ /* 0x000fe20000000800 */
[----:B------:R-:W-:Y:S02]  /*473e0*/  LOP3.LUT R12, R12, 0xfffff7ff, RZ, 0xc0, !PT ;  /* 0xfffff7ff0c0c7812 */ /* 0x000fe400078ec0ff */
[----:B------:R-:W-:-:S05]  /*473f0*/  LOP3.LUT R58, R58, 0xfbffffff, RZ, 0xc0, !PT ;  /* 0xfbffffff3a3a7812 */ /* 0x000fca00078ec0ff */
[----:B------:R-:W-:Y:S02]  /*47400*/  @P1 LOP3.LUT R12, R12, 0x800, RZ, 0xfc, !PT ;  /* 0x000008000c0c1812 */ /* 0x000fe400078efcff */
[----:B------:R-:W-:Y:S01]  /*47410*/  ISETP.LT.AND P1, PT, R61, UR24, !P3 ;  /* 0x000000183d007c0c */ /* 0x000fe2000df21270 */
[----:B------:R-:W-:Y:S01]  /*47420*/  ULDC UR24, c[0x0][0x228] ;  /* 0x00008a0000187ab9 */ /* 0x000fe20000000800 */
[----:B------:R-:W-:-:S04]  /*47430*/  @P0 LOP3.LUT R58, R58, 0x4000000, RZ, 0xfc, !PT ;  /* 0x040000003a3a0812 */ /* 0x000fc800078efcff */
[----:B------:R-:W-:-:S07]  /*47440*/  LOP3.LUT R58, R58, 0xff7fffff, RZ, 0xc0, !PT ;  /* 0xff7fffff3a3a7812 */ /* 0x000fce00078ec0ff */
[----:B------:R-:W-:Y:S02]  /*47450*/  @P1 LOP3.LUT R58, R58, 0x800000, RZ, 0xfc, !PT ;  /* 0x008000003a3a1812 */ /* 0x000fe400078efcff */
[----:B------:R-:W-:Y:S01]  /*47460*/  ISETP.LT.AND P1, PT, R61, UR23, !P4 ;  /* 0x000000173d007c0c */ /* 0x000fe2000e721270 */
[----:B------:R-:W-:Y:S01]  /*47470*/  ULDC UR23, c[0x0][0x228] ;  /* 0x00008a0000177ab9 */ /* 0x000fe20000000800 */
[----:B------:R-:W-:Y:S02]  /*47480*/  LOP3.LUT R58, R58, 0xffefffff, RZ, 0xc0, !PT ;  /* 0xffefffff3a3a7812 */ /* 0x000fe400078ec0ff */
[----:B------:R-:W-:-:S04]  /*47490*/  LOP3.LUT R13, R13, 0xffffdfff, RZ, 0xc0, !PT ;  /* 0xffffdfff0d0d7812 */ /* 0x000fc800078ec0ff */
[----:B------:R-:W-:-:S05]  /*474a0*/  @P2 LOP3.LUT R13, R13, 0x2000, RZ, 0xfc, !PT ;  /* 0x000020000d0d2812 */ /* 0x000fca00078efcff */
[----:B------:R-:W-:Y:S02]  /*474b0*/  @P1 LOP3.LUT R58, R58, 0x100000, RZ, 0xfc, !PT ;  /* 0x001000003a3a1812 */ /* 0x000fe400078efcff */
[----:B------:R-:W-:Y:S02]  /*474c0*/  ISETP.LT.AND P1, PT, R61, UR22, !P5 ;  /* 0x000000163d007c0c */ /* 0x000fe4000ef21270 */
[----:B------:R-:W-:Y:S01]  /*474d0*/  LOP3.LUT R57, R57, 0xdfffffff, RZ, 0xc0, !PT ;  /* 0xdfffffff39397812 */ /* 0x000fe200078ec0ff */
[----:B------:R-:W-:Y:S01]  /*474e0*/  STL [R1+0x14b4], R53 ;  /* 0x0014b43501007387 */ /* 0x000fe20000100800 */
[----:B------:R-:W-:Y:S01]  /*474f0*/  LOP3.LUT R13, R13, 0xffffbfff, RZ, 0xc0, !PT ;  /* 0xffffbfff0d0d7812 */ /* 0x000fe200078ec0ff */
[----:B------:R-:W-:Y:S01]  /*47500*/  ULDC UR22, c[0x0][0x228] ;  /* 0x00008a0000167ab9 */ /* 0x000fe20000000800 */
[----:B------:R-:W-:Y:S02]  /*47510*/  LOP3.LUT R58, R58, 0xfffdffff, RZ, 0xc0, !PT ;  /* 0xfffdffff3a3a7812 */ /* 0x000fe400078ec0ff */
[----:B------:R-:W-:-:S05]  /*47520*/  @P3 LOP3.LUT R13, R13, 0x4000, RZ, 0xfc, !PT ;  /* 0x000040000d0d3812 */ /* 0x000fca00078efcff */
[----:B------:R-:W-:Y:S02]  /*47530*/  @P1 LOP3.LUT R58, R58, 0x20000, RZ, 0xfc, !PT ;  /* 0x000200003a3a1812 */ /* 0x000fe400078efcff */
[----:B------:R-:W-:Y:S01]  /*47540*/  ISETP.LT.AND P1, PT, R61, UR21, !P6 ;  /* 0x000000153d007c0c */ /* 0x000fe2000f721270 */
[----:B------:R-:W-:Y:S01]  /*47550*/  ULDC UR21, c[0x0][0x228] ;  /* 0x00008a0000157ab9 */ /* 0x000fe20000000800 */
[----:B------:R-:W-:-:S04]  /*47560*/  LOP3.LUT R13, R13, 0xffff7fff, RZ, 0xc0, !PT ;  /* 0xffff7fff0d0d7812 */ /* 0x000fc800078ec0ff */
[----:B------:R-:W-:Y:S02]  /*47570*/  @P4 LOP3.LUT R13, R13, 0x8000, RZ, 0xfc, !PT ;  /* 0x000080000d0d4812 */ /* 0x000fe400078efcff */
[----:B------:R-:W-:Y:S02]  /*47580*/  LOP3.LUT R58, R58, 0xffffbfff, RZ, 0xc0, !PT ;  /* 0xffffbfff3a3a7812 */ /* 0x000fe400078ec0ff */
[----:B------:R-:W-:-:S03]  /*47590*/  LOP3.LUT R13, R13, 0xfffeffff, RZ, 0xc0, !PT ;  /* 0xfffeffff0d0d7812 */ /* 0x000fc600078ec0ff */
[----:B------:R-:W-:Y:S02]  /*475a0*/  @P1 LOP3.LUT R58, R58, 0x4000, RZ, 0xfc, !PT ;  /* 0x000040003a3a1812 */ /* 0x000fe400078efcff */
[----:B------:R-:W-:Y:S02]  /*475b0*/  @P5 LOP3.LUT R13, R13, 0x10000, RZ, 0xfc, !PT ;  /* 0x000100000d0d5812 */ /* 0x000fe400078efcff */
[----:B------:R-:W-:Y:S02]  /*475c0*/  LOP3.LUT P1, RZ, R12, 0x800, RZ, 0xc0, !PT ;  /* 0x000008000cff7812 */ /* 0x000fe4000782c0ff */
[----:B------:R-:W-:Y:S02]  /*475d0*/  LOP3.LUT R13, R13, 0xfffdffff, RZ, 0xc0, !PT ;  /* 0xfffdffff0d0d7812 */ /* 0x000fe400078ec0ff */
[----:B------:R-:W-:Y:S01]  /*475e0*/  ISETP.LT.AND P1, PT, R61, UR20, !P1 ;  /* 0x000000143d007c0c */ /* 0x000fe2000cf21270 */
[----:B------:R-:W-:Y:S01]  /*475f0*/  ULDC UR20, c[0x0][0x228] ;  /* 0x00008a0000147ab9 */ /* 0x000fe20000000800 */
[----:B------:R-:W-:-:S02]  /*47600*/  @P6 LOP3.LUT R13, R13, 0x20000, RZ, 0xfc, !PT ;  /* 0x000200000d0d6812 */ /* 0x000fc400078efcff */
[----:B------:R-:W-:Y:S02]  /*47610*/  LOP3.LUT P6, RZ, R6, 0x800000, RZ, 0xc0, !PT ;  /* 0x0080000006ff7812 */ /* 0x000fe400078cc0ff */
[----:B------:R-:W-:Y:S02]  /*47620*/  LOP3.LUT R58, R58, 0xfffff7ff, RZ, 0xc0, !PT ;  /* 0xfffff7ff3a3a7812 */ /* 0x000fe400078ec0ff */
[----:B------:R-:W-:Y:S01]  /*47630*/  ISETP.LT.AND P6, PT, R61, UR19, !P6 ;  /* 0x000000133d007c0c */ /* 0x000fe2000f7c1270 */
[----:B------:R-:W-:-:S04]  /*47640*/  ULDC UR19, c[0x0][0x228] ;  /* 0x00008a0000137ab9 */ /* 0x000fc80000000800 */
[----:B------:R-:W-:-:S04]  /*47650*/  @P1 LOP3.LUT R58, R58, 0x800, RZ, 0xfc, !PT ;  /* 0x000008003a3a1812 */ /* 0x000fc800078efcff */
[----:B------:R-:W-:-:S04]  /*47660*/  LOP3.LUT R58, R58, 0xfffffeff, RZ, 0xc0, !PT ;  /* 0xfffffeff3a3a7812 */ /* 0x000fc800078ec0ff */
[----:B------:R-:W-:Y:S02]  /*47670*/  @P6 LOP3.LUT R58, R58, 0x100, RZ, 0xfc, !PT ;  /* 0x000001003a3a6812 */ /* 0x000fe400078efcff */
[----:B------:R-:W-:Y:S02]  /*47680*/  LOP3.LUT P6, RZ, R5, 0x2000, RZ, 0xc0, !PT ;  /* 0x0000200005ff7812 */ /* 0x000fe400078cc0ff */
[----:B------:R-:W-:-:S11]  /*47690*/  LOP3.LUT R13, R13, 0xf7ffffff, RZ, 0xc0, !PT ;  /* 0xf7ffffff0d0d7812 */ /* 0x000fd600078ec0ff */
        /* <DEDUP_REMOVED lines=11> */
[----:B------:R-:W-:Y:S02]  /*47750*/  LOP3.LUT R13, R13, 0x7fffffff, RZ, 0xc0, !PT ;  /* 0x7fffffff0d0d7812 */ /* 0x000fe400078ec0ff */
[----:B------:R-:W-:-:S09]  /*47760*/  LOP3.LUT P1, RZ, R12, 0x400, RZ, 0xc0, !PT ;  /* 0x000004000cff7812 */ /* 0x000fd2000782c0ff */
        /* <DEDUP_REMOVED lines=24> */
[----:B------:R-:W-:-:S04]  /*478f0*/  LOP3.LUT P3, RZ, R6, 0x4000000, RZ, 0xc0, !PT ;  /* 0x0400000006ff7812 */ /* 0x000fc8000786c0ff */
[----:B------:R-:W-:Y:S01]  /*47900*/  ISETP.LT.AND P3, PT, R61, UR16, !P3 ;  /* 0x000000103d007c0c */ /* 0x000fe2000df61270 */
[----:B------:R-:W-:-:S04]  /*47910*/  ULDC UR16, c[0x0][0x228] ;  /* 0x00008a0000107ab9 */ /* 0x000fc80000000800 */
[----:B------:R-:W-:Y:S02]  /*47920*/  @P6 LOP3.LUT R12, R12, 0x80, RZ, 0xfc, !PT ;  /* 0x000000800c0c6812 */ /* 0x000fe400078efcff */
[----:B------:R-:W-:Y:S02]  /*47930*/  LOP3.LUT P6, RZ, R5, 0x1, RZ, 0xc0, !PT ;  /* 0x0000000105ff7812 */ /* 0x000fe400078cc0ff */
[----:B------:R-:W-:Y:S02]  /*47940*/  LOP3.LUT P2, RZ, R6, 0x8000000, RZ, 0xc0, !PT ;  /* 0x0800000006ff7812 */ /* 0x000fe4000784c0ff */
[----:B------:R-:W-:Y:S02]  /*47950*/  LOP3.LUT R12, R12, 0xfffffeff, RZ, 0xc0, !PT ;  /* 0xfffffeff0c0c7812 */ /* 0x000fe400078ec0ff */
[----:B------:R-:W-:Y:S01]  /*47960*/  ISETP.LT.AND P2, PT, R61, UR15, !P2 ;  /* 0x0000000f3d007c0c */ /* 0x000fe2000d741270 */
[----:B------:R-:W-:Y:S01]  /*47970*/  ULDC UR15, c[0x0][0x228] ;  /* 0x00008a00000f7ab9 */ /* 0x000fe20000000800 */
[----:B------:R-:W-:-:S02]  /*47980*/  @P3 LOP3.LUT R59, R59, 0x80000000, RZ, 0xfc, !PT ;  /* 0x800000003b3b3812 */ /* 0x000fc400078efcff */
[----:B------:R-:W-:Y:S02]  /*47990*/  ISETP.LT.AND P1, PT, R61, UR14, !P1 ;  /* 0x0000000e3d007c0c */ /* 0x000fe4000cf21270 */
[----:B------:R-:W-:Y:S01]  /*479a0*/  LOP3.LUT P0, RZ, R6, 0x20000000, RZ, 0xc0, !PT ;  /* 0x2000000006ff7812 */ /* 0x000fe2000780c0ff */
[----:B------:R-:W-:Y:S01]  /*479b0*/  STL [R1+0x14b8], R54 ;  /* 0x0014b83601007387 */ /* 0x000fe20000100800 */
[----:B------:R-:W-:Y:S01]  /*479c0*/  @P6 LOP3.LUT R12, R12, 0x100, RZ, 0xfc, !PT ;  /* 0x000001000c0c6812 */ /* 0x000fe200078efcff */
[----:B------:R-:W-:Y:S01]  /*479d0*/  ULDC UR14, c[0x0][0x228] ;  /* 0x00008a00000e7ab9 */ /* 0x000fe20000000800 */
[----:B------:R-:W-:Y:S02]  /*479e0*/  LOP3.LUT P6, RZ, R6, 0x80000000, RZ, 0xc0, !PT ;  /* 0x8000000006ff7812 */ /* 0x000fe400078cc0ff */
[----:B------:R-:W-:Y:S02]  /*479f0*/  LOP3.LUT R59, R59, 0xefffffff, RZ, 0xc0, !PT ;  /* 0xefffffff3b3b7812 */ /* 0x000fe400078ec0ff */
[----:B------:R-:W-:-:S02]  /*47a00*/  LOP3.LUT R12, R12, 0xfffffdff, RZ, 0xc0, !PT ;  /* 0xfffffdff0c0c7812 */ /* 0x000fc400078ec0ff */
[----:B------:R-:W-:Y:S02]  /*47a10*/  @P2 LOP3.LUT R59, R59, 0x10000000, RZ, 0xfc, !PT ;  /* 0x100000003b3b2812 */ /* 0x000fe400078efcff */
[----:B------:R-:W-:Y:S01]  /*47a20*/  ISETP.LT.AND P0, PT, R61, UR13, !P0 ;  /* 0x0000000d3d007c0c */ /* 0x000fe2000c701270 */
[----:B------:R-:W-:Y:S01]  /*47a30*/  ULDC UR13, c[0x0][0x228] ;  /* 0x00008a00000d7ab9 */ /* 0x000fe20000000800 */
[----:B------:R-:W-:-:S03]  /*47a40*/  LOP3.LUT R59, R59, 0xfdffffff, RZ, 0xc0, !PT ;  /* 0xfdffffff3b3b7812 */ /* 0x000fc600078ec0ff */
[----:B------:R-:W-:Y:S02]  /*47a50*/  @P6 LOP3.LUT R12, R12, 0x200, RZ, 0xfc, !PT ;  /* 0x000002000c0c6812 */ /* 0x000fe400078efcff */
[----:B------:R-:W-:Y:S02]  /*47a60*/  LOP3.LUT P6, RZ, R6, 0x40000000, RZ, 0xc0, !PT ;  /* 0x4000000006ff7812 */ /* 0x000fe400078cc0ff */
[----:B------:R-:W-:Y:S02]  /*47a70*/  @P1 LOP3.LUT R59, R59, 0x2000000, RZ, 0xfc, !PT ;  /* 0x020000003b3b1812 */ /* 0x000fe400078efcff */
[----:B------:R-:W-:Y:S01]  /*47a80*/  ISETP.LT.AND P6, PT, R61, UR12, !P6 ;  /* 0x0000000c3d007c0c */ /* 0x000fe2000f7c1270 */
[----:B------:R-:W-:Y:S01]  /*47a90*/  ULDC UR12, c[0x0][0x228] ;  /* 0x00008a00000c7ab9 */ /* 0x000fe20000000800 */
[----:B------:R-:W-:-:S04]  /*47aa0*/  LOP3.LUT R59, R59, 0xffbfffff, RZ, 0xc0, !PT ;  /* 0xffbfffff3b3b7812 */ /* 0x000fc800078ec0ff */
[----:B------:R-:W-:-:S04]  /*47ab0*/  @P0 LOP3.LUT R59, R59, 0x400000, RZ, 0xfc, !PT ;  /* 0x004000003b3b0812 */ /* 0x000fc800078efcff */
[----:B------:R-:W-:-:S04]  /*47ac0*/  LOP3.LUT R59, R59, 0xfff7ffff, RZ, 0xc0, !PT ;  /* 0xfff7ffff3b3b7812 */ /* 0x000fc800078ec0ff */
        /* <DEDUP_REMOVED lines=9> */
[----:B------:R-:W-:Y:S02]  /*47b60*/  LOP3.LUT P4, RZ, R6, 0x2000000, RZ, 0xc0, !PT ;  /* 0x0200000006ff7812 */ /* 0x000fe4000788c0ff */
[----:B------:R-:W-:Y:S02]  /*47b70*/  LOP3.LUT R58, R58, 0xffffffdf, RZ, 0xc0, !PT ;  /* 0xffffffdf3a3a7812 */ /* 0x000fe400078ec0ff */
[----:B------:R-:W-:Y:S01]  /*47b80*/  LOP3.LUT P3, RZ, R5, 0x10000, RZ, 0xc0, !PT ;  /* 0x0001000005ff7812 */ /* 0x000fe2000786c0ff */
[----:B------:R-:W-:Y:S01]  /*47b90*/  STL [R1+0x14bc], R55 ;  /* 0x0014bc3701007387 */ /* 0x000fe20000100800 */
        /* <DEDUP_REMOVED lines=16> */
[----:B------:R-:W-:Y:S02]  /*47ca0*/  LOP3.LUT R59, R59, 0xffffffef, RZ, 0xc0, !PT ;  /* 0xffffffef3b3b7812 */ /* 0x000fe400078ec0ff */
[----:B------:R-:W-:Y:S01]  /*47cb0*/  ISETP.LT.AND P5, PT, R61, UR18, !P5 ;  /* 0x000000123d007c0c */ /* 0x000fe2000efa1270 */
[----:B------:R-:W-:-:S08]  /*47cc0*/  ULDC UR18, c[0x0][0x228] ;  /* 0x00008a0000127ab9 */ /* 0x000fd00000000800 */
[----:B------:R-:W-:Y:S02]  /*47cd0*/  @P6 LOP3.LUT R59, R59, 0x10, RZ, 0xfc, !PT ;  /* 0x000000103b3b6812 */ /* 0x000fe400078efcff */
[----:B------:R-:W-:-:S04]  /*47ce0*/  LOP3.LUT P6, RZ, R12, 0x10, RZ, 0xc0, !PT ;  /* 0x000000100cff7812 */ /* 0x000fc800078cc0ff */
[----:B------:R-:W-:Y:S01]  /*47cf0*/  ISETP.LT.AND P6, PT, R61, UR6, !P6 ;  /* 0x000000063d007c0c */ /* 0x000fe2000f7c1270 */
[----:B------:R-:W-:Y:S01]  /*47d00*/  ULDC UR6, c[0x0][0x228] ;  /* 0x00008a0000067ab9 */ /* 0x000fe20000000800 */
[----:B------:R-:W-:Y:S02]  /*47d10*/  LOP3.LUT R59, R59, 0xfffffffd, RZ, 0xc0, !PT ;  /* 0xfffffffd3b3b7812 */ /* 0x000fe400078ec0ff */
[----:B------:R-:W-:Y:S01]  /*47d20*/  ISETP.LT.AND P4, PT, R61, UR17, !P4 ;  /* 0x000000113d007c0c */ /* 0x000fe2000e781270 */
[----:B------:R-:W-:Y:S01]  /*47d30*/  ULDC UR17, c[0x0][0x228] ;  /* 0x00008a0000117ab9 */ /* 0x000fe20000000800 */
[----:B------:R-:W-:-:S07]  /*47d40*/  @P5 LOP3.LUT R58, R58, 0x20, RZ, 0xfc, !PT ;  /* 0x000000203a3a5812 */ /* 0x000fce00078efcff */
[----:B------:R-:W-:Y:S02]  /*47d50*/  @P6 LOP3.LUT R59, R59, 0x2, RZ, 0xfc, !PT ;  /* 0x000000023b3b6812 */ /* 0x000fe400078efcff */
[----:B------:R-:W-:-:S04]  /*47d60*/  LOP3.LUT P6, RZ, R12, 0x8, RZ, 0xc0, !PT ;  /* 0x000000080cff7812 */ /* 0x000fc800078cc0ff */
[----:B------:R-:W-:Y:S01]  /*47d70*/  ISETP.LT.AND P6, PT, R61, UR5, !P6 ;  /* 0x000000053d007c0c */ /* 0x000fe2000f7c1270 */
[----:B------:R-:W-:Y:S01]  /*47d80*/  ULDC UR5, c[0x0][0x228] ;  /* 0x00008a0000057ab9 */ /* 0x000fe20000000800 */
[----:B------:R-:W-:Y:S02]  /*47d90*/  LOP3.LUT R58, R58, 0xfffffffb, RZ, 0xc0, !PT ;  /* 0xfffffffb3a3a7812 */ /* 0x000fe400078ec0ff */
[C---:B------:R-:W-:Y:S02]  /*47da0*/  LOP3.LUT P5, RZ, R5.reuse, 0x4000, RZ, 0xc0, !PT ;  /* 0x0000400005ff7812 */ /* 0x040fe400078ac0ff */
[----:B------:R-:W-:Y:S02]  /*47db0*/  @P4 LOP3.LUT R58, R58, 0x4, RZ, 0xfc, !PT ;  /* 0x000000043a3a4812 */ /* 0x000fe400078efcff */
[C---:B------:R-:W-:Y:S02]  /*47dc0*/  LOP3.LUT P4, RZ, R5.reuse, 0x8000, RZ, 0xc0, !PT ;  /* 0x0000800005ff7812 */ /* 0x040fe4000788c0ff */
[----:B------:R-:W-:-:S02]  /*47dd0*/  LOP3.LUT P2, RZ, R5, 0x20000, RZ, 0xc0, !PT ;  /* 0x0002000005ff7812 */ /* 0x000fc4000784c0ff */
[C---:B------:R-:W-:Y:S02]  /*47de0*/  LOP3.LUT P1, RZ, R5.reuse, 0x40000, RZ, 0xc0, !PT ;  /* 0x0004000005ff7812 */ /* 0x040fe4000782c0ff */
[C---:B------:R-:W-:Y:S02]  /*47df0*/  LOP3.LUT P0, RZ, R5.reuse, 0x80000, RZ, 0xc0, !PT ;  /* 0x0008000005ff7812 */ /* 0x040fe4000780c0ff */
        /* <DEDUP_REMOVED lines=34> */
[----:B------:R-:W-:-:S11]  /*48020*/  LOP3.LUT R6, R6, 0xfffffbff, RZ, 0xc0, !PT ;  /* 0xfffffbff06067812 */ /* 0x000fd600078ec0ff */
[----:B------:R-:W-:Y:S02]  /*48030*/  @P6 LOP3.LUT R6, R6, 0x400, RZ, 0xfc, !PT ;  /* 0x0000040006066812 */ /* 0x000fe400078efcff */
[----:B------:R-:W-:-:S04]  /*48040*/  LOP3.LUT P6, RZ, R13, 0x8000000, RZ, 0xc0, !PT ;  /* 0x080000000dff7812 */ /* 0x000fc800078cc0ff */
[----:B------:R-:W-:Y:S02]  /*48050*/  ISETP.LT.AND P6, PT, R61, UR31, !P6 ;  /* 0x0000001f3d007c0c */ /* 0x000fe4000f7c1270 */
[----:B------:R-:W-:-:S11]  /*48060*/  LOP3.LUT R6, R6, 0xffffff7f, RZ, 0xc0, !PT ;  /* 0xffffff7f06067812 */ /* 0x000fd600078ec0ff */
[----:B------:R-:W-:Y:S02]  /*48070*/  @P6 LOP3.LUT R6, R6, 0x80, RZ, 0xfc, !PT ;  /* 0x0000008006066812 */ /* 0x000fe400078efcff */
[C---:B------:R-:W-:Y:S02]  /*48080*/  ISETP.LT.AND P6, PT, R61.reuse, UR37, !P5 ;  /* 0x000000253d007c0c */ /* 0x040fe4000efc1270 */
[C---:B------:R-:W-:Y:S02]  /*48090*/  ISETP.LT.AND P5, PT, R61.reuse, UR41, !P4 ;  /* 0x000000293d007c0c */ /* 0x040fe4000e7a1270 */
[C---:B------:R-:W-:Y:S02]  /*480a0*/  ISETP.LT.AND P4, PT, R61.reuse, UR45, !P3 ;  /* 0x0000002d3d007c0c */ /* 0x040fe4000df81270 */
[C---:B------:R-:W-:Y:S02]  /*480b0*/  ISETP.LT.AND P3, PT, R61.reuse, UR49, !P2 ;  /* 0x000000313d007c0c */ /* 0x040fe4000d761270 */
[----:B------:R-:W-:-:S09]  /*480c0*/  ISETP.LT.AND P1, PT, R61, UR53, !P1 ;  /* 0x000000353d007c0c */ /* 0x000fd2000cf21270 */
[----:B------:R-:W-:-:S04]  /*480d0*/  @P4 LOP3.LUT R3, R3, 0x40000000, RZ, 0xfc, !PT ;  /* 0x4000000003034812 */ /* 0x000fc800078efcff */
[----:B------:R-:W-:-:S04]  /*480e0*/  LOP3.LUT R3, R3, 0xf7ffffff, RZ, 0xc0, !PT ;  /* 0xf7ffffff03037812 */ /* 0x000fc800078ec0ff */
[----:B------:R-:W-:-:S04]  /*480f0*/  @P3 LOP3.LUT R3, R3, 0x8000000, RZ, 0xfc, !PT ;  /* 0x0800000003033812 */ /* 0x000fc800078efcff */
[----:B------:R-:W-:-:S04]  /*48100*/  LOP3.LUT R3, R3, 0xfeffffff, RZ, 0xc0, !PT ;  /* 0xfeffffff03037812 */ /* 0x000fc800078ec0ff */
[----:B------:R-:W-:Y:S02]  /*48110*/  @P1 LOP3.LUT R3, R3, 0x1000000, RZ, 0xfc, !PT ;  /* 0x0100000003031812 */ /* 0x000fe400078efcff */
[----:B------:R-:W-:Y:S02]  /*48120*/  LOP3.LUT P1, RZ, R4, 0x8000, RZ, 0xc0, !PT ;  /* 0x0000800004ff7812 */ /* 0x000fe4000782c0ff */
[----:B------:R-:W-:Y:S02]  /*48130*/  LOP3.LUT R6, R6, 0xffffffef, RZ, 0xc0, !PT ;  /* 0xffffffef06067812 */ /* 0x000fe400078ec0ff */
[----:B------:R-:W-:Y:S02]  /*48140*/  LOP3.LUT R13, R13, 0xfbffffff, RZ, 0xc0, !PT ;  /* 0xfbffffff0d0d7812 */ /* 0x000fe400078ec0ff */
[----:B------:R-:W-:Y:S02]  /*48150*/  @P6 LOP3.LUT R6, R6, 0x10, RZ, 0xfc, !PT ;  /* 0x0000001006066812 */ /* 0x000fe400078efcff */
[----:B------:R-:W-:-:S05]  /*48160*/  LOP3.LUT P6, RZ, R4, 0x40, RZ, 0xc0, !PT ;  /* 0x0000004004ff7812 */ /* 0x000fca00078cc0ff */
        /* <DEDUP_REMOVED lines=18> */
[C---:B------:R-:W-:Y:S02]  /*48290*/  LOP3.LUT P6, RZ, R4.reuse, 0x1000, RZ, 0xc0, !PT ;  /* 0x0000100004ff7812 */ /* 0x040fe400078cc0ff */
[----:B------:R-:W-:Y:S02]  /*482a0*/  LOP3.LUT R13, R13, 0xfeffffff, RZ, 0xc0, !PT ;  /* 0xfeffffff0d0d7812 */ /* 0x000fe400078ec0ff */
[----:B------:R-:W-:-:S04]  /*482b0*/  LOP3.LUT P1, RZ, R4, 0x10000, RZ, 0xc0, !PT ;  /* 0x0001000004ff7812 */ /* 0x000fc8000782c0ff */
[----:B------:R-:W-:Y:S01]  /*482c0*/  ISETP.LT.AND P1, PT, R19, UR23, !P1 ;  /* 0x0000001713007c0c */ /* 0x000fe2000cf21270 */
[----:B------:R-:W-:-:S04]  /*482d0*/  ULDC UR23, c[0x0][0x228] ;  /* 0x00008a0000177ab9 */ /* 0x000fc80000000800 */
[----:B------:R-:W-:Y:S02]  /*482e0*/  @P6 LOP3.LUT R13, R13, 0x1000000, RZ, 0xfc, !PT ;  /* 0x010000000d0d6812 */ /* 0x000fe400078efcff */
[----:B------:R-:W-:Y:S02]  /*482f0*/  LOP3.LUT P6, RZ, R4, 0x2000, RZ, 0xc0, !PT ;  /* 0x0000200004ff7812 */ /* 0x000fe400078cc0ff */
[----:B------:R-:W-:-:S04]  /*48300*/  LOP3.LUT R13, R13, 0xfdffffff, RZ, 0xc0, !PT ;  /* 0xfdffffff0d0d7812 */ /* 0x000fc800078ec0ff */
[----:B------:R-:W-:-:S07]  /*48310*/  @P1 LOP3.LUT R56, R56, 0x40000, RZ, 0xfc, !PT ;  /* 0x0004000038381812 */ /* 0x000fce00078efcff */
[----:B------:R-:W-:-:S04]  /*48320*/  @P6 LOP3.LUT R13, R13, 0x2000000, RZ, 0xfc, !PT ;  /* 0x020000000d0d6812 */ /* 0x000fc800078efcff */
[----:B------:R-:W-:-:S04]  /*48330*/  LOP3.LUT P1, RZ, R13, 0x4000000, RZ, 0xc0, !PT ;  /* 0x040000000dff7812 */ /* 0x000fc8000782c0ff */
[C---:B------:R-:W-:Y:S01]  /*48340*/  ISETP.LT.AND P1, PT, R19.reuse, UR19, !P1 ;  /* 0x0000001313007c0c */ /* 0x040fe2000cf21270 */
[----:B------:R-:W-:Y:S01]  /*48350*/  ULDC UR19, c[0x0][0x228] ;  /* 0x00008a0000137ab9 */ /* 0x000fe20000000800 */
[----:B------:R-:W-:Y:S02]  /*48360*/  LOP3.LUT P6, RZ, R4, 0x4000, RZ, 0xc0, !PT ;  /* 0x0000400004ff7812 */ /* 0x000fe400078cc0ff */
[----:B------:R-:W-:Y:S02]  /*48370*/  LOP3.LUT R56, R56, 0xffff7fff, RZ, 0xc0, !PT ;  /* 0xffff7fff38387812 */ /* 0x000fe400078ec0ff */
[----:B------:R-:W-:Y:S01]  /*48380*/  ISETP.LT.AND P6, PT, R19, UR15, !P6 ;  /* 0x0000000f13007c0c */ /* 0x000fe2000f7c1270 */
[----:B------:R-:W-:-:S06]  /*48390*/  ULDC UR15, c[0x0][0x228] ;  /* 0x00008a00000f7ab9 */ /* 0x000fcc0000000800 */
        /* <DEDUP_REMOVED lines=36> */
[----:B------:R-:W-:-:S09]  /*485e0*/  LOP3.LUT R6, R6, 0xfffffffd, RZ, 0xc0, !PT ;  /* 0xfffffffd06067812 */ /* 0x000fd200078ec0ff */
[----:B------:R-:W-:Y:S02]  /*485f0*/  @P6 LOP3.LUT R57, R57, 0x800000, RZ, 0xfc, !PT ;  /* 0x0080000039396812 */ /* 0x000fe400078efcff */
[----:B------:R-:W-:-:S04]  /*48600*/  LOP3.LUT P6, RZ, R13, 0x40000, RZ, 0xc0, !PT ;  /* 0x000400000dff7812 */ /* 0x000fc800078cc0ff */
[----:B------:R-:W-:Y:S01]  /*48610*/  ISETP.LT.AND P6, PT, R19, UR15, !P6 ;  /* 0x0000000f13007c0c */ /* 0x000fe2000f7c1270 */
[----:B------:R-:W-:Y:S01]  /*48620*/  ULDC UR15, c[0x0][0x228] ;  /* 0x00008a00000f7ab9 */ /* 0x000fe20000000800 */
[----:B------:R-:W-:Y:S02]  /*48630*/  @P5 LOP3.LUT R6, R6, 0x2, RZ, 0xfc, !PT ;  /* 0x0000000206065812 */ /* 0x000fe400078efcff */
[C---:B------:R-:W-:Y:S02]  /*48640*/  LOP3.LUT P5, RZ, R4.reuse, 0x20, RZ, 0xc0, !PT ;  /* 0x0000002004ff7812 */ /* 0x040fe400078ac0ff */
[----:B------:R-:W-:Y:S02]  /*48650*/  LOP3.LUT R57, R57, 0xffefffff, RZ, 0xc0, !PT ;  /* 0xffefffff39397812 */ /* 0x000fe400078ec0ff */
[----:B------:R-:W-:Y:S01]  /*48660*/  ISETP.LT.AND P5, PT, R19, UR11, !P5 ;  /* 0x0000000b13007c0c */ /* 0x000fe2000efa1270 */
[----:B------:R-:W-:Y:S01]  /*48670*/  ULDC UR11, c[0x0][0x228] ;  /* 0x00008a00000b7ab9 */ /* 0x000fe20000000800 */
[----:B------:R-:W-:-:S02]  /*48680*/  LOP3.LUT P4, RZ, R4, 0x10, RZ, 0xc0, !PT ;  /* 0x0000001004ff7812 */ /* 0x000fc4000788c0ff */
[----:B------:R-:W-:Y:S02]  /*48690*/  ISETP.LT.AND P2, PT, R61, UR57, !P0 ;  /* 0x000000393d007c0c */ /* 0x000fe4000c741270 */
[----:B------:R-:W-:Y:S02]  /*486a0*/  @P6 LOP3.LUT R57, R57, 0x100000, RZ, 0xfc, !PT ;  /* 0x0010000039396812 */ /* 0x000fe400078efcff */
[----:B------:R-:W-:Y:S01]  /*486b0*/  ISETP.LT.AND P4, PT, R19, UR23, !P4 ;  /* 0x0000001713007c0c */ /* 0x000fe2000e781270 */
[----:B------:R-:W-:Y:S01]  /*486c0*/  ULDC UR23, c[0x0][0x228] ;  /* 0x00008a0000177ab9 */ /* 0x000fe20000000800 */
[----:B------:R-:W-:Y:S02]  /*486d0*/  LOP3.LUT R57, R57, 0xfffdffff, RZ, 0xc0, !PT ;  /* 0xfffdffff39397812 */ /* 0x000fe400078ec0ff */
[----:B------:R-:W-:Y:S02]  /*486e0*/  LOP3.LUT P0, RZ, R5, 0x100000, RZ, 0xc0, !PT ;  /* 0x0010000005ff7812 */ /* 0x000fe4000780c0ff */
[----:B------:R-:W-:-:S02]  /*486f0*/  LOP3.LUT P3, RZ, R4, 0x8, RZ, 0xc0, !PT ;  /* 0x0000000804ff7812 */ /* 0x000fc4000786c0ff */
[----:B------:R-:W-:Y:S02]  /*48700*/  @P5 LOP3.LUT R57, R57, 0x20000, RZ, 0xfc, !PT ;  /* 0x0002000039395812 */ /* 0x000fe400078efcff */
[----:B------:R-:W-:Y:S02]  /*48710*/  ISETP.LT.AND P0, PT, R61, UR61, !P0 ;  /* 0x0000003d3d007c0c */ /* 0x000fe4000c701270 */
[----:B------:R-:W-:Y:S02]  /*48720*/  LOP3.LUT R3, R3, 0xffdfffff, RZ, 0xc0, !PT ;  /* 0xffdfffff03037812 */ /* 0x000fe400078ec0ff */
[----:B------:R-:W-:Y:S01]  /*48730*/  ISETP.LT.AND P3, PT, R19, UR19, !P3 ;  /* 0x0000001313007c0c */ /* 0x000fe2000df61270 */
[----:B------:R-:W-:Y:S01]  /*48740*/  ULDC UR19, c[0x0][0x228] ;  /* 0x00008a0000137ab9 */ /* 0x000fe20000000800 */
[----:B------:R-:W-:Y:S02]  /*48750*/  LOP3.LUT R57, R57, 0xffffbfff, RZ, 0xc0, !PT ;  /* 0xffffbfff39397812 */ /* 0x000fe400078ec0ff */
[----:B------:R-:W-:-:S02]  /*48760*/  @P2 LOP3.LUT R3, R3, 0x200000, RZ, 0xfc, !PT ;  /* 0x0020000003032812 */ /* 0x000fc400078efcff */
[----:B------:R-:W-:Y:S02]  /*48770*/  LOP3.LUT P2, RZ, R4, 0x4, RZ, 0xc0, !PT ;  /* 0x0000000404ff7812 */ /* 0x000fe4000784c0ff */
[----:B------:R-:W-:Y:S02]  /*48780*/  @P4 LOP3.LUT R57, R57, 0x4000, RZ, 0xfc, !PT ;  /* 0x0000400039394812 */ /* 0x000fe400078efcff */
[----:B------:R-:W-:Y:S02]  /*48790*/  LOP3.LUT R3, R3, 0xfffbffff, RZ, 0xc0, !PT ;  /* 0xfffbffff03037812 */ /* 0x000fe400078ec0ff */
[----:B------:R-:W-:Y:S01]  /*487a0*/  ISETP.LT.AND P2, PT, R19, UR15, !P2 ;  /* 0x0000000f13007c0c */ /* 0x000fe2000d741270 */
[----:B------:R-:W-:Y:S01]  /*487b0*/  ULDC UR15, c[0x0][0x228] ;  /* 0x00008a00000f7ab9 */ /* 0x000fe20000000800 */
[----:B------:R-:W-:Y:S02]  /*487c0*/  LOP3.LUT R57, R57, 0xfffff7ff, RZ, 0xc0, !PT ;  /* 0xfffff7ff39397812 */ /* 0x000fe400078ec0ff */
[----:B------:R-:W-:-:S02]  /*487d0*/  @P0 LOP3.LUT R3, R3, 0x40000, RZ, 0xfc, !PT ;  /* 0x0004000003030812 */ /* 0x000fc400078efcff */
[C---:B------:R-:W-:Y:S02]  /*487e0*/  LOP3.LUT P0, RZ, R4.reuse, 0x2, RZ, 0xc0, !PT ;  /* 0x0000000204ff7812 */ /* 0x040fe4000780c0ff */
[----:B------:R-:W-:Y:S02]  /*487f0*/  @P3 LOP3.LUT R57, R57, 0x800, RZ, 0xfc, !PT ;  /* 0x0000080039393812 */ /* 0x000fe400078efcff */
[----:B------:R-:W-:Y:S01]  /*48800*/  ISETP.LT.AND P0, PT, R19, UR11, !P0 ;  /* 0x0000000b13007c0c */ /* 0x000fe2000c701270 */
[----:B------:R-:W-:Y:S01]  /*48810*/  ULDC UR11, c[0x0][0x228] ;  /* 0x00008a00000b7ab9 */ /* 0x000fe20000000800 */
[----:B------:R-:W-:Y:S02]  /*48820*/  LOP3.LUT R57, R57, 0xfffffeff, RZ, 0xc0, !PT ;  /* 0xfffffeff39397812 */ /* 0x000fe400078ec0ff */
[----:B------:R-:W-:Y:S02]  /*48830*/  LOP3.LUT P1, RZ, R4, 0x1, RZ, 0xc0, !PT ;  /* 0x0000000104ff7812 */ /* 0x000fe4000782c0ff */
[----:B------:R-:W-:-:S02]  /*48840*/  @P2 LOP3.LUT R57, R57, 0x100, RZ, 0xfc, !PT ;  /* 0x0000010039392812 */ /* 0x000fc400078efcff */
        /* <DEDUP_REMOVED lines=12> */
[----:B------:R-:W-:-:S04]  /*48910*/  LOP3.LUT P1, RZ, R13, 0x800, RZ, 0xc0, !PT ;  /* 0x000008000dff7812 */ /* 0x000fc8000782c0ff */
[----:B------:R-:W-:Y:S01]  /*48920*/  ISETP.LT.AND P0, PT, R19, UR15, !P1 ;  /* 0x0000000f13007c0c */ /* 0x000fe2000cf01270 */
[----:B------:R-:W-:Y:S01]  /*48930*/  ULDC UR15, c[0x0][0x228] ;  /* 0x00008a00000f7ab9 */ /* 0x000fe20000000800 */
[----:B------:R-:W-:Y:S02]  /*48940*/  LOP3.LUT R14, R14, 0xfffffbff, RZ, 0xc0, !PT ;  /* 0xfffffbff0e0e7812 */ /* 0x000fe400078ec0ff */
[----:B------:R-:W-:Y:S02]  /*48950*/  LOP3.LUT R58, R58, 0xefffffff, RZ, 0xc0, !PT ;  /* 0xefffffff3a3a7812 */ /* 0x000fe400078ec0ff */
[----:B------:R-:W-:-:S03]  /*48960*/  LOP3.LUT P2, RZ, R13, 0x2000, RZ, 0xc0, !PT ;  /* 0x000020000dff7812 */ /* 0x000fc6000784c0ff */
[----:B------:R-:W-:Y:S02]  /*48970*/  @P1 LOP3.LUT R14, R14, 0x400, RZ, 0xfc, !PT ;  /* 0x000004000e0e1812 */ /* 0x000fe400078efcff */
[----:B------:R-:W-:Y:S02]  /*48980*/  LOP3.LUT P1, RZ, R6, 0x8000000, RZ, 0xc0, !PT ;  /* 0x0800000006ff7812 */ /* 0x000fe4000782c0ff */
[----:B------:R-:W-:Y:S02]  /*48990*/  @P0 LOP3.LUT R58, R58, 0x10000000, RZ, 0xfc, !PT ;  /* 0x100000003a3a0812 */ /* 0x000fe400078efcff */
[----:B------:R-:W-:Y:S01]  /*489a0*/  ISETP.LT.AND P0, PT, R19, UR11, !P2 ;  /* 0x0000000b13007c0c */ /* 0x000fe2000d701270 */
[----:B------:R-:W-:Y:S01]  /*489b0*/  ULDC UR11, c[0x0][0x228] ;  /* 0x00008a00000b7ab9 */ /* 0x000fe20000000800 */
[C---:B------:R-:W-:Y:S02]  /*489c0*/  LOP3.LUT P6, RZ, R13.reuse, 0x20000, RZ, 0xc0, !PT ;  /* 0x000200000dff7812 */ /* 0x040fe400078cc0ff */
[----:B------:R-:W-:-:S02]  /*489d0*/  LOP3.LUT P5, RZ, R13, 0x10000, RZ, 0xc0, !PT ;  /* 0x000100000dff7812 */ /* 0x000fc400078ac0ff */
[C---:B------:R-:W-:Y:S02]  /*489e0*/  LOP3.LUT P4, RZ, R13.reuse, 0x8000, RZ, 0xc0, !PT ;  /* 0x000080000dff7812 */ /* 0x040fe4000788c0ff */
[C---:B------:R-:W-:Y:S02]  /*489f0*/  LOP3.LUT P3, RZ, R13.reuse, 0x4000, RZ, 0xc0, !PT ;  /* 0x000040000dff7812 */ /* 0x040fe4000786c0ff */
[----:B------:R-:W-:Y:S02]  /*48a00*/  LOP3.LUT R13, R13, 0xfffffbff, RZ, 0xc0, !PT ;  /* 0xfffffbff0d0d7812 */ /* 0x000fe400078ec0ff */
[----:B------:R-:W-:Y:S02]  /*48a10*/  LOP3.LUT R58, R58, 0xfdffffff, RZ, 0xc0, !PT ;  /* 0xfdffffff3a3a7812 */ /* 0x000fe400078ec0ff */
[----:B------:R-:W-:Y:S02]  /*48a20*/  @P1 LOP3.LUT R13, R13, 0x400, RZ, 0xfc, !PT ;  /* 0x000004000d0d1812 */ /* 0x000fe400078efcff */
[----:B------:R-:W-:Y:S01]  /*48a30*/  ISETP.LT.AND P1, PT, R19, UR23, !P3 ;  /* 0x0000001713007c0c */ /* 0x000fe2000df21270 */
[----:B------:R-:W-:Y:S01]  /*48a40*/  ULDC UR23, c[0x0][0x228] ;  /* 0x00008a0000177ab9 */ /* 0x000fe20000000800 */
[----:B------:R-:W-:-:S02]  /*48a50*/  @P0 LOP3.LUT R58, R58, 0x2000000, RZ, 0xfc, !PT ;  /* 0x020000003a3a0812 */ /* 0x000fc400078efcff */
[----:B------:R-:W-:Y:S02]  /*48a60*/  LOP3.LUT R14, R14, 0xffffefff, RZ, 0xc0, !PT ;  /* 0xffffefff0e0e7812 */ /* 0x000fe400078ec0ff */
[----:B------:R-:W-:Y:S02]  /*48a70*/  LOP3.LUT R58, R58, 0xffbfffff, RZ, 0xc0, !PT ;  /* 0xffbfffff3a3a7812 */ /* 0x000fe400078ec0ff */
[----:B------:R-:W-:-:S05]  /*48a80*/  @P2 LOP3.LUT R14, R14, 0x1000, RZ, 0xfc, !PT ;  /* 0x000010000e0e2812 */ /* 0x000fca00078efcff */
[----:B------:R-:W-:Y:S02]  /*48a90*/  @P1 LOP3.LUT R58, R58, 0x400000, RZ, 0xfc, !PT ;  /* 0x004000003a3a1812 */ /* 0x000fe400078efcff */
[----:B------:R-:W-:Y:S01]  /*48aa0*/  ISETP.LT.AND P1, PT, R19, UR19, !P4 ;  /* 0x0000001313007c0c */ /* 0x000fe2000e721270 */
[----:B------:R-:W-:Y:S01]  /*48ab0*/  ULDC UR19, c[0x0][0x228] ;  /* 0x00008a0000137ab9 */ /* 0x000fe20000000800 */
[----:B------:R-:W-:Y:S02]  /*48ac0*/  LOP3.LUT R14, R14, 0xffffdfff, RZ, 0xc0, !PT ;  /* 0xffffdfff0e0e7812 */ /* 0x000fe400078ec0ff */
[----:B------:R-:W-:Y:S02]  /*48ad0*/  LOP3.LUT R58, R58, 0xfff7ffff, RZ, 0xc0, !PT ;  /* 0xfff7ffff3a3a7812 */ /* 0x000fe400078ec0ff */
[----:B------:R-:W-:-:S04]  /*48ae0*/  @P3 LOP3.LUT R14, R14, 0x2000, RZ, 0xfc, !PT ;  /* 0x000020000e0e3812 */ /* 0x000fc800078efcff */
[----:B------:R-:W-:-:S03]  /*48af0*/  LOP3.LUT R14, R14, 0xffffbfff, RZ, 0xc0, !PT ;  /* 0xffffbfff0e0e7812 */ /* 0x000fc600078ec0ff */
[----:B------:R-:W-:Y:S02]  /*48b00*/  @P1 LOP3.LUT R58, R58, 0x80000, RZ, 0xfc, !PT ;  /* 0x000800003a3a1812 */ /* 0x000fe400078efcff */
[----:B------:R-:W-:Y:S01]  /*48b10*/  ISETP.LT.AND P1, PT, R19, UR15, !P5 ;  /* 0x0000000f13007c0c */ /* 0x000fe2000ef21270 */
[----:B------:R-:W-:Y:S01]  /*48b20*/  ULDC UR15, c[0x0][0x228] ;  /* 0x00008a00000f7ab9 */ /* 0x000fe20000000800 */
[----:B------:R-:W-:-:S04]  /*48b30*/  @P4 LOP3.LUT R14, R14, 0x4000, RZ, 0xfc, !PT ;  /* 0x000040000e0e4812 */ /* 0x000fc800078efcff */
[----:B------:R-:W-:Y:S02]  /*48b40*/  LOP3.LUT R14, R14, 0xffff7fff, RZ, 0xc0, !PT ;  /* 0xffff7fff0e0e7812 */ /* 0x000fe400078ec0ff */
[----:B------:R-:W-:Y:S02]  /*48b50*/  LOP3.LUT R58, R58, 0xfffeffff, RZ, 0xc0, !PT ;  /* 0xfffeffff3a3a7812 */ /* 0x000fe400078ec0ff */
[----:B------:R-:W-:-:S03]  /*48b60*/  @P5 LOP3.LUT R14, R14, 0x8000, RZ, 0xfc, !PT ;  /* 0x000080000e0e5812 */ /* 0x000fc600078efcff */
[----:B------:R-:W-:Y:S02]  /*48b70*/  @P1 LOP3.LUT R58, R58, 0x10000, RZ, 0xfc, !PT ;  /* 0x000100003a3a1812 */ /* 0x000fe400078efcff */
[----:B------:R-:W-:Y:S02]  /*48b80*/  LOP3.LUT R14, R14, 0xfffeffff, RZ, 0xc0, !PT ;  /* 0xfffeffff0e0e7812 */ /* 0x000fe400078ec0ff */
[----:B------:R-:W-:Y:S01]  /*48b90*/  ISETP.LT.AND P1, PT, R19, UR11, !P6 ;  /* 0x0000000b13007c0c */ /* 0x000fe2000f721270 */
[----:B------:R-:W-:Y:S01]  /*48ba0*/  ULDC UR11, c[0x0][0x228] ;  /* 0x00008a00000b7ab9 */ /* 0x000fe20000000800 */
[----:B------:R-:W-:Y:S02]  /*48bb0*/  @P6 LOP3.LUT R14, R14, 0x10000, RZ, 0xfc, !PT ;  /* 0x000100000e0e6812 */ /* 0x000fe400078efcff */
[----:B------:R-:W-:Y:S02]  /*48bc0*/  LOP3.LUT P6, RZ, R6, 0x400000, RZ, 0xc0, !PT ;  /* 0x0040000006ff7812 */ /* 0x000fe400078cc0ff */
[----:B------:R-:W-:-:S02]  /*48bd0*/  LOP3.LUT R58, R58, 0xffffdfff, RZ, 0xc0, !PT ;  /* 0xffffdfff3a3a7812 */ /* 0x000fc400078ec0ff */
        /* <DEDUP_REMOVED lines=49> */
[C---:B------:R-:W-:Y:S02]  /*48ef0*/  LOP3.LUT P6, RZ, R6.reuse, 0x80000000, RZ, 0xc0, !PT ;  /* 0x8000000006ff7812 */ /* 0x040fe400078cc0ff */
[----:B------:R-:W-:Y:S01]  /*48f00*/  ISETP.LT.AND P2, PT, R19, UR23, !P2 ;  /* 0x0000001713007c0c */ /* 0x000fe2000d741270 */
[----:B------:R-:W-:Y:S01]  /*48f10*/  ULDC UR23, c[0x0][0x228] ;  /* 0x00008a0000177ab9 */ /* 0x000fe20000000800 */
[----:B------:R-:W-:Y:S02]  /*48f20*/  LOP3.LUT P5, RZ, R6, 0x800000, RZ, 0xc0, !PT ;  /* 0x0080000006ff7812 */ /* 0x000fe400078ac0ff */
[----:B------:R-:W-:Y:S02]  /*48f30*/  LOP3.LUT R13, R13, 0xfffffeff, RZ, 0xc0, !PT ;  /* 0xfffffeff0d0d7812 */ /* 0x000fe400078ec0ff */
[----:B------:R-:W-:Y:S01]  /*48f40*/  ISETP.LT.AND P5, PT, R19, UR19, !P5 ;  /* 0x0000001313007c0c */ /* 0x000fe2000efa1270 */
[----:B------:R-:W-:-:S04]  /*48f50*/  ULDC UR19, c[0x0][0x228] ;  /* 0x00008a0000137ab9 */ /* 0x000fc80000000800 */
[----:B------:R-:W-:Y:S02]  /*48f60*/  @P6 LOP3.LUT R13, R13, 0x100, RZ, 0xfc, !PT ;  /* 0x000001000d0d6812 */ /* 0x000fe400078efcff */
[C---:B------:R-:W-:Y:S02]  /*48f70*/  LOP3.LUT P6, RZ, R6.reuse, 0x40000000, RZ, 0xc0, !PT ;  /* 0x4000000006ff7812 */ /* 0x040fe400078cc0ff */
[----:B------:R-:W-:Y:S01]  /*48f80*/  ISETP.LT.AND P1, PT, R19, UR19, !P1 ;  /* 0x0000001313007c0c */ /* 0x000fe2000cf21270 */
[----:B------:R-:W-:Y:S01]  /*48f90*/  ULDC UR19, c[0x0][0x228] ;  /* 0x00008a0000137ab9 */ /* 0x000fe20000000800 */
[C---:B------:R-:W-:Y:S02]  /*48fa0*/  LOP3.LUT P4, RZ, R6.reuse, 0x1000000, RZ, 0xc0, !PT ;  /* 0x0100000006ff7812 */ /* 0x040fe4000788c0ff */
[----:B------:R-:W-:Y:S02]  /*48fb0*/  LOP3.LUT R59, R59, 0xbfffffff, RZ, 0xc0, !PT ;  /* 0xbfffffff3b3b7812 */ /* 0x000fe400078ec0ff */
[----:B------:R-:W-:-:S02]  /*48fc0*/  LOP3.LUT P0, RZ, R6, 0x10000000, RZ, 0xc0, !PT ;  /* 0x1000000006ff7812 */ /* 0x000fc4000780c0ff */
[----:B------:R-:W-:Y:S01]  /*48fd0*/  ISETP.LT.AND P4, PT, R19, UR15, !P4 ;  /* 0x0000000f13007c0c */ /* 0x000fe2000e781270 */
[----:B------:R-:W-:Y:S01]  /*48fe0*/  ULDC UR15, c[0x0][0x228] ;  /* 0x00008a00000f7ab9 */ /* 0x000fe20000000800 */
[----:B------:R-:W-:Y:S02]  /*48ff0*/  @P2 LOP3.LUT R59, R59, 0x40000000, RZ, 0xfc, !PT ;  /* 0x400000003b3b2812 */ /* 0x000fe400078efcff */
[----:B------:R-:W-:Y:S02]  /*49000*/  LOP3.LUT R13, R13, 0xfffffdff, RZ, 0xc0, !PT ;  /* 0xfffffdff0d0d7812 */ /* 0x000fe400078ec0ff */
[----:B------:R-:W-:Y:S01]  /*49010*/  ISETP.LT.AND P0, PT, R19, UR15, !P0 ;  /* 0x0000000f13007c0c */ /* 0x000fe2000c701270 */
[----:B------:R-:W-:Y:S01]  /*49020*/  ULDC UR15, c[0x0][0x228] ;  /* 0x00008a00000f7ab9 */ /* 0x000fe20000000800 */
[----:B------:R-:W-:Y:S02]  /*49030*/  LOP3.LUT P3, RZ, R6, 0x2000000, RZ, 0xc0, !PT ;  /* 0x0200000006ff7812 */ /* 0x000fe4000786c0ff */
[----:B------:R-:W-:-:S02]  /*49040*/  LOP3.LUT R59, R59, 0xf7ffffff, RZ, 0xc0, !PT ;  /* 0xf7ffffff3b3b7812 */ /* 0x000fc400078ec0ff */
[----:B------:R-:W-:Y:S02]  /*49050*/  @P6 LOP3.LUT R13, R13, 0x200, RZ, 0xfc, !PT ;  /* 0x000002000d0d6812 */ /* 0x000fe400078efcff */
[----:B------:R-:W-:Y:S02]  /*49060*/  LOP3.LUT P6, RZ, R6, 0x20000000, RZ, 0xc0, !PT ;  /* 0x2000000006ff7812 */ /* 0x000fe400078cc0ff */
[----:B------:R-:W-:Y:S01]  /*49070*/  ISETP.LT.AND P3, PT, R19, UR11, !P3 ;  /* 0x0000000b13007c0c */ /* 0x000fe2000df61270 */
[----:B------:R-:W-:Y:S01]  /*49080*/  ULDC UR11, c[0x0][0x228] ;  /* 0x00008a00000b7ab9 */ /* 0x000fe20000000800 */
        /* <DEDUP_REMOVED lines=41> */
[----:B------:R-:W-:Y:S02]  /*49320*/  LOP3.LUT R59, R59, 0xfffffffe, RZ, 0xc0, !PT ;  /* 0xfffffffe3b3b7812 */ /* 0x000fe400078ec0ff */
[----:B------:R-:W-:-:S04]  /*49330*/  @P5 LOP3.LUT R58, R58, 0x80, RZ, 0xfc, !PT ;  /* 0x000000803a3a5812 */ /* 0x000fc800078efcff */
[----:B------:R-:W-:-:S03]  /*49340*/  LOP3.LUT R58, R58, 0xffffffef, RZ, 0xc0, !PT ;  /* 0xffffffef3a3a7812 */ /* 0x000fc600078ec0ff */
[----:B------:R-:W-:Y:S02]  /*49350*/  @P6 LOP3.LUT R59, R59, 0x1, RZ, 0xfc, !PT ;  /* 0x000000013b3b6812 */ /* 0x000fe400078efcff */
[----:B------:R-:W-:Y:S02]  /*49360*/  LOP3.LUT P6, RZ, R13, 0x4, RZ, 0xc0, !PT ;  /* 0x000000040dff7812 */ /* 0x000fe400078cc0ff */
[----:B------:R-:W-:Y:S02]  /*49370*/  @P4 LOP3.LUT R58, R58, 0x10, RZ, 0xfc, !PT ;  /* 0x000000103a3a4812 */ /* 0x000fe400078efcff */
[----:B------:R-:W-:Y:S01]  /*49380*/  ISETP.LT.AND P6, PT, R19, UR11, !P6 ;  /* 0x0000000b13007c0c */ /* 0x000fe2000f7c1270 */
[----:B------:R-:W-:Y:S01]  /*49390*/  ULDC UR11, c[0x0][0x228] ;  /* 0x00008a00000b7ab9 */ /* 0x000fe20000000800 */
[----:B------:R-:W-:Y:S02]  /*493a0*/  LOP3.LUT R58, R58, 0xfffffffd, RZ, 0xc0, !PT ;  /* 0xfffffffd3a3a7812 */ /* 0x000fe400078ec0ff */
[----:B------:R-:W-:-:S02]  /*493b0*/  LOP3.LUT P5, RZ, R5, 0x4000, RZ, 0xc0, !PT ;  /* 0x0000400005ff7812 */ /* 0x000fc400078ac0ff */
[----:B------:R-:W-:Y:S02]  /*493c0*/  @P3 LOP3.LUT R58, R58, 0x2, RZ, 0xfc, !PT ;  /* 0x000000023a3a3812 */ /* 0x000fe400078efcff */
[C---:B------:R-:W-:Y:S02]  /*493d0*/  LOP3.LUT P4, RZ, R5.reuse, 0x8000, RZ, 0xc0, !PT ;  /* 0x0000800005ff7812 */ /* 0x040fe4000788c0ff */
[C---:B------:R-:W-:Y:S02]  /*493e0*/  LOP3.LUT P3, RZ, R5.reuse, 0x10000, RZ, 0xc0, !PT ;  /* 0x0001000005ff7812 */ /* 0x040fe4000786c0ff */
[C---:B------:R-:W-:Y:S02]  /*493f0*/  LOP3.LUT P2, RZ, R5.reuse, 0x20000, RZ, 0xc0, !PT ;  /* 0x0002000005ff7812 */ /* 0x040fe4000784c0ff */
[C---:B------:R-:W-:Y:S02]  /*49400*/  LOP3.LUT P1, RZ, R5.reuse, 0x40000, RZ, 0xc0, !PT ;  /* 0x0004000005ff7812 */ /* 0x040fe4000782c0ff */
[----:B------:R-:W-:-:S02]  /*49410*/  LOP3.LUT P0, RZ, R5, 0x80000, RZ, 0xc0, !PT ;  /* 0x0008000005ff7812 */ /* 0x000fc4000780c0ff */
        /* <DEDUP_REMOVED lines=38> */
[----:B------:R-:W-:Y:S02]  /*49680*/  ISETP.LT.AND P3, PT, R19, UR50, !P2 ;  /* 0x0000003213007c0c */ /* 0x000fe4000d761270 */
[----:B------:R-:W-:-:S02]  /*49690*/  LOP3.LUT R3, R3, 0xdfffffff, RZ, 0xc0, !PT ;  /* 0xdfffffff03037812 */ /* 0x000fc400078ec0ff */
[----:B------:R-:W-:-:S07]  /*496a0*/  ISETP.LT.AND P1, PT, R19, UR54, !P1 ;  /* 0x0000003613007c0c */ /* 0x000fce000cf21270 */
        /* <DEDUP_REMOVED lines=35> */
[----:B------:R-:W-:Y:S02]  /*498e0*/  LOP3.LUT R14, R14, 0xfeffffff, RZ, 0xc0, !PT ;  /* 0xfeffffff0e0e7812 */ /* 0x000fe400078ec0ff */
[----:B------:R-:W-:-:S04]  /*498f0*/  LOP3.LUT R56, R56, 0xfffdffff, RZ, 0xc0, !PT ;  /* 0xfffdffff38387812 */ /* 0x000fc800078ec0ff */
[----:B------:R-:W-:-:S05]  /*49900*/  @P1 LOP3.LUT R56, R56, 0x20000, RZ, 0xfc, !PT ;  /* 0x0002000038381812 */ /* 0x000fca00078efcff */
[----:B------:R-:W-:-:S04]  /*49910*/  @P6 LOP3.LUT R14, R14, 0x1000000, RZ, 0xfc, !PT ;  /* 0x010000000e0e6812 */ /* 0x000fc800078efcff */
[----:B------:R-:W-:-:S04]  /*49920*/  LOP3.LUT P1, RZ, R14, 0x2000000, RZ, 0xc0, !PT ;  /* 0x020000000eff7812 */ /* 0x000fc8000782c0ff */
[----:B------:R-:W-:Y:S01]  /*49930*/  ISETP.LT.AND P1, PT, R18, UR19, !P1 ;  /* 0x0000001312007c0c */ /* 0x000fe2000cf21270 */
        /* <DEDUP_REMOVED lines=48> */
[----:B------:R-:W-:Y:S02]  /*49c40*/  LOP3.LUT P5, RZ, R4, 0x20, RZ, 0xc0, !PT ;  /* 0x0000002004ff7812 */ /* 0x000fe400078ac0ff */
        /* <DEDUP_REMOVED lines=25> */
[----:B------:R-:W-:Y:S02]  /*49de0*/  LOP3.LUT P0, RZ, R4, 0x2, RZ, 0xc0, !PT ;  /* 0x0000000204ff7812 */ /* 0x000fe4000780c0ff */
        /* <DEDUP_REMOVED lines=113> */
[----:B------:R-:W-:Y:S01]  /*4a500*/  ISETP.LT.AND P2, PT, R18, UR23, !P2 ;  /* 0x0000001712007c0c */ /* 0x000fe2000d741270 */
[----:B------:R-:W-:Y:S01]  /*4a510*/  ULDC UR23, c[0x0][0x228] ;  /* 0x00008a0000177ab9 */ /* 0x000fe20000000800 */
[----:B------:R-:W-:Y:S02]  /*4a520*/  LOP3.LUT P5, RZ, R6, 0x800000, RZ, 0xc0, !PT ;  /* 0x0080000006ff7812 */ /* 0x000fe400078ac0ff */
[----:B------:R-:W-:Y:S02]  /*4a530*/  LOP3.LUT R14, R14, 0xffffff7f, RZ, 0xc0, !PT ;  /* 0xffffff7f0e0e7812 */ /* 0x000fe400078ec0ff */
[----:B------:R-:W-:Y:S01]  /*4a540*/  ISETP.LT.AND P5, PT, R18, UR19, !P5 ;  /* 0x0000001312007c0c */ /* 0x000fe2000efa1270 */
[----:B------:R-:W-:-:S04]  /*4a550*/  ULDC UR19, c[0x0][0x228] ;  /* 0x00008a0000137ab9 */ /* 0x000fc80000000800 */
[----:B------:R-:W-:Y:S02]  /*4a560*/  @P6 LOP3.LUT R14, R14, 0x80, RZ, 0xfc, !PT ;  /* 0x000000800e0e6812 */ /* 0x000fe400078efcff */
[----:B------:R-:W-:Y:S02]  /*4a570*/  LOP3.LUT P6, RZ, R6, 0x40000000, RZ, 0xc0, !PT ;  /* 0x4000000006ff7812 */ /* 0x000fe400078cc0ff */
        /* <DEDUP_REMOVED lines=15> */
[C---:B------:R-:W-:Y:S01]  /*4a670*/  ISETP.LT.AND P3, PT, R18.reuse, UR11, !P3 ;  /* 0x0000000b12007c0c */ /* 0x040fe2000df61270 */
        /* <DEDUP_REMOVED lines=94> */
[----:B------:R-:W-:Y:S02]  /*4ac60*/  ISETP.LT.AND P2, PT, R18, UR59, !P0 ;  /* 0x0000003b12007c0c */ /* 0x000fe4000c741270 */
[----:B------:R-:W-:Y:S02]  /*4ac70*/  LOP3.LUT P0, RZ, R4, 0x8000, RZ, 0xc0, !PT ;  /* 0x0000800004ff7812 */ /* 0x000fe4000780c0ff */
[----:B------:R-:W-:-:S02]  /*4ac80*/  LOP3.LUT R3, R3, 0x7fffffff, RZ, 0xc0, !PT ;  /* 0x7fffffff03037812 */ /* 0x000fc400078ec0ff */
[----:B------:R-:W-:-:S03]  /*4ac90*/  LOP3.LUT R15, R15, 0xfeffffff, RZ, 0xc0, !PT ;  /* 0xfeffffff0f0f7812 */ /* 0x000fc600078ec0ff */
[----:B------:R-:W-:Y:S02]  /*4aca0*/  @P6 LOP3.LUT R3, R3, 0x80000000, RZ, 0xfc, !PT ;  /* 0x8000000003036812 */ /* 0x000fe400078efcff */
[----:B------:R-:W-:-:S04]  /*4acb0*/  LOP3.LUT P6, RZ, R4, 0x40, RZ, 0xc0, !PT ;  /* 0x0000004004ff7812 */ /* 0x000fc800078cc0ff */
[----:B------:R-:W-:-:S04]  /*4acc0*/  @P0 LOP3.LUT R15, R15, 0x1000000, RZ, 0xfc, !PT ;  /* 0x010000000f0f0812 */ /* 0x000fc800078efcff */
[----:B------:R-:W-:-:S05]  /*4acd0*/  LOP3.LUT R15, R15, 0xfffeffff, RZ, 0xc0, !PT ;  /* 0xfffeffff0f0f7812 */ /* 0x000fca00078ec0ff */
[----:B------:R-:W-:Y:S02]  /*4ace0*/  @P6 LOP3.LUT R15, R15, 0x10000, RZ, 0xfc, !PT ;  /* 0x000100000f0f6812 */ /* 0x000fe400078efcff */
[----:B------:R-:W-:Y:S02]  /*4acf0*/  LOP3.LUT P6, RZ, R4, 0x80, RZ, 0xc0, !PT ;  /* 0x0000008004ff7812 */ /* 0x000fe400078cc0ff */
[----:B------:R-:W-:-:S11]  /*4ad00*/  LOP3.LUT R15, R15, 0xfffdffff, RZ, 0xc0, !PT ;  /* 0xfffdffff0f0f7812 */ /* 0x000fd600078ec0ff */
[----:B------:R-:W-:Y:S02]  /*4ad10*/  @P6 LOP3.LUT R15, R15, 0x20000, RZ, 0xfc, !PT ;  /* 0x000200000f0f6812 */ /* 0x000fe400078efcff */
[----:B------:R-:W-:Y:S02]  /*4ad20*/  LOP3.LUT P6, RZ, R4, 0x100, RZ, 0xc0, !PT ;  /* 0x0000010004ff7812 */ /* 0x000fe400078cc0ff */
[----:B------:R-:W-:Y:S02]  /*4ad30*/  LOP3.LUT R15, R15, 0xfffbffff, RZ, 0xc0, !PT ;  /* 0xfffbffff0f0f7812 */ /* 0x000fe400078ec0ff */
[----:B------:R-:W-:-:S09]  /*4ad40*/  ISETP.LT.AND P5, PT, R18, UR39, !P5 ;  /* 0x0000002712007c0c */ /* 0x000fd2000efa1270 */
[----:B------:R-:W-:Y:S02]  /*4ad50*/  @P6 LOP3.LUT R15, R15, 0x40000, RZ, 0xfc, !PT ;  /* 0x000400000f0f6812 */ /* 0x000fe400078efcff */
[----:B------:R-:W-:Y:S02]  /*4ad60*/  LOP3.LUT P6, RZ, R4, 0x200, RZ, 0xc0, !PT ;  /* 0x0000020004ff7812 */ /* 0x000fe400078cc0ff */
[----:B------:R-:W-:Y:S02]  /*4ad70*/  LOP3.LUT R15, R15, 0xfff7ffff, RZ, 0xc0, !PT ;  /* 0xfff7ffff0f0f7812 */ /* 0x000fe400078ec0ff */
[----:B------:R-:W-:-:S04]  /*4ad80*/  LOP3.LUT R6, R6, 0xfffffffb, RZ, 0xc0, !PT ;  /* 0xfffffffb06067812 */ /* 0x000fc800078ec0ff */
[----:B------:R-:W-:-:S05]  /*4ad90*/  @P5 LOP3.LUT R6, R6, 0x4, RZ, 0xfc, !PT ;  /* 0x0000000406065812 */ /* 0x000fca00078efcff */
[----:B------:R-:W-:Y:S02]  /*4ada0*/  @P6 LOP3.LUT R15, R15, 0x80000, RZ, 0xfc, !PT ;  /* 0x000800000f0f6812 */ /* 0x000fe400078efcff */
[----:B------:R-:W-:Y:S02]  /*4adb0*/  LOP3.LUT P6, RZ, R4, 0x400, RZ, 0xc0, !PT ;  /* 0x0000040004ff7812 */ /* 0x000fe400078cc0ff */
[----:B------:R-:W-:Y:S02]  /*4adc0*/  ISETP.LT.AND P5, PT, R18, UR47, !P3 ;  /* 0x0000002f12007c0c */ /* 0x000fe4000dfa1270 */
[----:B------:R-:W-:Y:S02]  /*4add0*/  LOP3.LUT R15, R15, 0xffefffff, RZ, 0xc0, !PT ;  /* 0xffefffff0f0f7812 */ /* 0x000fe400078ec0ff */
[----:B------:R-:W-:-:S07]  /*4ade0*/  LOP3.LUT R3, R3, 0xefffffff, RZ, 0xc0, !PT ;  /* 0xefffffff03037812 */ /* 0x000fce00078ec0ff */
[----:B------:R-:W-:Y:S02]  /*4adf0*/  @P6 LOP3.LUT R15, R15, 0x100000, RZ, 0xfc, !PT ;  /* 0x001000000f0f6812 */ /* 0x000fe400078efcff */
[----:B------:R-:W-:Y:S02]  /*4ae00*/  LOP3.LUT P6, RZ, R4, 0x800, RZ, 0xc0, !PT ;  /* 0x0000080004ff7812 */ /* 0x000fe400078cc0ff */
[----:B------:R-:W-:Y:S02]  /*4ae10*/  @P5 LOP3.LUT R3, R3, 0x10000000, RZ, 0xfc, !PT ;  /* 0x1000000003035812 */ /* 0x000fe400078efcff */
[----:B------:R-:W-:Y:S02]  /*4ae20*/  ISETP.LT.AND P3, PT, R18, UR55, !P1 ;  /* 0x0000003712007c0c */ /* 0x000fe4000cf61270 */
[----:B------:R-:W-:Y:S02]  /*4ae30*/  LOP3.LUT R3, R3, 0xfdffffff, RZ, 0xc0, !PT ;  /* 0xfdffffff03037812 */ /* 0x000fe400078ec0ff */
[----:B------:R-:W-:-:S02]  /*4ae40*/  LOP3.LUT R15, R15, 0xffdfffff, RZ, 0xc0, !PT ;  /* 0xffdfffff0f0f7812 */ /* 0x000fc400078ec0ff */
[----:B------:R-:W-:-:S03]  /*4ae50*/  @P4 LOP3.LUT R3, R3, 0x2000000, RZ, 0xfc, !PT ;  /* 0x0200000003034812 */ /* 0x000fc600078efcff */
[----:B------:R-:W-:Y:S02]  /*4ae60*/  @P6 LOP3.LUT R15, R15, 0x200000, RZ, 0xfc, !PT ;  /* 0x002000000f0f6812 */ /* 0x000fe400078efcff */
[----:B------:R-:W-:Y:S02]  /*4ae70*/  LOP3.LUT P6, RZ, R4, 0x1000, RZ, 0xc0, !PT ;  /* 0x0000100004ff7812 */ /* 0x000fe400078cc0ff */
[----:B------:R-:W-:Y:S02]  /*4ae80*/  LOP3.LUT R3, R3, 0xffbfffff, RZ, 0xc0, !PT ;  /* 0xffbfffff03037812 */ /* 0x000fe400078ec0ff */
[----:B------:R-:W-:Y:S02]  /*4ae90*/  LOP3.LUT P1, RZ, R5, 0x100000, RZ, 0xc0, !PT ;  /* 0x0010000005ff7812 */ /* 0x000fe4000782c0ff */
[----:B------:R-:W-:Y:S02]  /*4aea0*/  @P3 LOP3.LUT R3, R3, 0x400000, RZ, 0xfc, !PT ;  /* 0x0040000003033812 */ /* 0x000fe400078efcff */
[----:B------:R-:W-:-:S02]  /*4aeb0*/  LOP3.LUT R15, R15, 0xffbfffff, RZ, 0xc0, !PT ;  /* 0xffbfffff0f0f7812 */ /* 0x000fc400078ec0ff */
[----:B------:R-:W-:Y:S01]  /*4aec0*/  ISETP.LT.AND P1, PT, R18, UR4, !P1 ;  /* 0x0000000412007c0c */ /* 0x000fe2000cf21270 */
[----:B------:R-:W-:Y:S01]  /*4aed0*/  IMAD.MOV.U32 R61, RZ, RZ, R32 ;  /* 0x000000ffff3d7224 */ /* 0x000fe200078e0020 */
[----:B------:R-:W-:Y:S01]  /*4aee0*/  LOP3.LUT R3, R3, 0xfff7ffff, RZ, 0xc0, !PT ;  /* 0xfff7ffff03037812 */ /* 0x000fe200078ec0ff */
[----:B------:R-:W-:Y:S01]  /*4aef0*/  STL [R1+0x14c0], R56 ;  /* 0x0014c03801007387 */ /* 0x000fe20000100800 */
[C---:B------:R-:W-:Y:S01]  /*4af00*/  LOP3.LUT P0, RZ, R4.reuse, 0x10000, RZ, 0xc0, !PT ;  /* 0x0001000004ff7812 */ /* 0x040fe2000780c0ff */
[----:B------:R-:W-:Y:S01]  /*4af10*/  ULDC UR4, c[0x0][0x228] ;  /* 0x00008a0000047ab9 */ /* 0x000fe20000000800 */
[----:B------:R-:W-:Y:S02]  /*4af20*/  @P6 LOP3.LUT R15, R15, 0x400000, RZ, 0xfc, !PT ;  /* 0x004000000f0f6812 */ /* 0x000fe400078efcff */
[----:B------:R-:W-:Y:S02]  /*4af30*/  @P2 LOP3.LUT R3, R3, 0x80000, RZ, 0xfc, !PT ;  /* 0x0008000003032812 */ /* 0x000fe400078efcff */
[----:B------:R-:W-:-:S02]  /*4af40*/  LOP3.LUT P6, RZ, R4, 0x2000, RZ, 0xc0, !PT ;  /* 0x0000200004ff7812 */ /* 0x000fc400078cc0ff */
[----:B------:R-:W-:Y:S01]  /*4af50*/  ISETP.LT.AND P0, PT, R17, UR23, !P0 ;  /* 0x0000001711007c0c */ /* 0x000fe2000c701270 */
[----:B------:R-:W-:Y:S01]  /*4af60*/  ULDC UR23, c[0x0][0x228] ;  /* 0x00008a0000177ab9 */ /* 0x000fe20000000800 */
[----:B------:R-:W-:Y:S02]  /*4af70*/  LOP3.LUT R3, R3, 0xfffeffff, RZ, 0xc0, !PT ;  /* 0xfffeffff03037812 */ /* 0x000fe400078ec0ff */
[----:B------:R-:W-:Y:S02]  /*4af80*/  LOP3.LUT R15, R15, 0xff7fffff, RZ, 0xc0, !PT ;  /* 0xff7fffff0f0f7812 */ /* 0x000fe400078ec0ff */
[----:B------:R-:W-:-:S04]  /*4af90*/  @P1 LOP3.LUT R3, R3, 0x10000, RZ, 0xfc, !PT ;  /* 0x0001000003031812 */ /* 0x000fc800078efcff */
[----:B------:R-:W-:Y:S02]  /*4afa0*/  LOP3.LUT R3, R3, 0xffff7fff, RZ, 0xc0, !PT ;  /* 0xffff7fff03037812 */ /* 0x000fe400078ec0ff */
[----:B------:R-:W-:Y:S02]  /*4afb0*/  @P6 LOP3.LUT R15, R15, 0x800000, RZ, 0xfc, !PT ;  /* 0x008000000f0f6812 */ /* 0x000fe400078efcff */
[----:B------:R-:W-:Y:S02]  /*4afc0*/  @P0 LOP3.LUT R3, R3, 0x8000, RZ, 0xfc, !PT ;  /* 0x0000800003030812 */ /* 0x000fe400078efcff */
        /* <DEDUP_REMOVED lines=44> */
[----:B------:R-:W-:-:S09]  /*4b290*/  LOP3.LUT P5, RZ, R4, 0x20, RZ, 0xc0, !PT ;  /* 0x0000002004ff7812 */ /* 0x000fd200078ac0ff */
[----:B------:R-:W-:Y:S02]  /*4b2a0*/  @P6 LOP3.LUT R3, R3, 0x40, RZ, 0xfc, !PT ;  /* 0x0000004003036812 */ /* 0x000fe400078efcff */
[----:B------:R-:W-:-:S04]  /*4b2b0*/  LOP3.LUT P6, RZ, R15, 0x10000, RZ, 0xc0, !PT ;  /* 0x000100000fff7812 */ /* 0x000fc800078cc0ff */
[C---:B------:R-:W-:Y:S01]  /*4b2c0*/  ISETP.LT.AND P6, PT, R17.reuse, UR15, !P6 ;  /* 0x0000000f11007c0c */ /* 0x040fe2000f7c1270 */
[----:B------:R-:W-:Y:S01]  /*4b2d0*/  ULDC UR15, c[0x0][0x228] ;  /* 0x00008a00000f7ab9 */ /* 0x000fe20000000800 */
[----:B------:R-:W-:Y:S01]  /*4b2e0*/  ISETP.LT.AND P5, PT, R17, UR11, !P5 ;  /* 0x0000000b11007c0c */ /* 0x000fe2000efa1270 */
[----:B------:R-:W-:Y:S01]  /*4b2f0*/  ULDC UR11, c[0x0][0x228] ;  /* 0x00008a00000b7ab9 */ /* 0x000fe20000000800 */
[----:B------:R-:W-:Y:S02]  /*4b300*/  LOP3.LUT R3, R3, 0xffffffdf, RZ, 0xc0, !PT ;  /* 0xffffffdf03037812 */ /* 0x000fe400078ec0ff */
[----:B------:R-:W-:-:S04]  /*4b310*/  LOP3.LUT P4, RZ, R4, 0x10, RZ, 0xc0, !PT ;  /* 0x0000001004ff7812 */ /* 0x000fc8000788c0ff */
[----:B------:R-:W-:Y:S01]  /*4b320*/  ISETP.LT.AND P4, PT, R17, UR23, !P4 ;  /* 0x0000001711007c0c */ /* 0x000fe2000e781270 */
[----:B------:R-:W-:Y:S02]  /*4b330*/  ULDC UR23, c[0x0][0x228] ;  /* 0x00008a0000177ab9 */ /* 0x000fe40000000800 */
[----:B------:R-:W-:-:S04]  /*4b340*/  @P6 LOP3.LUT R3, R3, 0x20, RZ, 0xfc, !PT ;  /* 0x0000002003036812 */ /* 0x000fc800078efcff */
[----:B------:R-:W-:Y:S02]  /*4b350*/  LOP3.LUT R3, R3, 0xffffffef, RZ, 0xc0, !PT ;  /* 0xffffffef03037812 */ /* 0x000fe400078ec0ff */
[C---:B------:R-:W-:Y:S02]  /*4b360*/  LOP3.LUT P3, RZ, R4.reuse, 0x8, RZ, 0xc0, !PT ;  /* 0x0000000804ff7812 */ /* 0x040fe4000786c0ff */
[----:B------:R-:W-:Y:S02]  /*4b370*/  @P5 LOP3.LUT R3, R3, 0x10, RZ, 0xfc, !PT ;  /* 0x0000001003035812 */ /* 0x000fe400078efcff */
[----:B------:R-:W-:Y:S01]  /*4b380*/  ISETP.LT.AND P3, PT, R17, UR19, !P3 ;  /* 0x0000001311007c0c */ /* 0x000fe2000df61270 */
[----:B------:R-:W-:Y:S01]  /*4b390*/  ULDC UR19, c[0x0][0x228] ;  /* 0x00008a0000137ab9 */ /* 0x000fe20000000800 */
[----:B------:R-:W-:Y:S02]  /*4b3a0*/  LOP3.LUT R3, R3, 0xfffffff7, RZ, 0xc0, !PT ;  /* 0xfffffff703037812 */ /* 0x000fe400078ec0ff */
[----:B------:R-:W-:-:S02]  /*4b3b0*/  LOP3.LUT P2, RZ, R4, 0x4, RZ, 0xc0, !PT ;  /* 0x0000000404ff7812 */ /* 0x000fc4000784c0ff */
[C---:B------:R-:W-:Y:S02]  /*4b3c0*/  LOP3.LUT P0, RZ, R4.reuse, 0x1, RZ, 0xc0, !PT ;  /* 0x0000000104ff7812 */ /* 0x040fe4000780c0ff */
[----:B------:R-:W-:Y:S02]  /*4b3d0*/  @P4 LOP3.LUT R3, R3, 0x8, RZ, 0xfc, !PT ;  /* 0x0000000803034812 */ /* 0x000fe400078efcff */
[C---:B------:R-:W-:Y:S01]  /*4b3e0*/  ISETP.LT.AND P2, PT, R17.reuse, UR15, !P2 ;  /* 0x0000000f11007c0c */ /* 0x040fe2000d741270 */
[----:B------:R-:W-:Y:S01]  /*4b3f0*/  ULDC UR15, c[0x0][0x228] ;  /* 0x00008a00000f7ab9 */ /* 0x000fe20000000800 */
[----:B------:R-:W-:Y:S01]  /*4b400*/  ISETP.LT.AND P0, PT, R17, UR23, !P0 ;  /* 0x0000001711007c0c */ /* 0x000fe2000c701270 */
[----:B------:R-:W-:Y:S01]  /*4b410*/  ULDC UR23, c[0x0][0x228] ;  /* 0x00008a0000177ab9 */ /* 0x000fe20000000800 */
[----:B------:R-:W-:Y:S02]  /*4b420*/  LOP3.LUT R3, R3, 0xfffffffb, RZ, 0xc0, !PT ;  /* 0xfffffffb03037812 */ /* 0x000fe400078ec0ff */
[----:B------:R-:W-:-:S02]  /*4b430*/  LOP3.LUT P1, RZ, R4, 0x2, RZ, 0xc0, !PT ;  /* 0x0000000204ff7812 */ /* 0x000fc4000782c0ff */
[----:B------:R-:W-:Y:S02]  /*4b440*/  @P3 LOP3.LUT R3, R3, 0x4, RZ, 0xfc, !PT ;  /* 0x0000000403033812 */ /* 0x000fe400078efcff */
[----:B------:R-:W-:Y:S01]  /*4b450*/  ISETP.LT.AND P1, PT, R17, UR11, !P1 ;  /* 0x0000000b11007c0c */ /* 0x000fe2000cf21270 */
[----:B------:R-:W-:Y:S01]  /*4b460*/  ULDC UR11, c[0x0][0x228] ;  /* 0x00008a00000b7ab9 */ /* 0x000fe20000000800 */
[----:B------:R-:W-:Y:S02]  /*4b470*/  LOP3.LUT R3, R3, 0xfffffffd, RZ, 0xc0, !PT ;  /* 0xfffffffd03037812 */ /* 0x000fe400078ec0ff */
[----:B------:R-:W-:Y:S02]  /*4b480*/  LOP3.LUT R4, R4, 0x7fffffff, RZ, 0xc0, !PT ;  /* 0x7fffffff04047812 */ /* 0x000fe400078ec0ff */
[----:B------:R-:W-:Y:S02]  /*4b490*/  @P2 LOP3.LUT R3, R3, 0x2, RZ, 0xfc, !PT ;  /* 0x0000000203032812 */ /* 0x000fe400078efcff */
[----:B------:R-:W-:-:S02]  /*4b4a0*/  @P0 LOP3.LUT R4, R4, 0x80000000, RZ, 0xfc, !PT ;  /* 0x8000000004040812 */ /* 0x000fc400078efcff */
[----:B------:R-:W-:Y:S02]  /*4b4b0*/  LOP3.LUT P0, RZ, R15, 0x200, RZ, 0xc0, !PT ;  /* 0x000002000fff7812 */ /* 0x000fe4000780c0ff */
[----:B------:R-:W-:Y:S02]  /*4b4c0*/  LOP3.LUT R3, R3, 0xfffffffe, RZ, 0xc0, !PT ;  /* 0xfffffffe03037812 */ /* 0x000fe400078ec0ff */
[----:B------:R-:W-:Y:S01]  /*4b4d0*/  ISETP.LT.AND P0, PT, R17, UR19, !P0 ;  /* 0x0000001311007c0c */ /* 0x000fe2000c701270 */
[----:B------:R-:W-:Y:S01]  /*4b4e0*/  ULDC UR19, c[0x0][0x228] ;  /* 0x00008a0000137ab9 */ /* 0x000fe20000000800 */
[----:B------:R-:W-:Y:S02]  /*4b4f0*/  @P1 LOP3.LUT R3, R3, 0x1, RZ, 0xfc, !PT ;  /* 0x0000000103031812 */ /* 0x000fe400078efcff */
[----:B------:R-:W-:Y:S02]  /*4b500*/  LOP3.LUT P1, RZ, R15, 0x400, RZ, 0xc0, !PT ;  /* 0x000004000fff7812 */ /* 0x000fe4000782c0ff */
[----:B------:R-:W-:-:S02]  /*4b510*/  LOP3.LUT R4, R4, 0xbfffffff, RZ, 0xc0, !PT ;  /* 0xbfffffff04047812 */ /* 0x000fc400078ec0ff */
[----:B------:R-:W-:Y:S01]  /*4b520*/  ISETP.LT.AND P1, PT, R17, UR15, !P1 ;  /* 0x0000000f11007c0c */ /* 0x000fe2000cf21270 */
[----:B------:R-:W-:Y:S01]  /*4b530*/  ULDC UR15, c[0x0][0x228] ;  /* 0x00008a00000f7ab9 */ /* 0x000fe20000000800 */
[----:B------:R-:W-:-:S03]  /*4b540*/  LOP3.LUT P2, RZ, R15, 0x800, RZ, 0xc0, !PT ;  /* 0x000008000fff7812 */ /* 0x000fc6000784c0ff */
        /* <DEDUP_REMOVED lines=8> */
[----:B------:R-:W-:-:S02]  /*4b5d0*/  LOP3.LUT R4, R4, 0xefffffff, RZ, 0xc0, !PT ;  /* 0xefffffff04047812 */ /* 0x000fc400078ec0ff */
[----:B------:R-:W-:Y:S02]  /*4b5e0*/  LOP3.LUT P4, RZ, R15, 0x2000, RZ, 0xc0, !PT ;  /* 0x000020000fff7812 */ /* 0x000fe4000788c0ff */
[----:B------:R-:W-:Y:S02]  /*4b5f0*/  @P2 LOP3.LUT R4, R4, 0x10000000, RZ, 0xfc, !PT ;  /* 0x1000000004042812 */ /* 0x000fe400078efcff */
[----:B------:R-:W-:Y:S01]  /*4b600*/  ISETP.LT.AND P4, PT, R17, UR19, !P4 ;  /* 0x0000001311007c0c */ /* 0x000fe2000e781270 */
[----:B------:R-:W-:Y:S01]  /*4b610*/  ULDC UR19, c[0x0][0x228] ;  /* 0x00008a0000137ab9 */ /* 0x000fe20000000800 */
[----:B------:R-:W-:Y:S02]  /*4b620*/  LOP3.LUT R4, R4, 0xf7ffffff, RZ, 0xc0, !PT ;  /* 0xf7ffffff04047812 */ /* 0x000fe400078ec0ff */
[----:B------:R-:W-:Y:S02]  /*4b630*/  LOP3.LUT P5, RZ, R15, 0x4000, RZ, 0xc0, !PT ;  /* 0x000040000fff7812 */ /* 0x000fe400078ac0ff */
[----:B------:R-:W-:-:S02]  /*4b640*/  @P3 LOP3.LUT R4, R4, 0x8000000, RZ, 0xfc, !PT ;  /* 0x0800000004043812 */ /* 0x000fc400078efcff */
[----:B------:R-:W-:Y:S02]  /*4b650*/  LOP3.LUT P0, RZ, R6, 0x20000000, RZ, 0xc0, !PT ;  /* 0x2000000006ff7812 */ /* 0x000fe4000780c0ff */
        /* <DEDUP_REMOVED lines=8> */
[----:B------:R-:W-:Y:S02]  /*4b6e0*/  LOP3.LUT R4, R4, 0xfdffffff, RZ, 0xc0, !PT ;  /* 0xfdffffff04047812 */ /* 0x000fe400078ec0ff */
        /* <DEDUP_REMOVED lines=10> */
[----:B------:R-:W-:Y:S01]  /*4b790*/  ULDC UR19, c[0x0][0x228] ;  /* 0x00008a0000137ab9 */ /* 0x000fe20000000800 */
[----:B------:R-:W-:-:S03]  /*4b7a0*/  LOP3.LUT P5, RZ, R6, 0x1000000, RZ, 0xc0, !PT ;  /* 0x0100000006ff7812 */ /* 0x000fc600078ac0ff */
[----:B------:R-:W-:Y:S02]  /*4b7b0*/  @P0 LOP3.LUT R4, R4, 0x800000, RZ, 0xfc, !PT ;  /* 0x0080000004040812 */ /* 0x000fe400078efcff */
[C---:B------:R-:W-:Y:S01]  /*4b7c0*/  ISETP.LT.AND P5, PT, R17.reuse, UR15, !P5 ;  /* 0x0000000f11007c0c */ /* 0x040fe2000efa1270 */
        /* <DEDUP_REMOVED lines=8> */
[----:B------:R-:W-:Y:S02]  /*4b850*/  LOP3.LUT P3, RZ, R6, 0x4000000, RZ, 0xc0, !PT ;  /* 0x0400000006ff7812 */ /* 0x000fe4000786c0ff */
[----:B------:R-:W-:Y:S02]  /*4b860*/  LOP3.LUT R4, R4, 0xffefffff, RZ, 0xc0, !PT ;  /* 0xffefffff04047812 */ /* 0x000fe400078ec0ff */
[C---:B------:R-:W-:Y:S02]  /*4b870*/  LOP3.LUT P2, RZ, R6.reuse, 0x8000000, RZ, 0xc0, !PT ;  /* 0x0800000006ff7812 */ /* 0x040fe4000784c0ff */
[----:B------:R-:W-:Y:S02]  /*4b880*/  LOP3.LUT P1, RZ, R6, 0x10000000, RZ, 0xc0, !PT ;  /* 0x1000000006ff7812 */ /* 0x000fe4000782c0ff */
[----:B------:R-:W-:-:S02]  /*4b890*/  LOP3.LUT P0, RZ, R15, 0x100, RZ, 0xc0, !PT ;  /* 0x000001000fff7812 */ /* 0x000fc4000780c0ff */
[----:B------:R-:W-:Y:S02]  /*4b8a0*/  @P4 LOP3.LUT R4, R4, 0x100000, RZ, 0xfc, !PT ;  /* 0x0010000004044812 */ /* 0x000fe400078efcff */
[C---:B------:R-:W-:Y:S01]  /*4b8b0*/  ISETP.LT.AND P4, PT, R17.reuse, UR23, !P3 ;  /* 0x0000001711007c0c */ /* 0x040fe2000df81270 */
[----:B------:R-:W-:Y:S01]  /*4b8c0*/  ULDC UR23, c[0x0][0x228] ;  /* 0x00008a0000177ab9 */ /* 0x000fe20000000800 */
[----:B------:R-:W-:Y:S02]  /*4b8d0*/  ISETP.LT.AND P3, PT, R17, UR19, !P2 ;  /* 0x0000001311007c0c */ /* 0x000fe4000d761270 */
[----:B------:R-:W-:Y:S02]  /*4b8e0*/  LOP3.LUT R10, R61, 0xffff, RZ, 0xc0, !PT ;  /* 0x0000ffff3d0a7812 */ /* 0x000fe400078ec0ff */
[----:B------:R-:W-:Y:S01]  /*4b8f0*/  LOP3.LUT R18, R45, 0xffff, RZ, 0xc0, !PT ;  /* 0x0000ffff2d127812 */ /* 0x000fe200078ec0ff */
[----:B------:R-:W-:Y:S01]  /*4b900*/  STL [R1+0x14c4], R57 ;  /* 0x0014c43901007387 */ /* 0x000fe20000100800 */
[C---:B------:R-:W-:Y:S01]  /*4b910*/  ISETP.LT.AND P2, PT, R17.reuse, UR15, !P1 ;  /* 0x0000000f11007c0c */ /* 0x040fe2000cf41270 */
[----:B------:R-:W-:Y:S01]  /*4b920*/  ULDC UR19, c[0x0][0x228] ;  /* 0x00008a0000137ab9 */ /* 0x000fe20000000800 */
[----:B------:R-:W-:Y:S01]  /*4b930*/  ISETP.LT.AND P1, PT, R17, UR11, !P0 ;  /* 0x0000000b11007c0c */ /* 0x000fe2000c721270 */
[----:B------:R-:W2:Y:S01]  /*4b940*/  LDL.LU R32, [R1+0x1198] ;  /* 0x0011980001207983 */ /* 0x000ea20000300800 */
[----:B------:R-:W-:Y:S01]  /*4b950*/  LOP3.LUT P0, RZ, R5, 0x4000, RZ, 0xc0, !PT ;  /* 0x0000400005ff7812 */ /* 0x000fe2000780c0ff */
[----:B------:R-:W-:Y:S01]  /*4b960*/  ULDC UR15, c[0x0][0x228] ;  /* 0x00008a00000f7ab9 */ /* 0x000fe20000000800 */
[----:B------:R-:W-:Y:S01]  /*4b970*/  LOP3.LUT R15, R15, 0xfffffffe, RZ, 0xc0, !PT ;  /* 0xfffffffe0f0f7812 */ /* 0x000fe200078ec0ff */
[----:B------:R-:W-:-:S10]  /*4b980*/  ULDC UR11, c[0x0][0x228] ;  /* 0x00008a00000b7ab9 */ /* 0x000fd40000000800 */
        /* <DEDUP_REMOVED lines=22> */
[----:B------:R-:W-:-:S13]  /*4baf0*/  LOP3.LUT P0, RZ, R5, 0x40, RZ, 0xc0, !PT ;  /* 0x0000004005ff7812 */ /* 0x000fda000780c0ff */
        /* <DEDUP_REMOVED lines=18> */
[----:B------:R-:W-:Y:S02]  /*4bc20*/  LOP3.LUT R15, R15, 0xffffffbf, RZ, 0xc0, !PT ;  /* 0xffffffbf0f0f7812 */ /* 0x000fe400078ec0ff */
[----:B------:R-:W-:-:S07]  /*4bc30*/  @P4 LOP3.LUT R4, R4, 0x80000, RZ, 0xfc, !PT ;  /* 0x0008000004044812 */ /* 0x000fce00078efcff */
[----:B------:R-:W-:Y:S02]  /*4bc40*/  @P0 LOP3.LUT R15, R15, 0x40, RZ, 0xfc, !PT ;  /* 0x000000400f0f0812 */ /* 0x000fe400078efcff */
[----:B------:R-:W-:Y:S02]  /*4bc50*/  LOP3.LUT P0, RZ, R6, 0x80000000, RZ, 0xc0, !PT ;  /* 0x8000000006ff7812 */ /* 0x000fe4000780c0ff */
        /* <DEDUP_REMOVED lines=11> */
[----:B------:R-:W-:Y:S02]  /*4bd10*/  LOP3.LUT R4, R4, 0xffff7fff, RZ, 0xc0, !PT ;  /* 0xffff7fff04047812 */ /* 0x000fe400078ec0ff */
[----:B------:R-:W-:Y:S02]  /*4bd20*/  SHF.R.U32.HI R9, RZ, 0x8, R10 ;  /* 0x00000008ff097819 */ /* 0x000fe4000001160a */
[----:B------:R-:W-:Y:S02]  /*4bd30*/  @P0 LOP3.LUT R4, R4, 0x8000, RZ, 0xfc, !PT ;  /* 0x0000800004040812 */ /* 0x000fe400078efcff */
[----:B------:R-:W-:Y:S02]  /*4bd40*/  SHF.R.U32.HI R8, RZ, 0x8, R18 ;  /* 0x00000008ff087819 */ /* 0x000fe40000011612 */
[----:B------:R-:W-:Y:S02]  /*4bd50*/  LOP3.LUT P0, RZ, R15, 0x80, RZ, 0xc0, !PT ;  /* 0x000000800fff7812 */ /* 0x000fe4000780c0ff */
[----:B------:R-:W-:-:S02]  /*4bd60*/  LOP3.LUT R9, R9, 0xffff, RZ, 0xc0, !PT ;  /* 0x0000ffff09097812 */ /* 0x000fc400078ec0ff */
[----:B------:R-:W-:Y:S02]  /*4bd70*/  LOP3.LUT R8, R8, 0xffff, RZ, 0xc0, !PT ;  /* 0x0000ffff08087812 */ /* 0x000fe400078ec0ff */
[----:B------:R-:W-:Y:S01]  /*4bd80*/  ISETP.LT.AND P0, PT, R17, UR19, !P0 ;  /* 0x0000001311007c0c */ /* 0x000fe2000c701270 */
[----:B------:R-:W-:Y:S01]  /*4bd90*/  ULDC UR19, c[0x0][0x228] ;  /* 0x00008a0000137ab9 */ /* 0x000fe20000000800 */
[----:B0-----:R-:W-:Y:S02]  /*4bda0*/  PRMT R2, R9, 0x3340, R8 ;  /* 0x0000334009027816 */ /* 0x001fe40000000008 */
[----:B------:R-:W-:Y:S02]  /*4bdb0*/  LOP3.LUT R4, R4, 0xffffbfff, RZ, 0xc0, !PT ;  /* 0xffffbfff04047812 */ /* 0x000fe400078ec0ff */
[----:B------:R-:W-:Y:S01]  /*4bdc0*/  PRMT R9, R36, 0x3340, R1 ;  /* 0x0000334024097816 */ /* 0x000fe20000000001 */
[----:B------:R0:W-:Y:S04]  /*4bdd0*/  STL [R1+0x58], R2 ;  /* 0x0000580201007387 */ /* 0x0001e80000100800 */
[----:B------:R-:W3:Y:S04]  /*4bde0*/  LDL.LU R61, [R1+0x1194] ;  /* 0x00119400013d7983 */ /* 0x000ee80000300800 */
[----:B------:R-:W4:Y:S01]  /*4bdf0*/  LDL.LU R36, [R1+0x12ac] ;  /* 0x0012ac0001247983 */ /* 0x000f220000300800 */
[----:B------:R-:W-:-:S02]  /*4be00*/  @P0 LOP3.LUT R4, R4, 0x4000, RZ, 0xfc, !PT ;  /* 0x0000400004040812 */ /* 0x000fc400078efcff */
[----:B------:R-:W-:Y:S01]  /*4be10*/  LOP3.LUT P0, RZ, R15, 0x40, RZ, 0xc0, !PT ;  /* 0x000000400fff7812 */ /* 0x000fe2000780c0ff */
[----:B------:R-:W3:Y:S03]  /*4be20*/  LDL.LU R45, [R1+0x144] ;  /* 0x00014400012d7983 */ /* 0x000ee60000300800 */
        /* <DEDUP_REMOVED lines=55> */
[----:B------:R-:W-:Y:S02]  /*4c1a0*/  LOP3.LUT R4, R4, 0xfffffffe, RZ, 0xc0, !PT ;  /* 0xfffffffe04047812 */ /* 0x000fe400078ec0ff */
[C---:B------:R-:W-:Y:S02]  /*4c1b0*/  LOP3.LUT P1, RZ, R5.reuse, 0x8000, RZ, 0xc0, !PT ;  /* 0x0000800005ff7812 */ /* 0x040fe4000782c0ff */
[C---:B------:R-:W-:Y:S02]  /*4c1c0*/  LOP3.LUT P2, RZ, R5.reuse, 0x10000, RZ, 0xc0, !PT ;  /* 0x0001000005ff7812 */ /* 0x040fe4000784c0ff */
[C---:B------:R-:W-:Y:S02]  /*4c1d0*/  LOP3.LUT P3, RZ, R5.reuse, 0x20000, RZ, 0xc0, !PT ;  /* 0x0002000005ff7812 */ /* 0x040fe4000786c0ff */
[----:B------:R-:W-:-:S02]  /*4c1e0*/  LOP3.LUT P4, RZ, R5, 0x40000, RZ, 0xc0, !PT ;  /* 0x0004000005ff7812 */ /* 0x000fc4000788c0ff */
[C---:B------:R-:W-:Y:S02]  /*4c1f0*/  LOP3.LUT P5, RZ, R5.reuse, 0x80000, RZ, 0xc0, !PT ;  /* 0x0008000005ff7812 */ /* 0x040fe400078ac0ff */
[----:B------:R-:W-:Y:S02]  /*4c200*/  @P0 LOP3.LUT R4, R4, 0x1, RZ, 0xfc, !PT ;  /* 0x0000000104040812 */ /* 0x000fe400078efcff */
[----:B------:R-:W-:Y:S02]  /*4c210*/  LOP3.LUT P6, RZ, R5, 0x100000, RZ, 0xc0, !PT ;  /* 0x0010000005ff7812 */ /* 0x000fe400078cc0ff */
[----:B------:R-:W-:Y:S02]  /*4c220*/  LOP3.LUT P0, RZ, R7, 0x1000000, RZ, 0xc0, !PT ;  /* 0x0100000007ff7812 */ /* 0x000fe4000780c0ff */
[C---:B------:R-:W-:Y:S02]  /*4c230*/  ISETP.LT.AND P1, PT, R17.reuse, UR44, !P1 ;  /* 0x0000002c11007c0c */ /* 0x040fe4000cf21270 */
[----:B------:R-:W-:-:S02]  /*4c240*/  ISETP.LT.AND P0, PT, R17, UR40, !P0 ;  /* 0x0000002811007c0c */ /* 0x000fc4000c701270 */
[C---:B------:R-:W-:Y:S02]  /*4c250*/  ISETP.LT.AND P2, PT, R17.reuse, UR48, !P2 ;  /* 0x0000003011007c0c */ /* 0x040fe4000d741270 */
[C---:B------:R-:W-:Y:S02]  /*4c260*/  ISETP.LT.AND P3, PT, R17.reuse, UR52, !P3 ;  /* 0x0000003411007c0c */ /* 0x040fe4000df61270 */
[C---:B------:R-:W-:Y:S02]  /*4c270*/  ISETP.LT.AND P4, PT, R17.reuse, UR56, !P4 ;  /* 0x0000003811007c0c */ /* 0x040fe4000e781270 */
[C---:B------:R-:W-:Y:S02]  /*4c280*/  ISETP.LT.AND P5, PT, R17.reuse, UR60, !P5 ;  /* 0x0000003c11007c0c */ /* 0x040fe4000efa1270 */
[----:B------:R-:W-:Y:S02]  /*4c290*/  ISETP.LT.AND P6, PT, R17, UR4, !P6 ;  /* 0x0000000411007c0c */ /* 0x000fe4000f7c1270 */
[----:B------:R-:W-:-:S02]  /*4c2a0*/  PRMT R16, R37, 0x3340, R42 ;  /* 0x0000334025107816 */ /* 0x000fc4000000002a */
[----:B------:R-:W-:Y:S01]  /*4c2b0*/  PRMT R17, R0, 0x3340, R38 ;  /* 0x0000334000117816 */ /* 0x000fe20000000026 */
[----:B------:R-:W3:Y:S04]  /*4c2c0*/  LDL.LU R42, [R1+0x1190] ;  /* 0x00119000012a7983 */ /* 0x000ee80000300800 */
[----:B------:R-:W3:Y:S01]  /*4c2d0*/  LDL.LU R0, [R1+0x1400] ;  /* 0x0014000001007983 */ /* 0x000ee20000300800 */
[----:B------:R-:W-:Y:S02]  /*4c2e0*/  PRMT R18, R10, 0x3340, R18 ;  /* 0x000033400a127816 */ /* 0x000fe40000000012 */
[----:B------:R-:W-:Y:S01]  /*4c2f0*/  PRMT R15, R40, 0x3340, R34 ;  /* 0x00003340280f7816 */ /* 0x000fe20000000022 */
[----:B------:R-:W3:Y:S01]  /*4c300*/  LDL.LU R37, [R1+0x118c] ;  /* 0x00118c0001257983 */ /* 0x000ee20000300800 */
[----:B------:R-:W-:-:S03]  /*4c310*/  PRMT R10, R39, 0x3340, R1 ;  /* 0x00003340270a7816 */ /* 0x000fc60000000001 */
[----:B------:R-:W3:Y:S01]  /*4c320*/  LDL.LU R34, [R1+0x148] ;  /* 0x0001480001227983 */ /* 0x000ee20000300800 */
[----:B0-----:R-:W-:Y:S02]  /*4c330*/  PRMT R2, R15, 0x5410, R10 ;  /* 0x000054100f027816 */ /* 0x001fe4000000000a */
[----:B------:R-:W-:Y:S01]  /*4c340*/  PRMT R8, R35, 0x3340, R1 ;  /* 0x0000334023087816 */ /* 0x000fe20000000001 */
[----:B------:R-:W3:Y:S01]  /*4c350*/  LDL.LU R40, [R1+0x1420] ;  /* 0x0014200001287983 */ /* 0x000ee20000300800 */
[----:B------:R-:W-:-:S03]  /*4c360*/  PRMT R9, R16, 0x5410, R9 ;  /* 0x0000541010097816 */ /* 0x000fc60000000009 */
[----:B------:R-:W3:Y:S04]  /*4c370*/  LDL.LU R38, [R1+0x14c] ;  /* 0x00014c0001267983 */ /* 0x000ee80000300800 */
[----:B------:R0:W-:Y:S04]  /*4c380*/  STL [R1+0x98], R2 ;  /* 0x0000980201007387 */ /* 0x0001e80000100800 */
[----:B------:R1:W-:Y:S04]  /*4c390*/  STL [R1+0x94], R9 ;  /* 0x0000940901007387 */ /* 0x0003e80000100800 */
[----:B------:R-:W3:Y:S01]  /*4c3a0*/  LDL.LU R43, [R1+0x142c] ;  /* 0x00142c00012b7983 */ /* 0x000ee20000300800 */
[----:B0-----:R-:W-:-:S03]  /*4c3b0*/  PRMT R2, R17, 0x5410, R8 ;  /* 0x0000541011027816 */ /* 0x001fc60000000008 */
[----:B------:R-:W3:Y:S01]  /*4c3c0*/  LDL.LU R47, [R1+0x1184] ;  /* 0x00118400012f7983 */ /* 0x000ee20000300800 */
[----:B--2---:R-:W-:-:S03]  /*4c3d0*/  LOP3.LUT R39, R32, 0xffff, RZ, 0xc0, !PT ;  /* 0x0000ffff20277812 */ /* 0x004fc600078ec0ff */
[----:B------:R4:W-:Y:S01]  /*4c3e0*/  STL [R1+0x90], R2 ;  /* 0x0000900201007387 */ /* 0x0009e20000100800 */
[----:B------:R-:W-:-:S03]  /*4c3f0*/  PRMT R12, R33, 0x3340, R1 ;  /* 0x00003340210c7816 */ /* 0x000fc60000000001 */
[----:B------:R-:W2:Y:S01]  /*4c400*/  LDL.LU R35, [R1+0x1288] ;  /* 0x0012880001237983 */ /* 0x000ea20000300800 */
[----:B------:R-:W-:-:S03]  /*4c410*/  PRMT R11, R29, 0x3340, R1 ;  /* 0x000033401d0b7816 */ /* 0x000fc60000000001 */
[----:B------:R-:W2:Y:S01]  /*4c420*/  LDL.LU R41, [R1+0x117c] ;  /* 0x00117c0001297983 */ /* 0x000ea20000300800 */
[----:B------:R-:W-:-:S03]  /*4c430*/  PRMT R14, R30, 0x3340, R1 ;  /* 0x000033401e0e7816 */ /* 0x000fc60000000001 */
[----:B------:R-:W2:Y:S01]  /*4c440*/  LDL.LU R33, [R1+0x1280] ;  /* 0x0012800001217983 */ /* 0x000ea20000300800 */
[----:B------:R-:W-:-:S03]  /*4c450*/  PRMT R8, R39, 0x3340, R1 ;  /* 0x0000334027087816 */ /* 0x000fc60000000001 */
[----:B------:R-:W2:Y:S04]  /*4c460*/  LDL.LU R29, [R1+0x854] ;  /* 0x00085400011d7983 */ /* 0x000ea80000300800 */
[----:B------:R-:W2:Y:S01]  /*4c470*/  LDL.LU R30, [R1+0x1268] ;  /* 0x00126800011e7983 */ /* 0x000ea20000300800 */
[----:B-1----:R-:W-:Y:S02]  /*4c480*/  PRMT R9, R18, 0x5410, R8 ;  /* 0x0000541012097816 */ /* 0x002fe40000000008 */
[----:B------:R-:W-:Y:S02]  /*4c490*/  PRMT R13, R31, 0x3340, R1 ;  /* 0x000033401f0d7816 */ /* 0x000fe40000000001 */
[----:B------:R-:W2:Y:S01]  /*4c4a0*/  LDL.LU R31, [R1+0x1350] ;  /* 0x00135000011f7983 */ /* 0x000ea20000300800 */
[----:B----4-:R-:W-:-:S03]  /*4c4b0*/  PRMT R2, R36, 0x5410, R12 ;  /* 0x0000541024027816 */ /* 0x010fc6000000000c */
[----:B------:R-:W4:Y:S04]  /*4c4c0*/  LDL.LU R32, [R1+0x1238] ;  /* 0x0012380001207983 */ /* 0x000f280000300800 */
[----:B------:R-:W-:Y:S04]  /*4c4d0*/  STL [R1+0x9c], R9 ;  /* 0x00009c0901007387 */ /* 0x000fe80000100800 */
[----:B------:R-:W4:Y:S01]  /*4c4e0*/  LDL.LU R36, [R1+0x12a8] ;  /* 0x0012a80001247983 */ /* 0x000f220000300800 */
[----:B---3--:R-:W-:-:S04]  /*4c4f0*/  LOP3.LUT R55, R61, 0xffff, RZ, 0xc0, !PT ;  /* 0x0000ffff3d377812 */ /* 0x008fc800078ec0ff */
[----:B------:R-:W-:Y:S01]  /*4c500*/  PRMT R8, R55, 0x3340, R1 ;  /* 0x0000334037087816 */ /* 0x000fe20000000001 */
[----:B------:R0:W-:Y:S03]  /*4c510*/  STL [R1+0xa0], R2 ;  /* 0x0000a00201007387 */ /* 0x0001e60000100800 */
[----:B------:R-:W-:-:S05]  /*4c520*/  PRMT R8, R45, 0x5410, R8 ;  /* 0x000054102d087816 */ /* 0x000fca0000000008 */
[----:B------:R1:W-:Y:S01]  /*4c530*/  STL [R1+0x119c], R8 ;  /* 0x00119c0801007387 */ /* 0x0003e20000100800 */
[----:B------:R-:W-:Y:S02]  /*4c540*/  LOP3.LUT R54, R42, 0xffff, RZ, 0xc0, !PT ;  /* 0x0000ffff2a367812 */ /* 0x000fe400078ec0ff */
[----:B0-----:R-:W-:Y:S02]  /*4c550*/  PRMT R2, R0, 0x5410, R11 ;  /* 0x0000541000027816 */ /* 0x001fe4000000000b */
[----:B------:R-:W3:Y:S01]  /*4c560*/  LDL.LU R0, [R1+0x11b4] ;  /* 0x0011b40001007983 */ /* 0x000ee20000300800 */
[----:B-1----:R-:W-:-:S03]  /*4c570*/  PRMT R8, R54, 0x3340, R1 ;  /* 0x0000334036087816 */ /* 0x002fc60000000001 */
[----:B------:R0:W-:Y:S01]  /*4c580*/  STL [R1+0x11a0], R2 ;  /* 0x0011a00201007387 */ /* 0x0001e20000100800 */
[----:B------:R-:W-:Y:S02]  /*4c590*/  PRMT R10, R34, 0x5410, R8 ;  /* 0x00005410220a7816 */ /* 0x000fe40000000008 */
[----:B0-----:R-:W-:Y:S02]  /*4c5a0*/  LOP3.LUT R2, R37, 0xffff, RZ, 0xc0, !PT ;  /* 0x0000ffff25027812 */ /* 0x001fe400078ec0ff */
[----:B------:R-:W-:Y:S02]  /*4c5b0*/  PRMT R9, R40, 0x5410, R14 ;  /* 0x0000541028097816 */ /* 0x000fe4000000000e */
[----:B------:R-:W-:Y:S01]  /*4c5c0*/  PRMT R8, R2, 0x3340, R1 ;  /* 0x0000334002087816 */ /* 0x000fe20000000001 */
[----:B------:R-:W-:Y:S03]  /*4c5d0*/  STL [R1+0x11a4], R10 ;  /* 0x0011a40a01007387 */ /* 0x000fe60000100800 */
[----:B------:R-:W-:Y:S01]  /*4c5e0*/  PRMT R8, R38, 0x5410, R8 ;  /* 0x0000541026087816 */ /* 0x000fe20000000008 */
[----:B------:R-:W3:Y:S04]  /*4c5f0*/  LDL.LU R44, [R1+0x1250] ;  /* 0x00125000012c7983 */ /* 0x000ee80000300800 */
[----:B------:R0:W-:Y:S04]  /*4c600*/  STL [R1+0x11a8], R9 ;  /* 0x0011a80901007387 */ /* 0x0001e80000100800 */
[----:B------:R-:W3:Y:S04]  /*4c610*/  LDL.LU R61, [R1+0x1178] ;  /* 0x00117800013d7983 */ /* 0x000ee80000300800 */
[----:B------:R2:W-:Y:S01]  /*4c620*/  STL [R1+0x11ac], R8 ;  /* 0x0011ac0801007387 */ /* 0x0005e20000100800 */
[----:B0-----:R-:W-:-:S03]  /*4c630*/  PRMT R9, R43, 0x5410, R13 ;  /* 0x000054102b097816 */ /* 0x001fc6000000000d */
[----:B------:R-:W3:Y:S04]  /*4c640*/  LDL.LU R45, [R1+0x1278] ;  /* 0x00127800012d7983 */ /* 0x000ee80000300800 */
[----:B------:R-:W3:Y:S01]  /*4c650*/  LDL.LU R42, [R1+0x13cc] ;  /* 0x0013cc00012a7983 */ /* 0x000ee20000300800 */
[----:B--2---:R-:W-:-:S03]  /*4c660*/  PRMT R8, R35, 0x5410, R47 ;  /* 0x0000541023087816 */ /* 0x004fc6000000002f */
[----:B------:R-:W2:Y:S04]  /*4c670*/  LDL.LU R37, [R1+0x126c] ;  /* 0x00126c0001257983 */ /* 0x000ea80000300800 */
[----:B------:R-:W2:Y:S04]  /*4c680*/  LDL.LU R34, [R1+0x1324] ;  /* 0x0013240001227983 */ /* 0x000ea80000300800 */
[----:B------:R-:W2:Y:S04]  /*4c690*/  LDL.LU R40, [R1+0x13d4] ;  /* 0x0013d40001287983 */ /* 0x000ea80000300800 */
[----:B------:R-:W2:Y:S04]  /*4c6a0*/  LDL.LU R38, [R1+0x1274] ;  /* 0x0012740001267983 */ /* 0x000ea80000300800 */
[----:B------:R-:W2:Y:S04]  /*4c6b0*/  LDL.LU R35, [R1+0x1330] ;  /* 0x0013300001237983 */ /* 0x000ea80000300800 */
[----:B------:R0:W-:Y:S04]  /*4c6c0*/  STL [R1+0x11b0], R9 ;  /* 0x0011b00901007387 */ /* 0x0001e80000100800 */
[----:B------:R1:W-:Y:S01]  /*4c6d0*/  STL [R1+0x1194], R8 ;  /* 0x0011940801007387 */ /* 0x0003e20000100800 */
[----:B0-----:R-:W-:-:S02]  /*4c6e0*/  PRMT R9, R33, 0x5410, R41 ;  /* 0x0000541021097816 */ /* 0x001fc40000000029 */
[----:B-1----:R-:W-:-:S03]  /*4c6f0*/  PRMT R8, R30, 0x5410, R29 ;  /* 0x000054101e087816 */ /* 0x002fc6000000001d */
[----:B------:R-:W-:Y:S01]  /*4c700*/  STL [R1+0x1198], R9 ;  /* 0x0011980901007387 */ /* 0x000fe20000100800 */
[----:B------:R-:W-:-:S03]  /*4c710*/  LOP3.LUT R11, R31, 0xffff, RZ, 0xc0, !PT ;  /* 0x0000ffff1f0b7812 */ /* 0x000fc600078ec0ff */
[----:B------:R0:W-:Y:S01]  /*4c720*/  STL [R1+0x1190], R8 ;  /* 0x0011900801007387 */ /* 0x0001e20000100800 */
[----:B----4-:R-:W-:-:S03]  /*4c730*/  LOP3.LUT R17, R32, 0xffff, RZ, 0xc0, !PT ;  /* 0x0000ffff20117812 */ /* 0x010fc600078ec0ff */
[----:B------:R-:W4:Y:S01]  /*4c740*/  LDL.LU R33, [R1+0x1388] ;  /* 0x0013880001217983 */ /* 0x000f220000300800 */
[----:B------:R-:W-:-:S03]  /*4c750*/  LOP3.LUT R10, R36, 0xffff, RZ, 0xc0, !PT ;  /* 0x0000ffff240a7812 */ /* 0x000fc600078ec0ff */
[----:B------:R-:W4:Y:S04]  /*4c760*/  LDL.LU R29, [R1+0x1240] ;  /* 0x00124000011d7983 */ /* 0x000f280000300800 */
[----:B------:R-:W4:Y:S04]  /*4c770*/  LDL.LU R30, [R1+0x12d8] ;  /* 0x0012d800011e7983 */ /* 0x000f280000300800 */
[----:B------:R-:W4:Y:S04]  /*4c780*/  LDL.LU R31, [R1+0x1390] ;  /* 0x00139000011f7983 */ /* 0x000f280000300800 */
[----:B------:R-:W4:Y:S04]  /*4c790*/  LDL.LU R32, [R1+0x1244] ;  /* 0x0012440001207983 */ /* 0x000f280000300800 */
[----:B------:R-:W4:Y:S01]  /*4c7a0*/  LDL.LU R36, [R1+0x12e0] ;  /* 0x0012e00001247983 */ /* 0x000f220000300800 */
[----:B0-----:R-:W-:-:S02]  /*4c7b0*/  PRMT R8, R17, 0x3340, R1 ;  /* 0x0000334011087816 */ /* 0x001fc40000000001 */
[----:B------:R-:W-:-:S04]  /*4c7c0*/  PRMT R9, R11, 0x3340, R10 ;  /* 0x000033400b097816 */ /* 0x000fc8000000000a */
[----:B------:R-:W-:-:S05]  /*4c7d0*/  PRMT R8, R9, 0x5410, R8 ;  /* 0x0000541009087816 */ /* 0x000fca0000000008 */
[----:B------:R0:W-:Y:S01]  /*4c7e0*/  STL [R1+0x8c], R8 ;  /* 0x00008c0801007387 */ /* 0x0001e20000100800 */
[----:B------:R-:W-:Y:S02]  /*4c7f0*/  SHF.R.U32.HI R41, RZ, 0x8, R10 ;  /* 0x00000008ff297819 */ /* 0x000fe4000001160a */
[----:B------:R-:W-:Y:S02]  /*4c800*/  SHF.R.U32.HI R9, RZ, 0x8, R11 ;  /* 0x00000008ff097819 */ /* 0x000fe4000001160b */
[----:B---3--:R-:W-:-:S04]  /*4c810*/  LOP3.LUT R0, R0, 0xffff, RZ, 0xc0, !PT ;  /* 0x0000ffff00007812 */ /* 0x008fc800078ec0ff */
[----:B0-----:R-:W-:-:S04]  /*4c820*/  PRMT R8, R0, 0x3340, R1 ;  /* 0x0000334000087816 */ /* 0x001fc80000000001 */
[----:B------:R-:W-:-:S05]  /*4c830*/  PRMT R10, R44, 0x5410, R8 ;  /* 0x000054102c0a7816 */ /* 0x000fca0000000008 */
[----:B------:R0:W-:Y:S01]  /*4c840*/  STL [R1+0x11b4], R10 ;  /* 0x0011b40a01007387 */ /* 0x0001e20000100800 */
[----:B------:R-:W-:Y:S02]  /*4c850*/  PRMT R8, R45, 0x5410, R61 ;  /* 0x000054102d087816 */ /* 0x000fe4000000003d */
[----:B------:R-:W-:-:S03]  /*4c860*/  LOP3.LUT R11, R42, 0xffff, RZ, 0xc0, !PT ;  /* 0x0000ffff2a0b7812 */ /* 0x000fc600078ec0ff */
[----:B------:R1:W-:Y:S01]  /*4c870*/  STL [R1+0x118c], R8 ;  /* 0x00118c0801007387 */ /* 0x0003e20000100800 */
[----:B--2---:R-:W-:-:S03]  /*4c880*/  LOP3.LUT R18, R37, 0xffff, RZ, 0xc0, !PT ;  /* 0x0000ffff25127812 */ /* 0x004fc600078ec0ff */
[----:B------:R-:W2:Y:S01]  /*4c890*/  LDL.LU R42, [R1+0x1200] ;  /* 0x00120000012a7983 */ /* 0x000ea20000300800 */
[----:B0-----:R-:W-:-:S03]  /*4c8a0*/  LOP3.LUT R10, R34, 0xffff, RZ, 0xc0, !PT ;  /* 0x0000ffff220a7812 */ /* 0x001fc600078ec0ff */
[----:B------:R-:W2:Y:S01]  /*4c8b0*/  LDL.LU R37, [R1+0x12c8] ;  /* 0x0012c80001257983 */ /* 0x000ea20000300800 */
[----:B------:R-:W-:-:S03]  /*4c8c0*/  LOP3.LUT R14, R40, 0xffff, RZ, 0xc0, !PT ;  /* 0x0000ffff280e7812 */ /* 0x000fc600078ec0ff */
[----:B------:R-:W3:Y:S01]  /*4c8d0*/  LDL.LU R34, [R1+0x1188] ;  /* 0x0011880001227983 */ /* 0x000ee20000300800 */
[----:B------:R-:W-:-:S03]  /*4c8e0*/  LOP3.LUT R12, R38, 0xffff, RZ, 0xc0, !PT ;  /* 0x0000ffff260c7812 */ /* 0x000fc600078ec0ff */
[----:B------:R-:W3:Y:S04]  /*4c8f0*/  LDL.LU R40, [R1+0x12b4] ;  /* 0x0012b40001287983 */ /* 0x000ee80000300800 */
[----:B------:R-:W3:Y:S01]  /*4c900*/  LDL.LU R38, [R1+0x13f8] ;  /* 0x0013f80001267983 */ /* 0x000ee20000300800 */
[----:B----4-:R-:W-:-:S03]  /*4c910*/  LOP3.LUT R16, R33, 0xffff, RZ, 0xc0, !PT ;  /* 0x0000ffff21107812 */ /* 0x010fc600078ec0ff */
[----:B------:R-:W4:Y:S01]  /*4c920*/  LDL.LU R33, [R1+0x12b8] ;  /* 0x0012b80001217983 */ /* 0x000f220000300800 */
[----:B------:R-:W-:-:S03]  /*4c930*/  LOP3.LUT R20, R36, 0xffff, RZ, 0xc0, !PT ;  /* 0x0000ffff24147812 */ /* 0x000fc600078ec0ff */
[----:B------:R-:W4:Y:S01]  /*4c940*/  LDL.LU R36, [R1+0x1368] ;  /* 0x0013680001247983 */ /* 0x000f220000300800 */
[----:B------:R-:W-:Y:S02]  /*4c950*/  LOP3.LUT R9, R9, 0xffff, RZ, 0xc0, !PT ;  /* 0x0000ffff09097812 */ /* 0x000fe400078ec0ff */
[----:B------:R-:W-:Y:S01]  /*4c960*/  LOP3.LUT R41, R41, 0xffff, RZ, 0xc0, !PT ;  /* 0x0000ffff29297812 */ /* 0x000fe200078ec0ff */
[----:B------:R-:W4:Y:S01]  /*4c970*/  LDL.LU R56, [R1+0x11fc] ;  /* 0x0011fc0001387983 */ /* 0x000f220000300800 */
[----:B-1----:R-:W-:Y:S02]  /*4c980*/  PRMT R8, R18, 0x3340, R1 ;  /* 0x0000334012087816 */ /* 0x002fe40000000001 */
[----:B------:R-:W-:Y:S01]  /*4c990*/  PRMT R41, R9, 0x3340, R41 ;  /* 0x0000334009297816 */ /* 0x000fe20000000029 */
[----:B------:R-:W4:Y:S01]  /*4c9a0*/  LDL.LU R53, [R1+0x12c4] ;  /* 0x0012c40001357983 */ /* 0x000f220000300800 */
[----:B------:R-:W-:Y:S02]  /*4c9b0*/  PRMT R9, R11, 0x3340, R10 ;  /* 0x000033400b097816 */ /* 0x000fe4000000000a */
[----:B------:R-:W-:Y:S01]  /*4c9c0*/  LOP3.LUT R13, R35, 0xffff, RZ, 0xc0, !PT ;  /* 0x0000ffff230d7812 */ /* 0x000fe200078ec0ff */
[----:B------:R-:W4:Y:S01]  /*4c9d0*/  LDL.LU R52, [R1+0x11f8] ;  /* 0x0011f80001347983 */ /* 0x000f220000300800 */
[----:B------:R-:W-:-:S02]  /*4c9e0*/  PRMT R50, R9, 0x5410, R8 ;  /* 0x0000541009327816 */ /* 0x000fc40000000008 */
[----:B------:R-:W-:Y:S01]  /*4c9f0*/  PRMT R8, R12, 0x3340, R1 ;  /* 0x000033400c087816 */ /* 0x000fe20000000001 */
[----:B------:R-:W4:Y:S01]  /*4ca00*/  LDL.LU R60, [R1+0x12b0] ;  /* 0x0012b000013c7983 */ /* 0x000f220000300800 */
[----:B------:R-:W-:Y:S02]  /*4ca10*/  PRMT R9, R14, 0x3340, R13 ;  /* 0x000033400e097816 */ /* 0x000fe4000000000d */
[----:B------:R-:W-:Y:S01]  /*4ca20*/  LOP3.LUT R22, R29, 0xffff, RZ, 0xc0, !PT ;  /* 0x0000ffff1d167812 */ /* 0x000fe200078ec0ff */
[----:B------:R-:W4:Y:S01]  /*4ca30*/  LDL.LU R23, [R1+0x11f0] ;  /* 0x0011f00001177983 */ /* 0x000f220000300800 */
[----:B------:R-:W-:Y:S02]  /*4ca40*/  LOP3.LUT R15, R30, 0xffff, RZ, 0xc0, !PT ;  /* 0x0000ffff1e0f7812 */ /* 0x000fe400078ec0ff */
[----:B------:R-:W-:Y:S01]  /*4ca50*/  PRMT R51, R9, 0x5410, R8 ;  /* 0x0000541009337816 */ /* 0x000fe20000000008 */
[----:B------:R-:W4:Y:S01]  /*4ca60*/  LDL.LU R27, [R1+0x129c] ;  /* 0x00129c00011b7983 */ /* 0x000f220000300800 */
[----:B------:R-:W-:-:S02]  /*4ca70*/  PRMT R8, R22, 0x3340, R1 ;  /* 0x0000334016087816 */ /* 0x000fc40000000001 */
[----:B------:R-:W-:Y:S01]  /*4ca80*/  PRMT R9, R16, 0x3340, R15 ;  /* 0x0000334010097816 */ /* 0x000fe2000000000f */
[----:B------:R-:W4:Y:S01]  /*4ca90*/  LDL.LU R46, [R1+0x13fc] ;  /* 0x0013fc00012e7983 */ /* 0x000f220000300800 */
[----:B------:R-:W-:Y:S02]  /*4caa0*/  LOP3.LUT R21, R31, 0xffff, RZ, 0xc0, !PT ;  /* 0x0000ffff1f157812 */ /* 0x000fe400078ec0ff */
[----:B------:R-:W-:Y:S01]  /*4cab0*/  LOP3.LUT R19, R32, 0xffff, RZ, 0xc0, !PT ;  /* 0x0000ffff20137812 */ /* 0x000fe200078ec0ff */
[----:B------:R-:W4:Y:S01]  /*4cac0*/  LDL.LU R43, [R1+0x12cc] ;  /* 0x0012cc00012b7983 */ /* 0x000f220000300800 */
[----:B------:R-:W-:Y:S02]  /*4cad0*/  PRMT R48, R9, 0x5410, R8 ;  /* 0x0000541009307816 */ /* 0x000fe40000000008 */
[----:B------:R-:W-:Y:S01]  /*4cae0*/  PRMT R8, R19, 0x3340, R1 ;  /* 0x0000334013087816 */ /* 0x000fe20000000001 */
[----:B------:R-:W4:Y:S01]  /*4caf0*/  LDL.LU R47, [R1+0x1378] ;  /* 0x00137800012f7983 */ /* 0x000f220000300800 */
[----:B------:R-:W-:-:S02]  /*4cb00*/  PRMT R9, R21, 0x3340, R20 ;  /* 0x0000334015097816 */ /* 0x000fc40000000014 */
[----:B------:R-:W-:Y:S02]  /*4cb10*/  SHF.R.U32.HI R31, RZ, 0x8, R10 ;  /* 0x00000008ff1f7819 */ /* 0x000fe4000001160a */
[----:B------:R-:W-:Y:S02]  /*4cb20*/  PRMT R49, R9, 0x5410, R8 ;  /* 0x0000541009317816 */ /* 0x000fe40000000008 */
[----:B------:R-:W-:Y:S02]  /*4cb30*/  SHF.R.U32.HI R8, RZ, 0x8, R11 ;  /* 0x00000008ff087819 */ /* 0x000fe4000001160b */
[----:B------:R-:W-:Y:S02]  /*4cb40*/  LOP3.LUT R31, R31, 0xffff, RZ, 0xc0, !PT ;  /* 0x0000ffff1f1f7812 */ /* 0x000fe400078ec0ff */
[----:B------:R-:W-:Y:S02]  /*4cb50*/  LOP3.LUT R8, R8, 0xffff, RZ, 0xc0, !PT ;  /* 0x0000ffff08087812 */ /* 0x000fe400078ec0ff */
[----:B------:R-:W-:-:S02]  /*4cb60*/  SHF.R.U32.HI R32, RZ, 0x8, R13 ;  /* 0x00000008ff207819 */ /* 0x000fc4000001160d */
[----:B------:R-:W-:Y:S02]  /*4cb70*/  PRMT R31, R8, 0x3340, R31 ;  /* 0x00003340081f7816 */ /* 0x000fe4000000001f */
[----:B------:R-:W-:Y:S02]  /*4cb80*/  SHF.R.U32.HI R8, RZ, 0x8, R14 ;  /* 0x00000008ff087819 */ /* 0x000fe4000001160e */
[----:B------:R-:W-:Y:S02]  /*4cb90*/  LOP3.LUT R32, R32, 0xffff, RZ, 0xc0, !PT ;  /* 0x0000ffff20207812 */ /* 0x000fe400078ec0ff */
[----:B------:R-:W-:Y:S02]  /*4cba0*/  LOP3.LUT R8, R8, 0xffff, RZ, 0xc0, !PT ;  /* 0x0000ffff08087812 */ /* 0x000fe400078ec0ff */
[----:B------:R-:W-:Y:S02]  /*4cbb0*/  SHF.R.U32.HI R35, RZ, 0x8, R15 ;  /* 0x00000008ff237819 */ /* 0x000fe4000001160f */
[----:B------:R-:W-:-:S02]  /*4cbc0*/  PRMT R32, R8, 0x3340, R32 ;  /* 0x0000334008207816 */ /* 0x000fc40000000020 */
[----:B------:R-:W-:Y:S02]  /*4cbd0*/  SHF.R.U32.HI R8, RZ, 0x8, R16 ;  /* 0x00000008ff087819 */ /* 0x000fe40000011610 */
[----:B------:R-:W-:Y:S02]  /*4cbe0*/  LOP3.LUT R35, R35, 0xffff, RZ, 0xc0, !PT ;  /* 0x0000ffff23237812 */ /* 0x000fe400078ec0ff */
[----:B------:R-:W-:Y:S02]  /*4cbf0*/  LOP3.LUT R8, R8, 0xffff, RZ, 0xc0, !PT ;  /* 0x0000ffff08087812 */ /* 0x000fe400078ec0ff */
[----:B------:R-:W-:Y:S02]  /*4cc00*/  SHF.R.U32.HI R30, RZ, 0x8, R20 ;  /* 0x00000008ff1e7819 */ /* 0x000fe40000011614 */
[----:B------:R-:W-:Y:S02]  /*4cc10*/  PRMT R35, R8, 0x3340, R35 ;  /* 0x0000334008237816 */ /* 0x000fe40000000023 */
[----:B------:R-:W-:-:S02]  /*4cc20*/  SHF.R.U32.HI R8, RZ, 0x8, R21 ;  /* 0x00000008ff087819 */ /* 0x000fc40000011615 */
[----:B------:R-:W-:Y:S02]  /*4cc30*/  LOP3.LUT R30, R30, 0xffff, RZ, 0xc0, !PT ;  /* 0x0000ffff1e1e7812 */ /* 0x000fe400078ec0ff */
[----:B------:R-:W-:Y:S02]  /*4cc40*/  LOP3.LUT R8, R8, 0xffff, RZ, 0xc0, !PT ;  /* 0x0000ffff08087812 */ /* 0x000fe400078ec0ff */
[----:B------:R-:W-:Y:S02]  /*4cc50*/  SHF.R.U32.HI R28, RZ, 0x8, R12 ;  /* 0x00000008ff1c7819 */ /* 0x000fe4000001160c */
[----:B------:R-:W-:Y:S02]  /*4cc60*/  PRMT R30, R8, 0x3340, R30 ;  /* 0x00003340081e7816 */ /* 0x000fe4000000001e */
[----:B--2---:R-:W-:Y:S02]  /*4cc70*/  PRMT R9, R37, 0x5410, R42 ;  /* 0x0000541025097816 */ /* 0x004fe4000000002a */
[----:B---3--:R-:W-:-:S03]  /*4cc80*/  PRMT R8, R40, 0x5410, R34 ;  /* 0x0000541028087816 */ /* 0x008fc60000000022 */
[----:B------:R-:W-:Y:S01]  /*4cc90*/  STL [R1+0x1184], R9 ;  /* 0x0011840901007387 */ /* 0x000fe20000100800 */
[----:B------:R-:W-:-:S03]  /*4cca0*/  LOP3.LUT R11, R38, 0xffff, RZ, 0xc0, !PT ;  /* 0x0000ffff260b7812 */ /* 0x000fc600078ec0ff */
[----:B------:R0:W-:Y:S04]  /*4ccb0*/  STL [R1+0x1188], R8 ;  /* 0x0011880801007387 */ /* 0x0001e80000100800 */
[----:B------:R-:W2:Y:S04]  /*4ccc0*/  LDL.LU R44, [R1+0x11f4] ;  /* 0x0011f400012c7983 */ /* 0x000ea80000300800 */
[----:B------:R-:W2:Y:S01]  /*4ccd0*/  LDL.LU R61, [R1+0x12a0] ;  /* 0x0012a000013d7983 */ /* 0x000ea20000300800 */
[----:B----4-:R-:W-:-:S04]  /*4cce0*/  LOP3.LUT R12, R33, 0xffff, RZ, 0xc0, !PT ;  /* 0x0000ffff210c7812 */ /* 0x010fc800078ec0ff */
[----:B0-----:R-:W-:Y:S02]  /*4ccf0*/  PRMT R8, R12, 0x3340, R1 ;  /* 0x000033400c087816 */ /* 0x001fe40000000001 */
[----:B------:R-:W-:-:S04]  /*4cd00*/  LOP3.LUT R10, R36, 0xffff, RZ, 0xc0, !PT ;  /* 0x0000ffff240a7812 */ /* 0x000fc800078ec0ff */
[----:B------:R-:W-:-:S04]  /*4cd10*/  PRMT R9, R11, 0x3340, R10 ;  /* 0x000033400b097816 */ /* 0x000fc8000000000a */
[----:B------:R-:W-:-:S05]  /*4cd20*/  PRMT R8, R9, 0x5410, R8 ;  /* 0x0000541009087816 */ /* 0x000fca0000000008 */
[----:B------:R0:W-:Y:S04]  /*4cd30*/  STL [R1+0x88], R8 ;  /* 0x0000880801007387 */ /* 0x0001e80000100800 */
[----:B------:R-:W3:Y:S04]  /*4cd40*/  LDL.LU R45, [R1+0x11e8] ;  /* 0x0011e800012d7983 */ /* 0x000ee80000300800 */
[----:B------:R-:W3:Y:S04]  /*4cd50*/  LDL.LU R42, [R1+0x1298] ;  /* 0x00129800012a7983 */ /* 0x000ee80000300800 */
[----:B------:R-:W4:Y:S04]  /*4cd60*/  LDL.LU R37, [R1+0x11e0] ;  /* 0x0011e00001257983 */ /* 0x000f280000300800 */
[----:B------:R-:W4:Y:S04]  /*4cd70*/  LDL.LU R34, [R1+0x128c] ;  /* 0x00128c0001227983 */ /* 0x000f280000300800 */
[----:B------:R-:W4:Y:S04]  /*4cd80*/  LDL.LU R40, [R1+0x13e0] ;  /* 0x0013e00001287983 */ /* 0x000f280000300800 */
[----:B------:R-:W4:Y:S04]  /*4cd90*/  LDL.LU R38, [R1+0x1290] ;  /* 0x0012900001267983 */ /* 0x000f280000300800 */
[----:B------:R-:W4:Y:S01]  /*4cda0*/  LDL.LU R33, [R1+0x1344] ;  /* 0x0013440001217983 */ /* 0x000f220000300800 */
[----:B0-----:R-:W-:-:S02]  /*4cdb0*/  SHF.R.U32.HI R8, RZ, 0x8, R11 ;  /* 0x00000008ff087819 */ /* 0x001fc4000001160b */
[----:B------:R-:W-:Y:S02]  /*4cdc0*/  SHF.R.U32.HI R36, RZ, 0x8, R10 ;  /* 0x00000008ff247819 */ /* 0x000fe4000001160a */
[----:B------:R-:W-:Y:S02]  /*4cdd0*/  LOP3.LUT R8, R8, 0xffff, RZ, 0xc0, !PT ;  /* 0x0000ffff08087812 */ /* 0x000fe400078ec0ff */
[----:B------:R-:W-:Y:S02]  /*4cde0*/  LOP3.LUT R36, R36, 0xffff, RZ, 0xc0, !PT ;  /* 0x0000ffff24247812 */ /* 0x000fe400078ec0ff */
[----:B------:R-:W-:Y:S02]  /*4cdf0*/  PRMT R10, R53, 0x5410, R56 ;  /* 0x00005410350a7816 */ /* 0x000fe40000000038 */
[----:B------:R-:W-:Y:S02]  /*4ce00*/  PRMT R36, R8, 0x3340, R36 ;  /* 0x0000334008247816 */ /* 0x000fe40000000024 */
[----:B------:R-:W-:Y:S01]  /*4ce10*/  PRMT R9, R60, 0x5410, R52 ;  /* 0x000054103c097816 */ /* 0x000fe20000000034 */
[----:B------:R0:W-:Y:S01]  /*4ce20*/  STL [R1+0x854], R10 ;  /* 0x0008540a01007387 */ /* 0x0001e20000100800 */
[----:B------:R-:W-:-:S02]  /*4ce30*/  PRMT R8, R27, 0x5410, R23 ;  /* 0x000054101b087816 */ /* 0x000fc40000000017 */
[----:B------:R-:W-:Y:S02]  /*4ce40*/  LOP3.LUT R11, R46, 0xffff, RZ, 0xc0, !PT ;  /* 0x0000ffff2e0b7812 */ /* 0x000fe400078ec0ff */
[----:B------:R-:W-:Y:S01]  /*4ce50*/  LOP3.LUT R13, R43, 0xffff, RZ, 0xc0, !PT ;  /* 0x0000ffff2b0d7812 */ /* 0x000fe200078ec0ff */
[----:B------:R1:W-:Y:S01]  /*4ce60*/  STL [R1+0x1178], R9 ;  /* 0x0011780901007387 */ /* 0x0003e20000100800 */
[----:B0-----:R-:W-:-:S03]  /*4ce70*/  LOP3.LUT R10, R47, 0xffff, RZ, 0xc0, !PT ;  /* 0x0000ffff2f0a7812 */ /* 0x001fc600078ec0ff */
[----:B------:R0:W-:Y:S01]  /*4ce80*/  STL [R1+0x117c], R8 ;  /* 0x00117c0801007387 */ /* 0x0001e20000100800 */
[----:B-1----:R-:W-:Y:S02]  /*4ce90*/  PRMT R9, R11, 0x3340, R10 ;  /* 0x000033400b097816 */ /* 0x002fe4000000000a */
[----:B0-----:R-:W-:-:S04]  /*4cea0*/  PRMT R8, R13, 0x3340, R1 ;  /* 0x000033400d087816 */ /* 0x001fc80000000001 */
[----:B------:R-:W-:Y:S02]  /*4ceb0*/  PRMT R8, R9, 0x5410, R8 ;  /* 0x0000541009087816 */ /* 0x000fe40000000008 */
[----:B------:R-:W-:-:S03]  /*4cec0*/  SHF.R.U32.HI R9, RZ, 0x8, R11 ;  /* 0x00000008ff097819 */ /* 0x000fc6000001160b */
[----:B------:R0:W-:Y:S01]  /*4ced0*/  STL [R1+0x84], R8 ;  /* 0x0000840801007387 */ /* 0x0001e20000100800 */
[----:B------:R-:W-:Y:S02]  /*4cee0*/  LOP3.LUT R9, R9, 0xffff, RZ, 0xc0, !PT ;  /* 0x0000ffff09097812 */ /* 0x000fe400078ec0ff */
[----:B0-----:R-:W-:-:S04]  /*4cef0*/  SHF.R.U32.HI R8, RZ, 0x8, R10 ;  /* 0x00000008ff087819 */ /* 0x001fc8000001160a */
[----:B------:R-:W-:-:S04]  /*4cf00*/  LOP3.LUT R8, R8, 0xffff, RZ, 0xc0, !PT ;  /* 0x0000ffff08087812 */ /* 0x000fc800078ec0ff */
[----:B------:R-:W-:Y:S02]  /*4cf10*/  PRMT R53, R9, 0x3340, R8 ;  /* 0x0000334009357816 */ /* 0x000fe40000000008 */
[----:B--2---:R-:W-:-:S05]  /*4cf20*/  PRMT R10, R61, 0x5410, R44 ;  /* 0x000054103d0a7816 */ /* 0x004fca000000002c */
[----:B------:R0:W-:Y:S01]  /*4cf30*/  STL [R1+0x844], R10 ;  /* 0x0008440a01007387 */ /* 0x0001e20000100800 */
[----:B---3--:R-:W-:Y:S02]  /*4cf40*/  PRMT R9, R42, 0x5410, R45 ;  /* 0x000054102a097816 */ /* 0x008fe4000000002d */
[----:B----4-:R-:W-:-:S03]  /*4cf50*/  PRMT R8, R34, 0x5410, R37 ;  /* 0x0000541022087816 */ /* 0x010fc60000000025 */
[----:B------:R1:W-:Y:S04]  /*4cf60*/  STL [R1+0x848], R9 ;  /* 0x0008480901007387 */ /* 0x0003e80000100800 */
[----:B------:R2:W-:Y:S04]  /*4cf70*/  STL [R1+0x850], R8 ;  /* 0x0008500801007387 */ /* 0x0005e80000100800 */
[----:B------:R-:W3:Y:S01]  /*4cf80*/  LDL.LU R20, [R1+0x11e4] ;  /* 0x0011e40001147983 */ /* 0x000ee20000300800 */
[----:B------:R-:W-:-:S03]  /*4cf90*/  LOP3.LUT R11, R33, 0xffff, RZ, 0xc0, !PT ;  /* 0x0000ffff210b7812 */ /* 0x000fc600078ec0ff */
[----:B------:R-:W3:Y:S01]  /*4cfa0*/  LDL.LU R33, [R1+0x1284] ;  /* 0x0012840001217983 */ /* 0x000ee20000300800 */
[----:B------:R-:W-:-:S03]  /*4cfb0*/  SHF.R.U32.HI R26, RZ, 0x8, R18 ;  /* 0x00000008ff1a7819 */ /* 0x000fc60000011612 */
[----:B------:R-:W4:Y:S01]  /*4cfc0*/  LDL.LU R15, [R1+0x11dc] ;  /* 0x0011dc00010f7983 */ /* 0x000f220000300800 */
[----:B------:R-:W-:-:S03]  /*4cfd0*/  SHF.R.U32.HI R29, RZ, 0x8, R17 ;  /* 0x00000008ff1d7819 */ /* 0x000fc60000011611 */
[----:B------:R-:W4:Y:S04]  /*4cfe0*/  LDL.LU R16, [R1+0x127c] ;  /* 0x00127c0001107983 */ /* 0x000f280000300800 */
[----:B------:R-:W4:Y:S04]  /*4cff0*/  LDL.LU R18, [R1+0x11d8] ;  /* 0x0011d80001127983 */ /* 0x000f280000300800 */
[----:B------:R-:W4:Y:S04]  /*4d000*/  LDL.LU R14, [R1+0x1264] ;  /* 0x00126400010e7983 */ /* 0x000f280000300800 */
[----:B------:R-:W4:Y:S04]  /*4d010*/  LDL.LU R17, [R1+0x13ec] ;  /* 0x0013ec0001117983 */ /* 0x000f280000300800 */
[----:B------:R-:W4:Y:S04]  /*4d020*/  LDL.LU R27, [R1+0x12a4] ;  /* 0x0012a400011b7983 */ /* 0x000f280000300800 */
[----:B------:R-:W4:Y:S01]  /*4d030*/  LDL.LU R52, [R1+0x135c] ;  /* 0x00135c0001347983 */ /* 0x000f220000300800 */
[----:B------:R-:W-:-:S02]  /*4d040*/  SHF.R.U32.HI R23, RZ, 0x8, R12 ;  /* 0x00000008ff177819 */ /* 0x000fc4000001160c */
[----:B------:R-:W-:Y:S01]  /*4d050*/  LOP3.LUT R12, R40, 0xffff, RZ, 0xc0, !PT ;  /* 0x0000ffff280c7812 */ /* 0x000fe200078ec0ff */
[----:B------:R-:W4:Y:S01]  /*4d060*/  LDL.LU R57, [R1+0x11d4] ;  /* 0x0011d40001397983 */ /* 0x000f220000300800 */
[----:B0-----:R-:W-:Y:S02]  /*4d070*/  LOP3.LUT R10, R38, 0xffff, RZ, 0xc0, !PT ;  /* 0x0000ffff260a7812 */ /* 0x001fe400078ec0ff */
[----:B-1----:R-:W-:Y:S01]  /*4d080*/  PRMT R9, R12, 0x3340, R11 ;  /* 0x000033400c097816 */ /* 0x002fe2000000000b */
[----:B------:R-:W4:Y:S01]  /*4d090*/  LDL.LU R56, [R1+0x1270] ;  /* 0x0012700001387983 */ /* 0x000f220000300800 */
[----:B--2---:R-:W-:-:S04]  /*4d0a0*/  PRMT R8, R10, 0x3340, R1 ;  /* 0x000033400a087816 */ /* 0x004fc80000000001 */
[----:B------:R-:W-:-:S05]  /*4d0b0*/  PRMT R8, R9, 0x5410, R8 ;  /* 0x0000541009087816 */ /* 0x000fca0000000008 */
[----:B------:R0:W-:Y:S04]  /*4d0c0*/  STL [R1+0x80], R8 ;  /* 0x0000800801007387 */ /* 0x0001e80000100800 */
[----:B------:R-:W2:Y:S04]  /*4d0d0*/  LDL.LU R60, [R1+0x11d0] ;  /* 0x0011d000013c7983 */ /* 0x000ea80000300800 */
[----:B------:R-:W2:Y:S04]  /*4d0e0*/  LDL.LU R46, [R1+0x1260] ;  /* 0x00126000012e7983 */ /* 0x000ea80000300800 */
[----:B------:R-:W2:Y:S04]  /*4d0f0*/  LDL.LU R43, [R1+0x11c8] ;  /* 0x0011c800012b7983 */ /* 0x000ea80000300800 */
[----:B------:R-:W2:Y:S04]  /*4d100*/  LDL.LU R47, [R1+0x1258] ;  /* 0x00125800012f7983 */ /* 0x000ea80000300800 */
[----:B------:R-:W2:Y:S04]  /*4d110*/  LDL.LU R44, [R1+0x11c0] ;  /* 0x0011c000012c7983 */ /* 0x000ea80000300800 */
[----:B------:R-:W2:Y:S04]  /*4d120*/  LDL.LU R61, [R1+0x1248] ;  /* 0x00124800013d7983 */ /* 0x000ea80000300800 */
[----:B------:R-:W2:Y:S01]  /*4d130*/  LDL.LU R45, [R1+0x140c] ;  /* 0x00140c00012d7983 */ /* 0x000ea20000300800 */
[----:B0-----:R-:W-:-:S03]  /*4d140*/  SHF.R.U32.HI R8, RZ, 0x8, R12 ;  /* 0x00000008ff087819 */ /* 0x001fc6000001160c */
[----:B------:R-:W2:Y:S01]  /*4d150*/  LDL.LU R42, [R1+0x131c] ;  /* 0x00131c00012a7983 */ /* 0x000ea20000300800 */
[----:B------:R-:W-:-:S03]  /*4d160*/  SHF.R.U32.HI R37, RZ, 0x8, R11 ;  /* 0x00000008ff257819 */ /* 0x000fc6000001160b */
[----:B------:R-:W2:Y:S01]  /*4d170*/  LDL.LU R34, [R1+0x13c8] ;  /* 0x0013c80001227983 */ /* 0x000ea20000300800 */
[----:B------:R-:W-:Y:S02]  /*4d180*/  LOP3.LUT R8, R8, 0xffff, RZ, 0xc0, !PT ;  /* 0x0000ffff08087812 */ /* 0x000fe400078ec0ff */
[----:B------:R-:W-:Y:S01]  /*4d190*/  LOP3.LUT R37, R37, 0xffff, RZ, 0xc0, !PT ;  /* 0x0000ffff25257812 */ /* 0x000fe200078ec0ff */
[----:B------:R-:W2:Y:S03]  /*4d1a0*/  LDL.LU R40, [R1+0x1410] ;  /* 0x0014100001287983 */ /* 0x000ea60000300800 */
[----:B------:R-:W-:Y:S01]  /*4d1b0*/  PRMT R37, R8, 0x3340, R37 ;  /* 0x0000334008257816 */ /* 0x000fe20000000025 */
[----:B------:R-:W2:Y:S01]  /*4d1c0*/  LDL.LU R38, [R1+0x1320] ;  /* 0x0013200001267983 */ /* 0x000ea20000300800 */
[----:B---3--:R-:W-:-:S03]  /*4d1d0*/  PRMT R8, R33, 0x5410, R20 ;  /* 0x0000541021087816 */ /* 0x008fc60000000014 */
[----:B------:R-:W3:Y:S01]  /*4d1e0*/  LDL.LU R33, [R1+0x13d0] ;  /* 0x0013d00001217983 */ /* 0x000ee20000300800 */
[----:B------:R-:W-:-:S03]  /*4d1f0*/  SHF.R.U32.HI R21, RZ, 0x8, R10 ;  /* 0x00000008ff157819 */ /* 0x000fc6000001160a */
[----:B------:R0:W-:Y:S01]  /*4d200*/  STL [R1+0x84c], R8 ;  /* 0x00084c0801007387 */ /* 0x0001e20000100800 */
[----:B----4-:R-:W-:Y:S02]  /*4d210*/  PRMT R9, R16, 0x5410, R15 ;  /* 0x0000541010097816 */ /* 0x010fe4000000000f */
[----:B0-----:R-:W-:-:S03]  /*4d220*/  PRMT R8, R14, 0x5410, R18 ;  /* 0x000054100e087816 */ /* 0x001fc60000000012 */
[----:B------:R-:W-:Y:S01]  /*4d230*/  STL [R1+0x154], R9 ;  /* 0x0001540901007387 */ /* 0x000fe20000100800 */
[----:B------:R-:W-:-:S03]  /*4d240*/  LOP3.LUT R11, R17, 0xffff, RZ, 0xc0, !PT ;  /* 0x0000ffff110b7812 */ /* 0x000fc600078ec0ff */
[----:B------:R0:W-:Y:S01]  /*4d250*/  STL [R1+0x15c], R8 ;  /* 0x00015c0801007387 */ /* 0x0001e20000100800 */
[----:B------:R-:W-:Y:S02]  /*4d260*/  LOP3.LUT R27, R27, 0xffff, RZ, 0xc0, !PT ;  /* 0x0000ffff1b1b7812 */ /* 0x000fe400078ec0ff */
[----:B------:R-:W-:Y:S02]  /*4d270*/  LOP3.LUT R10, R52, 0xffff, RZ, 0xc0, !PT ;  /* 0x0000ffff340a7812 */ /* 0x000fe400078ec0ff */
[----:B0-----:R-:W-:Y:S02]  /*4d280*/  PRMT R8, R27, 0x3340, R1 ;  /* 0x000033401b087816 */ /* 0x001fe40000000001 */
[----:B------:R-:W-:-:S04]  /*4d290*/  PRMT R9, R11, 0x3340, R10 ;  /* 0x000033400b097816 */ /* 0x000fc8000000000a */
[----:B------:R-:W-:Y:S02]  /*4d2a0*/  PRMT R8, R9, 0x5410, R8 ;  /* 0x0000541009087816 */ /* 0x000fe40000000008 */
[----:B------:R-:W-:-:S03]  /*4d2b0*/  SHF.R.U32.HI R9, RZ, 0x8, R11 ;  /* 0x00000008ff097819 */ /* 0x000fc6000001160b */
[----:B------:R0:W-:Y:S01]  /*4d2c0*/  STL [R1+0x7c], R8 ;  /* 0x00007c0801007387 */ /* 0x0001e20000100800 */
[----:B------:R-:W-:Y:S02]  /*4d2d0*/  LOP3.LUT R9, R9, 0xffff, RZ, 0xc0, !PT ;  /* 0x0000ffff09097812 */ /* 0x000fe400078ec0ff */
[----:B0-----:R-:W-:-:S04]  /*4d2e0*/  SHF.R.U32.HI R8, RZ, 0x8, R10 ;  /* 0x00000008ff087819 */ /* 0x001fc8000001160a */
[----:B------:R-:W-:-:S04]  /*4d2f0*/  LOP3.LUT R8, R8, 0xffff, RZ, 0xc0, !PT ;  /* 0x0000ffff08087812 */ /* 0x000fc800078ec0ff */
[----:B------:R-:W-:Y:S02]  /*4d300*/  PRMT R52, R9, 0x3340, R8 ;  /* 0x0000334009347816 */ /* 0x000fe40000000008 */
[----:B------:R-:W-:Y:S02]  /*4d310*/  PRMT R8, R56, 0x5410, R57 ;  /* 0x0000541038087816 */ /* 0x000fe40000000039 */
[----:B--2---:R-:W-:Y:S02]  /*4d320*/  PRMT R10, R46, 0x5410, R60 ;  /* 0x000054102e0a7816 */ /* 0x004fe4000000003c */
[----:B------:R-:W-:Y:S01]  /*4d330*/  PRMT R9, R47, 0x5410, R43 ;  /* 0x000054102f097816 */ /* 0x000fe2000000002b */
[----:B------:R0:W-:Y:S04]  /*4d340*/  STL [R1+0x158], R8 ;  /* 0x0001580801007387 */ /* 0x0001e80000100800 */
[----:B------:R1:W-:Y:S01]  /*4d350*/  STL [R1+0x144], R10 ;  /* 0x0001440a01007387 */ /* 0x0003e20000100800 */
[----:B------:R-:W-:-:S02]  /*4d360*/  LOP3.LUT R12, R45, 0xffff, RZ, 0xc0, !PT ;  /* 0x0000ffff2d0c7812 */ /* 0x000fc400078ec0ff */
[----:B0-----:R-:W-:Y:S02]  /*4d370*/  PRMT R8, R61, 0x5410, R44 ;  /* 0x000054103d087816 */ /* 0x001fe4000000002c */
[----:B------:R-:W-:Y:S01]  /*4d380*/  LOP3.LUT R14, R42, 0xffff, RZ, 0xc0, !PT ;  /* 0x0000ffff2a0e7812 */ /* 0x000fe200078ec0ff */
[----:B------:R0:W-:Y:S01]  /*4d390*/  STL [R1+0x14c], R9 ;  /* 0x00014c0901007387 */ /* 0x0001e20000100800 */
[----:B-1----:R-:W-:-:S03]  /*4d3a0*/  LOP3.LUT R10, R34, 0xffff, RZ, 0xc0, !PT ;  /* 0x0000ffff220a7812 */ /* 0x002fc600078ec0ff */
[----:B------:R1:W-:Y:S01]  /*4d3b0*/  STL [R1+0x150], R8 ;  /* 0x0001500801007387 */ /* 0x0003e20000100800 */
[----:B------:R-:W-:-:S03]  /*4d3c0*/  SHF.R.U32.HI R25, RZ, 0x8, R19 ;  /* 0x00000008ff197819 */ /* 0x000fc60000011613 */
[----:B------:R-:W2:Y:S01]  /*4d3d0*/  LDL.LU R16, [R1+0x125c] ;  /* 0x00125c0001107983 */ /* 0x000ea20000300800 */
[----:B0-----:R-:W-:-:S03]  /*4d3e0*/  PRMT R9, R12, 0x3340, R10 ;  /* 0x000033400c097816 */ /* 0x001fc6000000000a */
[----:B------:R-:W4:Y:S01]  /*4d3f0*/  LDL.LU R17, [R1+0x11c4] ;  /* 0x0011c40001117983 */ /* 0x000f220000300800 */
[----:B-1----:R-:W-:Y:S02]  /*4d400*/  PRMT R8, R14, 0x3340, R1 ;  /* 0x000033400e087816 */ /* 0x002fe40000000001 */
[----:B------:R-:W-:Y:S01]  /*4d410*/  SHF.R.U32.HI R24, RZ, 0x8, R22 ;  /* 0x00000008ff187819 */ /* 0x000fe20000011616 */
[----:B------:R-:W4:Y:S01]  /*4d420*/  LDL.LU R47, [R1+0x124c] ;  /* 0x00124c00012f7983 */ /* 0x000f220000300800 */
[----:B------:R-:W-:Y:S02]  /*4d430*/  PRMT R8, R9, 0x5410, R8 ;  /* 0x0000541009087816 */ /* 0x000fe40000000008 */
[----:B------:R-:W-:Y:S01]  /*4d440*/  SHF.R.U32.HI R19, RZ, 0x8, R13 ;  /* 0x00000008ff137819 */ /* 0x000fe2000001160d */
[----:B------:R-:W2:Y:S01]  /*4d450*/  LDL.LU R22, [R1+0x11bc] ;  /* 0x0011bc0001167983 */ /* 0x000ea20000300800 */
[----:B------:R-:W-:Y:S02]  /*4d460*/  LOP3.LUT R13, R40, 0xffff, RZ, 0xc0, !PT ;  /* 0x0000ffff280d7812 */ /* 0x000fe400078ec0ff */
[----:B------:R-:W-:Y:S01]  /*4d470*/  LOP3.LUT R15, R38, 0xffff, RZ, 0xc0, !PT ;  /* 0x0000ffff260f7812 */ /* 0x000fe200078ec0ff */
[----:B------:R-:W2:Y:S04]  /*4d480*/  LDL.LU R60, [R1+0x1254] ;  /* 0x00125400013c7983 */ /* 0x000ea80000300800 */
[----:B------:R0:W-:Y:S04]  /*4d490*/  STL [R1+0x78], R8 ;  /* 0x0000780801007387 */ /* 0x0001e80000100800 */
[----:B------:R-:W2:Y:S04]  /*4d4a0*/  LDL.LU R20, [R1+0x11b8] ;  /* 0x0011b80001147983 */ /* 0x000ea80000300800 */
[----:B------:R-:W2:Y:S01]  /*4d4b0*/  LDL.LU R61, [R1+0x123c] ;  /* 0x00123c00013d7983 */ /* 0x000ea20000300800 */
[----:B0-----:R-:W-:-:S03]  /*4d4c0*/  PRMT R8, R15, 0x3340, R1 ;  /* 0x000033400f087816 */ /* 0x001fc60000000001 */
        /* <DEDUP_REMOVED lines=9> */
[----:B---3--:R-:W-:-:S04]  /*4d560*/  LOP3.LUT R11, R33, 0xffff, RZ, 0xc0, !PT ;  /* 0x0000ffff210b7812 */ /* 0x008fc800078ec0ff */
[----:B------:R-:W-:-:S04]  /*4d570*/  PRMT R9, R13, 0x3340, R11 ;  /* 0x000033400d097816 */ /* 0x000fc8000000000b */
[----:B------:R-:W-:Y:S02]  /*4d580*/  PRMT R8, R9, 0x5410, R8 ;  /* 0x0000541009087816 */ /* 0x000fe40000000008 */
[----:B------:R-:W-:-:S03]  /*4d590*/  SHF.R.U32.HI R9, RZ, 0x8, R13 ;  /* 0x00000008ff097819 */ /* 0x000fc6000001160d */
[----:B------:R0:W-:Y:S04]  /*4d5a0*/  STL [R1+0x70], R8 ;  /* 0x0000700801007387 */ /* 0x0001e80000100800 */
[----:B------:R-:W3:Y:S04]  /*4d5b0*/  LDL.LU R38, [R1+0x13a8] ;  /* 0x0013a80001267983 */ /* 0x000ee80000300800 */
[----:B------:R-:W3:Y:S01]  /*4d5c0*/  LDL.LU R13, [R1+0x11cc] ;  /* 0x0011cc00010d7983 */ /* 0x000ee20000300800 */
[----:B------:R-:W-:Y:S02]  /*4d5d0*/  SHF.R.U32.HI R46, RZ, 0x8, R10 ;  /* 0x00000008ff2e7819 */ /* 0x000fe4000001160a */
[----:B0-----:R-:W-:-:S02]  /*4d5e0*/  SHF.R.U32.HI R8, RZ, 0x8, R12 ;  /* 0x00000008ff087819 */ /* 0x001fc4000001160c */
[----:B------:R-:W-:Y:S02]  /*4d5f0*/  LOP3.LUT R46, R46, 0xffff, RZ, 0xc0, !PT ;  /* 0x0000ffff2e2e7812 */ /* 0x000fe400078ec0ff */
[----:B------:R-:W-:Y:S02]  /*4d600*/  LOP3.LUT R8, R8, 0xffff, RZ, 0xc0, !PT ;  /* 0x0000ffff08087812 */ /* 0x000fe400078ec0ff */
[----:B------:R-:W-:Y:S02]  /*4d610*/  SHF.R.U32.HI R33, RZ, 0x8, R11 ;  /* 0x00000008ff217819 */ /* 0x000fe4000001160b */
[----:B------:R-:W-:Y:S02]  /*4d620*/  PRMT R46, R8, 0x3340, R46 ;  /* 0x00003340082e7816 */ /* 0x000fe4000000002e */
[----:B------:R-:W-:Y:S02]  /*4d630*/  LOP3.LUT R9, R9, 0xffff, RZ, 0xc0, !PT ;  /* 0x0000ffff09097812 */ /* 0x000fe400078ec0ff */
[----:B------:R-:W-:-:S04]  /*4d640*/  LOP3.LUT R33, R33, 0xffff, RZ, 0xc0, !PT ;  /* 0x0000ffff21217812 */ /* 0x000fc800078ec0ff */
[----:B------:R-:W-:Y:S02]  /*4d650*/  PRMT R33, R9, 0x3340, R33 ;  /* 0x0000334009217816 */ /* 0x000fe40000000021 */
[----:B----4-:R-:W-:Y:S02]  /*4d660*/  PRMT R47, R47, 0x5410, R17 ;  /* 0x000054102f2f7816 */ /* 0x010fe40000000011 */
[----:B------:R-:W-:Y:S02]  /*4d670*/  SHF.R.U32.HI R17, RZ, 0x8, R15 ;  /* 0x00000008ff117819 */ /* 0x000fe4000001160f */
[----:B--2---:R-:W-:Y:S02]  /*4d680*/  PRMT R60, R60, 0x5410, R22 ;  /* 0x000054103c3c7816 */ /* 0x004fe40000000016 */
[----:B------:R-:W-:Y:S02]  /*4d690*/  PRMT R61, R61, 0x5410, R20 ;  /* 0x000054103d3d7816 */ /* 0x000fe40000000014 */
[----:B------:R-:W-:-:S02]  /*4d6a0*/  PRMT R20, R57, 0x5410, R18 ;  /* 0x0000541039147816 */ /* 0x000fc40000000012 */
[----:B------:R-:W-:Y:S02]  /*4d6b0*/  LOP3.LUT R12, R43, 0xffff, RZ, 0xc0, !PT ;  /* 0x0000ffff2b0c7812 */ /* 0x000fe400078ec0ff */
[----:B------:R-:W-:Y:S02]  /*4d6c0*/  PRMT R45, R45, 0x5410, R56 ;  /* 0x000054102d2d7816 */ /* 0x000fe40000000038 */
[----:B------:R-:W-:-:S04]  /*4d6d0*/  LOP3.LUT R10, R42, 0xffff, RZ, 0xc0, !PT ;  /* 0x0000ffff2a0a7812 */ /* 0x000fc800078ec0ff */
[----:B------:R-:W-:Y:S02]  /*4d6e0*/  PRMT R9, R12, 0x3340, R10 ;  /* 0x000033400c097816 */ /* 0x000fe4000000000a */
[----:B------:R-:W-:Y:S02]  /*4d6f0*/  LOP3.LUT R15, R40, 0xffff, RZ, 0xc0, !PT ;  /* 0x0000ffff280f7812 */ /* 0x000fe400078ec0ff */
[----:B---3--:R-:W-:Y:S02]  /*4d700*/  PRMT R8, R16, 0x5410, R13 ;  /* 0x0000541010087816 */ /* 0x008fe4000000000d */
[----:B------:R-:W-:Y:S02]  /*4d710*/  SHF.R.U32.HI R16, RZ, 0x8, R14 ;  /* 0x00000008ff107819 */ /* 0x000fe4000001160e */
[----:B------:R-:W-:Y:S01]  /*4d720*/  LOP3.LUT R14, R44, 0xffff, RZ, 0xc0, !PT ;  /* 0x0000ffff2c0e7812 */ /* 0x000fe200078ec0ff */
[----:B------:R0:W-:Y:S04]  /*4d730*/  STL [R1+0x148], R8 ;  /* 0x0001480801007387 */ /* 0x0001e80000100800 */
[----:B------:R-:W2:Y:S04]  /*4d740*/  LDL.LU R57, [R1+0x140] ;  /* 0x0001400001397983 */ /* 0x000ea80000300800 */
[----:B------:R-:W2:Y:S01]  /*4d750*/  LDL.LU R43, [R1+0x122c] ;  /* 0x00122c00012b7983 */ /* 0x000ea20000300800 */
[----:B0-----:R-:W-:-:S03]  /*4d760*/  PRMT R8, R14, 0x3340, R1 ;  /* 0x000033400e087816 */ /* 0x001fc60000000001 */
[----:B------:R-:W3:Y:S01]  /*4d770*/  LDL.LU R56, [R1+0x13c] ;  /* 0x00013c0001387983 */ /* 0x000ee20000300800 */
[----:B------:R-:W-:-:S03]  /*4d780*/  PRMT R8, R9, 0x5410, R8 ;  /* 0x0000541009087816 */ /* 0x000fc60000000008 */
[----:B------:R-:W3:Y:S01]  /*4d790*/  LDL.LU R44, [R1+0x1224] ;  /* 0x00122400012c7983 */ /* 0x000ee20000300800 */
[----:B------:R-:W-:Y:S02]  /*4d7a0*/  LOP3.LUT R13, R34, 0xffff, RZ, 0xc0, !PT ;  /* 0x0000ffff220d7812 */ /* 0x000fe400078ec0ff */
[----:B------:R-:W-:Y:S01]  /*4d7b0*/  LOP3.LUT R11, R38, 0xffff, RZ, 0xc0, !PT ;  /* 0x0000ffff260b7812 */ /* 0x000fe200078ec0ff */
[----:B------:R-:W4:Y:S04]  /*4d7c0*/  LDL.LU R18, [R1+0x1228] ;  /* 0x0012280001127983 */ /* 0x000f280000300800 */
[----:B------:R-:W4:Y:S01]  /*4d7d0*/  LDL.LU R22, [R1+0x120c] ;  /* 0x00120c0001167983 */ /* 0x000f220000300800 */
[----:B------:R-:W-:-:S03]  /*4d7e0*/  PRMT R9, R13, 0x3340, R11 ;  /* 0x000033400d097816 */ /* 0x000fc6000000000b */
[----:B------:R-:W4:Y:S04]  /*4d7f0*/  LDL.LU R40, [R1+0x1204] ;  /* 0x0012040001287983 */ /* 0x000f280000300800 */
[----:B------:R-:W4:Y:S04]  /*4d800*/  LDL.LU R42, [R1+0x130] ;  /* 0x00013000012a7983 */ /* 0x000f280000300800 */
[----:B------:R0:W-:Y:S02]  /*4d810*/  STL [R1+0x74], R8 ;  /* 0x0000740801007387 */ /* 0x0001e40000100800 */
[----:B0-----:R-:W-:-:S04]  /*4d820*/  PRMT R8, R15, 0x3340, R1 ;  /* 0x000033400f087816 */ /* 0x001fc80000000001 */
[----:B------:R-:W-:Y:S02]  /*4d830*/  PRMT R8, R9, 0x5410, R8 ;  /* 0x0000541009087816 */ /* 0x000fe40000000008 */
[----:B------:R-:W-:Y:S02]  /*4d840*/  SHF.R.U32.HI R9, RZ, 0x8, R13 ;  /* 0x00000008ff097819 */ /* 0x000fe4000001160d */
[----:B------:R-:W4:Y:S04]  /*4d850*/  LDL.LU R13, [R1+0x134] ;  /* 0x00013400010d7983 */ /* 0x000f280000300800 */
[----:B------:R0:W-:Y:S02]  /*4d860*/  STL [R1+0x5c], R8 ;  /* 0x00005c0801007387 */ /* 0x0001e40000100800 */
[----:B0-----:R-:W-:-:S02]  /*4d870*/  SHF.R.U32.HI R8, RZ, 0x8, R12 ;  /* 0x00000008ff087819 */ /* 0x001fc4000001160c */
[----:B------:R-:W4:Y:S01]  /*4d880*/  LDL.LU R12, [R1+0x138] ;  /* 0x00013800010c7983 */ /* 0x000f220000300800 */
[----:B------:R-:W-:Y:S02]  /*4d890*/  SHF.R.U32.HI R38, RZ, 0x8, R10 ;  /* 0x00000008ff267819 */ /* 0x000fe4000001160a */
[----:B------:R-:W-:Y:S01]  /*4d8a0*/  SHF.R.U32.HI R34, RZ, 0x8, R11 ;  /* 0x00000008ff227819 */ /* 0x000fe2000001160b */
[----:B------:R-:W4:Y:S01]  /*4d8b0*/  LDL.LU R10, [R1+0x120] ;  /* 0x00012000010a7983 */ /* 0x000f220000300800 */
[----:B------:R-:W-:Y:S02]  /*4d8c0*/  LOP3.LUT R8, R8, 0xffff, RZ, 0xc0, !PT ;  /* 0x0000ffff08087812 */ /* 0x000fe400078ec0ff */
[----:B------:R-:W-:Y:S01]  /*4d8d0*/  LOP3.LUT R9, R9, 0xffff, RZ, 0xc0, !PT ;  /* 0x0000ffff09097812 */ /* 0x000fe200078ec0ff */
[----:B------:R-:W4:Y:S01]  /*4d8e0*/  LDL.LU R11, [R1+0x124] ;  /* 0x00012400010b7983 */ /* 0x000f220000300800 */
[----:B------:R-:W-:Y:S02]  /*4d8f0*/  LOP3.LUT R38, R38, 0xffff, RZ, 0xc0, !PT ;  /* 0x0000ffff26267812 */ /* 0x000fe400078ec0ff */
[----:B------:R-:W-:-:S02]  /*4d900*/  LOP3.LUT R34, R34, 0xffff, RZ, 0xc0, !PT ;  /* 0x0000ffff22227812 */ /* 0x000fc400078ec0ff */
[----:B------:R-:W-:Y:S02]  /*4d910*/  PRMT R38, R8, 0x3340, R38 ;  /* 0x0000334008267816 */ /* 0x000fe40000000026 */
[----:B------:R-:W4:Y:S01]  /*4d920*/  LDL.LU R8, [R1+0x1208] ;  /* 0x0012080001087983 */ /* 0x000f220000300800 */
[----:B------:R-:W-:-:S03]  /*4d930*/  PRMT R34, R9, 0x3340, R34 ;  /* 0x0000334009227816 */ /* 0x000fc60000000022 */
[----:B------:R-:W4:Y:S01]  /*4d940*/  LDL.LU R9, [R1+0x128] ;  /* 0x0001280001097983 */ /* 0x000f220000300800 */
[----:B--2---:R-:W-:-:S03]  /*4d950*/  PRMT R43, R43, 0x5410, R57 ;  /* 0x000054102b2b7816 */ /* 0x004fc60000000039 */
[----:B------:R-:W2:Y:S01]  /*4d960*/  LDL.LU R57, [R1+0x14c4] ;  /* 0x0014c40001397983 */ /* 0x000ea20000300800 */
[----:B---3--:R-:W-:-:S03]  /*4d970*/  PRMT R44, R44, 0x5410, R56 ;  /* 0x000054102c2c7816 */ /* 0x008fc60000000038 */
[----:B------:R-:W3:Y:S01]  /*4d980*/  LDL.LU R56, [R1+0x14c0] ;  /* 0x0014c00001387983 */ /* 0x000ee20000300800 */
[----:B----4-:R-:W-:Y:S02]  /*4d990*/  PRMT R22, R22, 0x5410, R13 ;  /* 0x0000541016167816 */ /* 0x010fe4000000000d */
[----:B------:R-:W-:Y:S02]  /*4d9a0*/  SHF.R.U32.HI R13, RZ, 0x8, R27 ;  /* 0x00000008ff0d7819 */ /* 0x000fe4000001161b */
[----:B------:R-:W4:Y:S01]  /*4d9b0*/  LDL.LU R27, [R1+0x1210] ;  /* 0x00121000011b7983 */ /* 0x000f220000300800 */
[----:B------:R-:W-:Y:S02]  /*4d9c0*/  PRMT R18, R18, 0x5410, R12 ;  /* 0x0000541012127816 */ /* 0x000fe4000000000c */
[----:B------:R-:W-:Y:S02]  /*4d9d0*/  SHF.R.U32.HI R12, RZ, 0x8, R39 ;  /* 0x00000008ff0c7819 */ /* 0x000fe40000011627 */
[----:B------:R-:W4:Y:S01]  /*4d9e0*/  LDL.LU R39, [R1+0x12c] ;  /* 0x00012c0001277983 */ /* 0x000f220000300800 */
[----:B------:R-:W-:-:S02]  /*4d9f0*/  LOP3.LUT R28, R28, 0xffff, RZ, 0xc0, !PT ;  /* 0x0000ffff1c1c7812 */ /* 0x000fc400078ec0ff */
[----:B------:R-:W-:Y:S02]  /*4da00*/  LOP3.LUT R26, R26, 0xffff, RZ, 0xc0, !PT ;  /* 0x0000ffff1a1a7812 */ /* 0x000fe400078ec0ff */
[----:B------:R-:W-:Y:S02]  /*4da10*/  LOP3.LUT R25, R25, 0xffff, RZ, 0xc0, !PT ;  /* 0x0000ffff19197812 */ /* 0x000fe400078ec0ff */
[----:B------:R-:W-:Y:S02]  /*4da20*/  LOP3.LUT R29, R29, 0xffff, RZ, 0xc0, !PT ;  /* 0x0000ffff1d1d7812 */ /* 0x000fe400078ec0ff */
[----:B------:R-:W-:Y:S02]  /*4da30*/  LOP3.LUT R24, R24, 0xffff, RZ, 0xc0, !PT ;  /* 0x0000ffff18187812 */ /* 0x000fe400078ec0ff */
[----:B------:R-:W-:Y:S02]  /*4da40*/  PRMT R28, R28, 0x3340, R1 ;  /* 0x000033401c1c7816 */ /* 0x000fe40000000001 */
[----:B------:R-:W-:-:S02]  /*4da50*/  SHF.R.U32.HI R15, RZ, 0x8, R15 ;  /* 0x00000008ff0f7819 */ /* 0x000fc4000001160f */
[----:B------:R-:W-:Y:S02]  /*4da60*/  PRMT R40, R40, 0x5410, R11 ;  /* 0x0000541028287816 */ /* 0x000fe4000000000b */
[----:B------:R-:W-:Y:S02]  /*4da70*/  PRMT R26, R26, 0x3340, R1 ;  /* 0x000033401a1a7816 */ /* 0x000fe40000000001 */
[----:B------:R-:W-:Y:S02]  /*4da80*/  LOP3.LUT R19, R19, 0xffff, RZ, 0xc0, !PT ;  /* 0x0000ffff13137812 */ /* 0x000fe400078ec0ff */
[----:B------:R-:W-:Y:S02]  /*4da90*/  LOP3.LUT R17, R17, 0xffff, RZ, 0xc0, !PT ;  /* 0x0000ffff11117812 */ /* 0x000fe400078ec0ff */
[----:B------:R-:W-:Y:S02]  /*4daa0*/  PRMT R42, R42, 0x5410, R10 ;  /* 0x000054102a2a7816 */ /* 0x000fe4000000000a */
[----:B------:R-:W-:-:S02]  /*4dab0*/  SHF.R.U32.HI R11, RZ, 0x8, R55 ;  /* 0x00000008ff0b7819 */ /* 0x000fc40000011637 */
[--C-:B------:R-:W-:Y:S01]  /*4dac0*/  PRMT R25, R25, 0x3340, R1.reuse ;  /* 0x0000334019197816 */ /* 0x100fe20000000001 */
[----:B------:R-:W2:Y:S01]  /*4dad0*/  LDL.LU R55, [R1+0x14bc] ;  /* 0x0014bc0001377983 */ /* 0x000ea20000300800 */
[----:B------:R-:W-:Y:S02]  /*4dae0*/  LOP3.LUT R23, R23, 0xffff, RZ, 0xc0, !PT ;  /* 0x0000ffff17177812 */ /* 0x000fe400078ec0ff */
[----:B------:R-:W-:Y:S02]  /*4daf0*/  SHF.R.U32.HI R14, RZ, 0x8, R14 ;  /* 0x00000008ff0e7819 */ /* 0x000fe4000001160e */
[----:B------:R-:W-:Y:S02]  /*4db00*/  SHF.R.U32.HI R10, RZ, 0x8, R54 ;  /* 0x00000008ff0a7819 */ /* 0x000fe40000011636 */
[--C-:B------:R-:W-:Y:S01]  /*4db10*/  PRMT R29, R29, 0x3340, R1.reuse ;  /* 0x000033401d1d7816 */ /* 0x100fe20000000001 */
[----:B------:R-:W3:Y:S01]  /*4db20*/  LDL.LU R54, [R1+0x14b8] ;  /* 0x0014b80001367983 */ /* 0x000ee20000300800 */
[----:B------:R-:W-:-:S02]  /*4db30*/  PRMT R24, R24, 0x3340, R1 ;  /* 0x0000334018187816 */ /* 0x000fc40000000001 */
[----:B------:R-:W-:Y:S02]  /*4db40*/  LOP3.LUT R16, R16, 0xffff, RZ, 0xc0, !PT ;  /* 0x0000ffff10107812 */ /* 0x000fe400078ec0ff */
[----:B------:R-:W-:Y:S02]  /*4db50*/  LOP3.LUT R21, R21, 0xffff, RZ, 0xc0, !PT ;  /* 0x0000ffff15157812 */ /* 0x000fe400078ec0ff */
[----:B------:R-:W-:Y:S02]  /*4db60*/  LOP3.LUT R15, R15, 0xffff, RZ, 0xc0, !PT ;  /* 0x0000ffff0f0f7812 */ /* 0x000fe400078ec0ff */
[--C-:B------:R-:W-:Y:S02]  /*4db70*/  PRMT R19, R19, 0x3340, R1.reuse ;  /* 0x0000334013137816 */ /* 0x100fe40000000001 */
[----:B------:R-:W-:Y:S02]  /*4db80*/  PRMT R17, R17, 0x3340, R1 ;  /* 0x0000334011117816 */ /* 0x000fe40000000001 */
[----:B------:R-:W-:-:S02]  /*4db90*/  PRMT R32, R32, 0x5410, R28 ;  /* 0x0000541020207816 */ /* 0x000fc4000000001c */
[--C-:B------:R-:W-:Y:S02]  /*4dba0*/  PRMT R23, R23, 0x3340, R1.reuse ;  /* 0x0000334017177816 */ /* 0x100fe40000000001 */
[----:B------:R-:W-:Y:S02]  /*4dbb0*/  LOP3.LUT R14, R14, 0xffff, RZ, 0xc0, !PT ;  /* 0x0000ffff0e0e7812 */ /* 0x000fe400078ec0ff */
[----:B------:R-:W-:Y:S02]  /*4dbc0*/  PRMT R31, R31, 0x5410, R26 ;  /* 0x000054101f1f7816 */ /* 0x000fe4000000001a */
[----:B------:R-:W-:Y:S02]  /*4dbd0*/  PRMT R16, R16, 0x3340, R1 ;  /* 0x0000334010107816 */ /* 0x000fe40000000001 */
[----:B------:R-:W-:Y:S02]  /*4dbe0*/  PRMT R41, R41, 0x5410, R29 ;  /* 0x0000541029297816 */ /* 0x000fe4000000001d */
[----:B------:R-:W-:-:S02]  /*4dbf0*/  PRMT R30, R30, 0x5410, R25 ;  /* 0x000054101e1e7816 */ /* 0x000fc40000000019 */
[--C-:B------:R-:W-:Y:S02]  /*4dc00*/  PRMT R21, R21, 0x3340, R1.reuse ;  /* 0x0000334015157816 */ /* 0x100fe40000000001 */
[----:B------:R-:W-:Y:S02]  /*4dc10*/  PRMT R15, R15, 0x3340, R1 ;  /* 0x000033400f0f7816 */ /* 0x000fe40000000001 */
[----:B------:R-:W-:Y:S02]  /*4dc20*/  PRMT R29, R35, 0x5410, R24 ;  /* 0x00005410231d7816 */ /* 0x000fe40000000018 */
[----:B------:R-:W-:Y:S02]  /*4dc30*/  PRMT R35, R53, 0x5410, R19 ;  /* 0x0000541035237816 */ /* 0x000fe40000000013 */
[----:B------:R-:W-:Y:S02]  /*4dc40*/  PRMT R14, R14, 0x3340, R1 ;  /* 0x000033400e0e7816 */ /* 0x000fe40000000001 */
[----:B------:R-:W-:-:S02]  /*4dc50*/  PRMT R36, R36, 0x5410, R23 ;  /* 0x0000541024247816 */ /* 0x000fc40000000017 */
[----:B------:R-:W-:Y:S02]  /*4dc60*/  PRMT R33, R33, 0x5410, R17 ;  /* 0x0000541021217816 */ /* 0x000fe40000000011 */
[----:B------:R-:W-:Y:S02]  /*4dc70*/  PRMT R23, R46, 0x5410, R16 ;  /* 0x000054102e177816 */ /* 0x000fe40000000010 */
[----:B------:R-:W-:Y:S02]  /*4dc80*/  PRMT R37, R37, 0x5410, R21 ;  /* 0x0000541025257816 */ /* 0x000fe40000000015 */
[----:B------:R-:W-:Y:S02]  /*4dc90*/  PRMT R21, R34, 0x5410, R15 ;  /* 0x0000541022157816 */ /* 0x000fe4000000000f */
[----:B------:R-:W-:Y:S02]  /*4dca0*/  PRMT R19, R38, 0x5410, R14 ;  /* 0x0000541026137816 */ /* 0x000fe4000000000e */
[----:B----4-:R-:W-:-:S02]  /*4dcb0*/  PRMT R27, R27, 0x5410, R39 ;  /* 0x000054101b1b7816 */ /* 0x010fc40000000027 */
[----:B------:R-:W-:Y:S02]  /*4dcc0*/  PRMT R39, R8, 0x5410, R9 ;  /* 0x0000541008277816 */ /* 0x000fe40000000009 */
[----:B------:R-:W-:Y:S02]  /*4dcd0*/  SHF.R.U32.HI R9, RZ, 0x8, R2 ;  /* 0x00000008ff097819 */ /* 0x000fe40000011602 */
[----:B------:R-:W-:Y:S01]  /*4dce0*/  SHF.R.U32.HI R8, RZ, 0x8, R0 ;  /* 0x00000008ff087819 */ /* 0x000fe20000011600 */
[----:B------:R-:W4:Y:S04]  /*4dcf0*/  LDL.LU R2, [R1+0x1218] ;  /* 0x0012180001027983 */ /* 0x000f280000300800 */
        /* <DEDUP_REMOVED lines=11> */
[----:B------:R-:W-:-:S02]  /*4ddb0*/  LOP3.LUT R13, R13, 0xffff, RZ, 0xc0, !PT ;  /* 0x0000ffff0d0d7812 */ /* 0x000fc400078ec0ff */
[----:B------:R-:W-:Y:S01]  /*4ddc0*/  LOP3.LUT R12, R12, 0xffff, RZ, 0xc0, !PT ;  /* 0x0000ffff0c0c7812 */ /* 0x000fe200078ec0ff */
[----:B------:R-:W3:Y:S01]  /*4ddd0*/  LDL.LU R14, [R1+0x12c0] ;  /* 0x0012c000010e7983 */ /* 0x000ee20000300800 */
[----:B------:R-:W-:Y:S02]  /*4dde0*/  LOP3.LUT R10, R10, 0xffff, RZ, 0xc0, !PT ;  /* 0x0000ffff0a0a7812 */ /* 0x000fe400078ec0ff */
[----:B------:R-:W-:Y:S02]  /*4ddf0*/  LOP3.LUT R11, R11, 0xffff, RZ, 0xc0, !PT ;  /* 0x0000ffff0b0b7812 */ /* 0x000fe400078ec0ff */
[--C-:B------:R-:W-:Y:S02]  /*4de00*/  PRMT R13, R13, 0x3340, R1.reuse ;  /* 0x000033400d0d7816 */ /* 0x100fe40000000001 */
[----:B------:R-:W-:Y:S02]  /*4de10*/  LOP3.LUT R9, R9, 0xffff, RZ, 0xc0, !PT ;  /* 0x0000ffff09097812 */ /* 0x000fe400078ec0ff */
[----:B------:R-:W-:-:S02]  /*4de20*/  PRMT R12, R12, 0x3340, R1 ;  /* 0x000033400c0c7816 */ /* 0x000fc40000000001 */
[--C-:B------:R-:W-:Y:S02]  /*4de30*/  PRMT R10, R10, 0x3340, R1.reuse ;  /* 0x000033400a0a7816 */ /* 0x100fe40000000001 */
[--C-:B------:R-:W-:Y:S02]  /*4de40*/  PRMT R11, R11, 0x3340, R1.reuse ;  /* 0x000033400b0b7816 */ /* 0x100fe40000000001 */
[----:B------:R-:W-:Y:S02]  /*4de50*/  PRMT R9, R9, 0x3340, R1 ;  /* 0x0000334009097816 */ /* 0x000fe40000000001 */
[----:B------:R-:W-:Y:S02]  /*4de60*/  PRMT R34, R52, 0x5410, R13 ;  /* 0x0000541034227816 */ /* 0x000fe4000000000d */
[----:B------:R-:W3:Y:S04]  /*4de70*/  LDL.LU R52, [R1+0x14b0] ;  /* 0x0014b00001347983 */ /* 0x000ee80000300800 */
[----:B------:R-:W3:Y:S01]  /*4de80*/  LDL.LU R13, [R1+0x1308] ;  /* 0x00130800010d7983 */ /* 0x000ee20000300800 */
[----:B----4-:R-:W-:-:S02]  /*4de90*/  PRMT R10, R2, 0x5410, R10 ;  /* 0x00005410020a7816 */ /* 0x010fc4000000000a */
[----:B--2---:R-:W-:Y:S02]  /*4dea0*/  PRMT R9, R0, 0x5410, R9 ;  /* 0x0000541000097816 */ /* 0x004fe40000000009 */
[----:B---3--:R-:W-:Y:S02]  /*4deb0*/  PRMT R46, R46, 0x5410, R11 ;  /* 0x000054102e2e7816 */ /* 0x008fe4000000000b */
[----:B------:R-:W-:Y:S02]  /*4dec0*/  PRMT R38, R38, 0x5410, R12 ;  /* 0x0000541026267816 */ /* 0x000fe4000000000c */
[----:B------:R-:W2:Y:S04]  /*4ded0*/  LDL.LU R12, [R1+0x130c] ;  /* 0x00130c00010c7983 */ /* 0x000ea80000300800 */
[----:B------:R-:W3:Y:S04]  /*4dee0*/  LDL.LU R11, [R1+0x1294] ;  /* 0x00129400010b7983 */ /* 0x000ee80000300800 */
[----:B------:R-:W4:Y:S04]  /*4def0*/  LDL.LU R2, [R1+0x14ac] ;  /* 0x0014ac0001027983 */ /* 0x000f280000300800 */
[----:B------:R0:W-:Y:S04]  /*4df00*/  STL [R1+0x140], R10 ;  /* 0x0001400a01007387 */ /* 0x0001e80000100800 */
[----:B0-----:R-:W3:Y:S04]  /*4df10*/  LDL.LU R10, [R1+0x12dc] ;  /* 0x0012dc00010a7983 */ /* 0x001ee80000300800 */
[----:B------:R-:W4:Y:S04]  /*4df20*/  LDL.LU R0, [R1+0x14a8] ;  /* 0x0014a80001007983 */ /* 0x000f280000300800 */
[----:B------:R0:W-:Y:S04]  /*4df30*/  STL [R1+0x840], R9 ;  /* 0x0008400901007387 */ /* 0x0001e80000100800 */
[----:B0-----:R-:W4:Y:S01]  /*4df40*/  LDL.LU R9, [R1+0x1220] ;  /* 0x0012200001097983 */ /* 0x001f220000300800 */
[----:B------:R-:W-:-:S04]  /*4df50*/  LOP3.LUT R8, R8, 0xffff, RZ, 0xc0, !PT ;  /* 0x0000ffff08087812 */ /* 0x000fc800078ec0ff */
[----:B------:R-:W-:Y:S02]  /*4df60*/  PRMT R8, R8, 0x3340, R1 ;  /* 0x0000334008087816 */ /* 0x000fe40000000001 */
[----:B------:R-:W-:Y:S02]  /*4df70*/  LOP3.LUT R16, R16, 0xffff, RZ, 0xc0, !PT ;  /* 0x0000ffff10107812 */ /* 0x000fe400078ec0ff */
[----:B------:R-:W-:Y:S02]  /*4df80*/  LOP3.LUT R13, R13, 0xffff, RZ, 0xc0, !PT ;  /* 0x0000ffff0d0d7812 */ /* 0x000fe400078ec0ff */
[----:B------:R-:W-:Y:S02]  /*4df90*/  LOP3.LUT R14, R14, 0xffff, RZ, 0xc0, !PT ;  /* 0x0000ffff0e0e7812 */ /* 0x000fe400078ec0ff */
[----:B------:R-:W-:Y:S02]  /*4dfa0*/  LOP3.LUT R15, R15, 0xffff, RZ, 0xc0, !PT ;  /* 0x0000ffff0f0f7812 */ /* 0x000fe400078ec0ff */
[----:B------:R-:W-:-:S02]  /*4dfb0*/  PRMT R24, R24, 0x4210, R16 ;  /* 0x0000421018187816 */ /* 0x000fc40000000010 */
[----:B------:R-:W-:Y:S02]  /*4dfc0*/  PRMT R16, R18, 0x5210, R16 ;  /* 0x0000521012107816 */ /* 0x000fe40000000010 */
[----:B--2---:R-:W-:Y:S02]  /*4dfd0*/  LOP3.LUT R12, R12, 0xffff, RZ, 0xc0, !PT ;  /* 0x0000ffff0c0c7812 */ /* 0x004fe400078ec0ff */
[----:B---3--:R-:W-:-:S04]  /*4dfe0*/  LOP3.LUT R10, R10, 0xffff, RZ, 0xc0, !PT ;  /* 0x0000ffff0a0a7812 */ /* 0x008fc800078ec0ff */
[--C-:B------:R-:W-:Y:S02]  /*4dff0*/  PRMT R28, R28, 0x4210, R10.reuse ;  /* 0x000042101c1c7816 */ /* 0x100fe4000000000a */
[----:B------:R-:W-:Y:S02]  /*4e000*/  PRMT R20, R20, 0x5210, R10 ;  /* 0x0000521014147816 */ /* 0x000fe4000000000a */
[----:B----4-:R-:W-:-:S05]  /*4e010*/  PRMT R8, R9, 0x5410, R8 ;  /* 0x0000541009087816 */ /* 0x010fca0000000008 */
[----:B------:R0:W-:Y:S01]  /*4e020*/  STL [R1+0x1180], R8 ;  /* 0x0011800801007387 */ /* 0x0001e20000100800 */
[----:B------:R-:W-:Y:S02]  /*4e030*/  PRMT R9, R50, 0x4210, R13 ;  /* 0x0000421032097816 */ /* 0x000fe4000000000d */
[----:B------:R-:W-:Y:S02]  /*4e040*/  PRMT R10, R49, 0x4210, R14 ;  /* 0x00004210310a7816 */ /* 0x000fe4000000000e */
[----:B0-----:R-:W-:Y:S02]  /*4e050*/  LOP3.LUT R8, R11, 0xffff, RZ, 0xc0, !PT ;  /* 0x0000ffff0b087812 */ /* 0x001fe400078ec0ff */
[----:B------:R-:W-:Y:S02]  /*4e060*/  PRMT R11, R48, 0x4210, R15 ;  /* 0x00004210300b7816 */ /* 0x000fe4000000000f */
[--C-:B------:R-:W-:Y:S02]  /*4e070*/  PRMT R26, R26, 0x4210, R8.reuse ;  /* 0x000042101a1a7816 */ /* 0x100fe40000000008 */
[----:B------:R-:W-:-:S02]  /*4e080*/  PRMT R18, R27, 0x5210, R8 ;  /* 0x000052101b127816 */ /* 0x000fc40000000008 */
[----:B------:R-:W-:Y:S02]  /*4e090*/  PRMT R8, R51, 0x4210, R12 ;  /* 0x0000421033087816 */ /* 0x000fe4000000000c */
[----:B------:R-:W0:Y:S04]  /*4e0a0*/  LDS.128 R48, [R0] ;  /* 0x0000000000307984 */ /* 0x000e280000000c00 */
[----:B0-----:R-:W-:Y:S04]  /*4e0b0*/  STL.64 [R1], R48 ;  /* 0x0000003001007387 */ /* 0x001fe80000100a00 */
[----:B------:R0:W-:Y:S04]  /*4e0c0*/  STL.64 [R1+0x8], R50 ;  /* 0x0000083201007387 */ /* 0x0001e80000100a00 */
[----:B0-----:R-:W2:Y:S04]  /*4e0d0*/  LDL.LU.64 R50, [R1+0x14a0] ;  /* 0x0014a00001327983 */ /* 0x001ea80000300a00 */
[----:B------:R-:W3:Y:S01]  /*4e0e0*/  LDL.LU.64 R48, [R1+0x1498] ;  /* 0x0014980001307983 */ /* 0x000ee20000300a00 */
[----:B------:R-:W-:-:S04]  /*4e0f0*/  LOP3.LUT R17, R17, 0xffff, RZ, 0xc0, !PT ;  /* 0x0000ffff11117812 */ /* 0x000fc800078ec0ff */
[--C-:B------:R-:W-:Y:S02]  /*4e100*/  PRMT R25, R25, 0x4210, R17.reuse ;  /* 0x0000421019197816 */ /* 0x100fe40000000011 */
[----:B------:R-:W-:Y:S02]  /*4e110*/  PRMT R17, R22, 0x5210, R17 ;  /* 0x0000521016117816 */ /* 0x000fe40000000011 */
[----:B------:R-:W4:Y:S01]  /*4e120*/  LDL.LU R22, [R1+0x132c] ;  /* 0x00132c0001167983 */ /* 0x000f220000300800 */
[----:B------:R-:W-:-:S03]  /*4e130*/  NOP ;  /* 0x0000000000007918 */ /* 0x000fc60000000000 */
[----:B------:R-:W3:Y:S04]  /*4e140*/  LDL.LU R27, [R1+0x74] ;  /* 0x00007400011b7983 */ /* 0x000ee80000300800 */
[----:B------:R0:W-:Y:S04]  /*4e150*/  STL.64 [R1+0x1568], R46 ;  /* 0x0015682e01007387 */ /* 0x0001e80000100a00 */
[----:B0-----:R-:W3:Y:S04]  /*4e160*/  LDL.LU R46, [R1+0x78] ;  /* 0x00007800012e7983 */ /* 0x001ee80000300800 */
[----:B------:R-:W3:Y:S04]  /*4e170*/  LDL.LU R47, [R1+0x5c] ;  /* 0x00005c00012f7983 */ /* 0x000ee80000300800 */
[----:B------:R0:W-:Y:S04]  /*4e180*/  STL.64 [R1+0x1560], R44 ;  /* 0x0015602c01007387 */ /* 0x0001e80000100a00 */
[----:B0-----:R-:W3:Y:S04]  /*4e190*/  LDL.LU R44, [R1+0x12d0] ;  /* 0x0012d000012c7983 */ /* 0x001ee80000300800 */
[----:B------:R-:W3:Y:S04]  /*4e1a0*/  LDL.LU R45, [R1+0x70] ;  /* 0x00007000012d7983 */ /* 0x000ee80000300800 */
[----:B--2---:R0:W-:Y:S04]  /*4e1b0*/  STL [R1+0x1538], R51 ;  /* 0x0015383301007387 */ /* 0x0041e80000100800 */
[----:B0-----:R-:W2:Y:S04]  /*4e1c0*/  LDL.LU R51, [R1+0x12d4] ;  /* 0x0012d40001337983 */ /* 0x001ea80000300800 */
[----:B------:R0:W-:Y:S04]  /*4e1d0*/  STL [R1+0x1534], R52 ;  /* 0x0015343401007387 */ /* 0x0001e80000100800 */
[----:B0-----:R-:W2:Y:S01]  /*4e1e0*/  LDL.LU R52, [R1+0x1328] ;  /* 0x0013280001347983 */ /* 0x001ea20000300800 */
[----:B------:R-:W-:-:S02]  /*4e1f0*/  LOP3.LUT R2, R2, 0xbfffffff, RZ, 0xc0, !PT ;  /* 0xbfffffff02027812 */ /* 0x000fc400078ec0ff */
[----:B------:R-:W-:Y:S01]  /*4e200*/  LOP3.LUT R7, R7, 0xffffffef, RZ, 0xc0, !PT ;  /* 0xffffffef07077812 */ /* 0x000fe200078ec0ff */
[----:B------:R0:W-:Y:S01]  /*4e210*/  STSM.16.M88.4 [R0], R8 ;  /* 0x0000000800007844 */ /* 0x0001e20000000200 */
[----:B------:R-:W-:-:S03]  /*4e220*/  @P0 LOP3.LUT R2, R2, 0x40000000, RZ, 0xfc, !PT ;  /* 0x4000000002020812 */ /* 0x000fc600078efcff */
[----:B------:R-:W-:Y:S01]  /*4e230*/  STL [R1+0x1530], R53 ;  /* 0x0015303501007387 */ /* 0x000fe20000100800 */
[----:B------:R-:W-:-:S03]  /*4e240*/  LOP3.LUT P0, RZ, R2, 0x200, RZ, 0xc0, !PT ;  /* 0x0000020002ff7812 */ /* 0x000fc6000780c0ff */
[----:B------:R-:W-:Y:S04]  /*4e250*/  STL [R1+0x1520], R54 ;  /* 0x0015203601007387 */ /* 0x000fe80000100800 */
[----:B------:R-:W-:Y:S01]  /*4e260*/  STL [R1+0x1510], R55 ;  /* 0x0015103701007387 */ /* 0x000fe20000100800 */
[----:B0-----:R-:W-:-:S03]  /*4e270*/  PRMT R8, R32, 0x5210, R12 ;  /* 0x0000521020087816 */ /* 0x001fc6000000000c */
[----:B------:R-:W-:Y:S01]  /*4e280*/  STL [R1+0x1504], R56 ;  /* 0x0015043801007387 */ /* 0x000fe20000100800 */
[----:B------:R-:W-:Y:S02]  /*4e290*/  PRMT R9, R31, 0x5210, R13 ;  /* 0x000052101f097816 */ /* 0x000fe4000000000d */
[----:B------:R-:W-:Y:S01]  /*4e2a0*/  PRMT R10, R30, 0x5210, R14 ;  /* 0x000052101e0a7816 */ /* 0x000fe2000000000e */
[----:B------:R-:W-:Y:S01]  /*4e2b0*/  STL [R1+0x14f4], R3 ;  /* 0x0014f40301007387 */ /* 0x000fe20000100800 */
[----:B------:R-:W-:Y:S01]  /*4e2c0*/  PRMT R11, R29, 0x5210, R15 ;  /* 0x000052101d0b7816 */ /* 0x000fe2000000000f */
[----:B------:R-:W-:Y:S02]  /*4e2d0*/  NOP ;  /* 0x0000000000007918 */ /* 0x000fe40000000000 */
[----:B------:R-:W0:Y:S01]  /*4e2e0*/  LDS.128 R12, [R0] ;  /* 0x00000000000c7984 */ /* 0x000e220000000c00 */
[----:B------:R-:W-:-:S03]  /*4e2f0*/  NOP ;  /* 0x0000000000007918 */ /* 0x000fc60000000000 */
[----:B------:R-:W-:Y:S01]  /*4e300*/  STL [R1+0x14f0], R57 ;  /* 0x0014f03901007387 */ /* 0x000fe20000100800 */
[----:B------:R-:W-:Y:S02]  /*4e310*/  @P0 LOP3.LUT R7, R7, 0x10, RZ, 0xfc, !PT ;  /* 0x0000001007070812 */ /* 0x000fe400078efcff */
[----:B------:R-:W-:Y:S01]  /*4e320*/  LOP3.LUT P0, RZ, R2, 0x10000, RZ, 0xc0, !PT ;  /* 0x0001000002ff7812 */ /* 0x000fe2000780c0ff */
[----:B------:R-:W-:Y:S01]  /*4e330*/  STL [R1+0x14d8], R6 ;  /* 0x0014d80601007387 */ /* 0x000fe20000100800 */
[----:B------:R-:W-:-:S03]  /*4e340*/  LOP3.LUT R7, R7, 0xffffffdf, RZ, 0xc0, !PT ;  /* 0xffffffdf07077812 */ /* 0x000fc600078ec0ff */
[----:B------:R-:W-:Y:S04]  /*4e350*/  STL.64 [R1+0x14b8], R4 ;  /* 0x0014b80401007387 */ /* 0x000fe80000100a00 */
[----:B------:R-:W-:Y:S04]  /*4e360*/  STL.64 [R1+0x14b0], R58 ;  /* 0x0014b03a01007387 */ /* 0x000fe80000100a00 */
[----:B------:R4:W-:Y:S01]  /*4e370*/  STSM.16.M88.4 [R0], R8 ;  /* 0x0000000800007844 */ /* 0x0009e20000000200 */
[----:B------:R-:W-:Y:S02]  /*4e380*/  @P0 LOP3.LUT R7, R7, 0x20, RZ, 0xfc, !PT ;  /* 0x0000002007070812 */ /* 0x000fe400078efcff */
[----:B------:R-:W-:-:S02]  /*4e390*/  LOP3.LUT P0, RZ, R2, 0x20000, RZ, 0xc0, !PT ;  /* 0x0002000002ff7812 */ /* 0x000fc4000780c0ff */
[----:B------:R-:W-:-:S11]  /*4e3a0*/  LOP3.LUT R7, R7, 0xffffffbf, RZ, 0xc0, !PT ;  /* 0xffffffbf07077812 */ /* 0x000fd600078ec0ff */
[----:B------:R-:W-:Y:S01]  /*4e3b0*/  @P0 LOP3.LUT R7, R7, 0x40, RZ, 0xfc, !PT ;  /* 0x0000004007070812 */ /* 0x000fe200078efcff */
[----:B0-----:R-:W-:Y:S01]  /*4e3c0*/  STL.64 [R1+0x130], R12 ;  /* 0x0001300c01007387 */ /* 0x001fe20000100a00 */
[----:B------:R-:W-:Y:S02]  /*4e3d0*/  LOP3.LUT P0, RZ, R2, 0x40000, RZ, 0xc0, !PT ;  /* 0x0004000002ff7812 */ /* 0x000fe4000780c0ff */
[----:B------:R-:W-:Y:S01]  /*4e3e0*/  LOP3.LUT R7, R7, 0xffffff7f, RZ, 0xc0, !PT ;  /* 0xffffff7f07077812 */ /* 0x000fe200078ec0ff */
[----:B------:R0:W-:Y:S10]  /*4e3f0*/  STL.64 [R1+0x138], R14 ;  /* 0x0001380e01007387 */ /* 0x0001f40000100a00 */
[----:B------:R-:W-:-:S02]  /*4e400*/  @P0 LOP3.LUT R7, R7, 0x80, RZ, 0xfc, !PT ;  /* 0x0000008007070812 */ /* 0x000fc400078efcff */
[C---:B------:R-:W-:Y:S02]  /*4e410*/  LOP3.LUT P0, RZ, R2.reuse, 0x80000, RZ, 0xc0, !PT ;  /* 0x0008000002ff7812 */ /* 0x040fe4000780c0ff */
[----:B------:R-:W-:-:S04]  /*4e420*/  LOP3.LUT R2, R2, 0xdfffffff, RZ, 0xc0, !PT ;  /* 0xdfffffff02027812 */ /* 0x000fc800078ec0ff */
[----:B------:R-:W-:-:S04]  /*4e430*/  @P1 LOP3.LUT R2, R2, 0x20000000, RZ, 0xfc, !PT ;  /* 0x2000000002021812 */ /* 0x000fc800078efcff */
        /* <DEDUP_REMOVED lines=15> */
[----:B------:R-:W-:Y:S02]  /*4e530*/  LOP3.LUT P6, RZ, R2, 0x8000, RZ, 0xc0, !PT ;  /* 0x0000800002ff7812 */ /* 0x000fe400078cc0ff */
[----:B----4-:R-:W-:Y:S02]  /*4e540*/  LOP3.LUT R8, R22, 0xffff, RZ, 0xc0, !PT ;  /* 0x0000ffff16087812 */ /* 0x010fe400078ec0ff */
[----:B------:R-:W4:Y:S04]  /*4e550*/  LDL.LU R22, [R1+0x1340] ;  /* 0x0013400001167983 */ /* 0x000f280000300800 */
[----:B------:R-:W4:Y:S04]  /*4e560*/  LDL.LU R6, [R1+0x133c] ;  /* 0x00133c0001067983 */ /* 0x000f280000300800 */
[----:B------:R-:W4:Y:S04]  /*4e570*/  LDL.LU R3, [R1+0x12e8] ;  /* 0x0012e80001037983 */ /* 0x000f280000300800 */
[----:B------:R-:W4:Y:S04]  /*4e580*/  LDL.LU R56, [R1+0x12e4] ;  /* 0x0012e40001387983 */ /* 0x000f280000300800 */
[----:B------:R-:W4:Y:S04]  /*4e590*/  LDL.LU R59, [R1+0x88] ;  /* 0x00008800013b7983 */ /* 0x000f280000300800 */
[----:B------:R-:W4:Y:S04]  /*4e5a0*/  LDL.LU R54, [R1+0x84] ;  /* 0x0000840001367983 */ /* 0x000f280000300800 */
[----:B------:R-:W4:Y:S01]  /*4e5b0*/  LDL.LU R53, [R1+0x80] ;  /* 0x0000800001357983 */ /* 0x000f220000300800 */
[----:B---3--:R-:W-:-:S04]  /*4e5c0*/  LOP3.LUT R11, R44, 0xffff, RZ, 0xc0, !PT ;  /* 0x0000ffff2c0b7812 */ /* 0x008fc800078ec0ff */
[----:B0-----:R-:W-:Y:S02]  /*4e5d0*/  PRMT R15, R27, 0x4210, R11 ;  /* 0x000042101b0f7816 */ /* 0x001fe4000000000b */
[----:B------:R-:W3:Y:S01]  /*4e5e0*/  LDL.LU R27, [R1+0x7c] ;  /* 0x00007c00011b7983 */ /* 0x000ee20000300800 */
[----:B------:R-:W-:Y:S02]  /*4e5f0*/  PRMT R12, R45, 0x4210, R8 ;  /* 0x000042102d0c7816 */ /* 0x000fe40000000008 */
[----:B--2---:R-:W-:-:S04]  /*4e600*/  LOP3.LUT R10, R51, 0xffff, RZ, 0xc0, !PT ;  /* 0x0000ffff330a7812 */ /* 0x004fc800078ec0ff */
[----:B------:R-:W-:Y:S02]  /*4e610*/  PRMT R14, R47, 0x4210, R10 ;  /* 0x000042102f0e7816 */ /* 0x000fe4000000000a */
[----:B------:R-:W-:-:S04]  /*4e620*/  LOP3.LUT R9, R52, 0xffff, RZ, 0xc0, !PT ;  /* 0x0000ffff34097812 */ /* 0x000fc800078ec0ff */
[----:B------:R-:W-:Y:S01]  /*4e630*/  PRMT R13, R46, 0x4210, R9 ;  /* 0x000042102e0d7816 */ /* 0x000fe20000000009 */
[----:B------:R-:W-:Y:S01]  /*4e640*/  NOP ;  /* 0x0000000000007918 */ /* 0x000fe20000000000 */
[----:B------:R-:W0:Y:S01]  /*4e650*/  LDS.128 R44, [R0] ;  /* 0x00000000002c7984 */ /* 0x000e220000000c00 */
[----:B------:R-:W-:-:S03]  /*4e660*/  NOP ;  /* 0x0000000000007918 */ /* 0x000fc60000000000 */
[----:B------:R-:W-:Y:S01]  /*4e670*/  STSM.16.M88.4 [R0], R12 ;  /* 0x0000000c00007844 */ /* 0x000fe20000000200 */
[----:B------:R-:W-:-:S03]  /*4e680*/  NOP ;  /* 0x0000000000007918 */ /* 0x000fc60000000000 */
[----:B------:R-:W1:Y:S01]  /*4e690*/  LDS.128 R12, [R0] ;  /* 0x00000000000c7984 */ /* 0x000e620000000c00 */
[----:B------:R-:W-:Y:S02]  /*4e6a0*/  PRMT R8, R33, 0x5210, R8 ;  /* 0x0000521021087816 */ /* 0x000fe40000000008 */
[----:B------:R-:W-:Y:S02]  /*4e6b0*/  PRMT R9, R23, 0x5210, R9 ;  /* 0x0000521017097816 */ /* 0x000fe40000000009 */
[----:B------:R-:W-:Y:S02]  /*4e6c0*/  PRMT R10, R21, 0x5210, R10 ;  /* 0x00005210150a7816 */ /* 0x000fe4000000000a */
[----:B------:R-:W-:Y:S01]  /*4e6d0*/  PRMT R11, R19, 0x5210, R11 ;  /* 0x00005210130b7816 */ /* 0x000fe2000000000b */
[----:B------:R-:W-:-:S04]  /*4e6e0*/  NOP ;  /* 0x0000000000007918 */ /* 0x000fc80000000000 */
[----:B------:R-:W-:Y:S01]  /*4e6f0*/  STSM.16.M88.4 [R0], R8 ;  /* 0x0000000800007844 */ /* 0x000fe20000000200 */
[----:B0-----:R-:W-:-:S03]  /*4e700*/  IMAD.MOV.U32 R51, RZ, RZ, R44 ;  /* 0x000000ffff337224 */ /* 0x001fc600078e002c */
[----:B------:R-:W-:Y:S01]  /*4e710*/  STL [R1+0x124], R45 ;  /* 0x0001242d01007387 */ /* 0x000fe20000100800 */
[----:B------:R-:W-:-:S03]  /*4e720*/  IMAD.MOV.U32 R52, RZ, RZ, R46 ;  /* 0x000000ffff347224 */ /* 0x000fc600078e002e */
[----:B------:R0:W-:Y:S04]  /*4e730*/  STL [R1+0x12c], R47 ;  /* 0x00012c2f01007387 */ /* 0x0001e80000100800 */
[----:B0-----:R-:W2:Y:S04]  /*4e740*/  LDL.LU.64 R46, [R1+0x1568] ;  /* 0x00156800012e7983 */ /* 0x001ea80000300a00 */
[----:B------:R-:W2:Y:S04]  /*4e750*/  LDL.LU.64 R44, [R1+0x1560] ;  /* 0x00156000012c7983 */ /* 0x000ea80000300a00 */
[----:B------:R-:W-:Y:S04]  /*4e760*/  STL.64 [R1+0x1550], R50 ;  /* 0x0015503201007387 */ /* 0x000fe80000100a00 */
[----:B------:R-:W-:Y:S01]  /*4e770*/  STL.64 [R1+0x1548], R48 ;  /* 0x0015483001007387 */ /* 0x000fe20000100a00 */
[----:B------:R-:W-:-:S03]  /*4e780*/  NOP ;  /* 0x0000000000007918 */ /* 0x000fc60000000000 */
[----:B------:R-:W0:Y:S04]  /*4e790*/  LDS.128 R48, [R0] ;  /* 0x0000000000307984 */ /* 0x000e280000000c00 */
[----:B-1----:R1:W-:Y:S04]  /*4e7a0*/  STL.64 [R1+0x110], R12 ;  /* 0x0001100c01007387 */ /* 0x0023e80000100a00 */
[----:B------:R1:W-:Y:S04]  /*4e7b0*/  STL.64 [R1+0x118], R14 ;  /* 0x0001180e01007387 */ /* 0x0003e80000100a00 */
[----:B------:R-:W2:Y:S04]  /*4e7c0*/  LDL.LU R57, [R1+0x1358] ;  /* 0x0013580001397983 */ /* 0x000ea80000300800 */
[----:B------:R-:W2:Y:S01]  /*4e7d0*/  LDL.LU R55, [R1+0x1354] ;  /* 0x0013540001377983 */ /* 0x000ea20000300800 */
[----:B----4-:R-:W-:-:S03]  /*4e7e0*/  LOP3.LUT R8, R22, 0xffff, RZ, 0xc0, !PT ;  /* 0x0000ffff16087812 */ /* 0x010fc600078ec0ff */
[----:B------:R-:W4:Y:S01]  /*4e7f0*/  LDL.LU R22, [R1+0x1300] ;  /* 0x0013000001167983 */ /* 0x000f220000300800 */
[----:B------:R-:W-:-:S03]  /*4e800*/  LOP3.LUT R9, R6, 0xffff, RZ, 0xc0, !PT ;  /* 0x0000ffff06097812 */ /* 0x000fc600078ec0ff */
[----:B------:R-:W4:Y:S01]  /*4e810*/  LDL.LU R4, [R1+0x12fc] ;  /* 0x0012fc0001047983 */ /* 0x000f220000300800 */
[----:B------:R-:W-:-:S03]  /*4e820*/  LOP3.LUT R10, R3, 0xffff, RZ, 0xc0, !PT ;  /* 0x0000ffff030a7812 */ /* 0x000fc600078ec0ff */
[----:B------:R-:W4:Y:S01]  /*4e830*/  LDL.LU R5, [R1+0x98] ;  /* 0x0000980001057983 */ /* 0x000f220000300800 */
[----:B------:R-:W-:-:S03]  /*4e840*/  LOP3.LUT R11, R56, 0xffff, RZ, 0xc0, !PT ;  /* 0x0000ffff380b7812 */ /* 0x000fc600078ec0ff */
[----:B------:R-:W4:Y:S01]  /*4e850*/  LDL.LU R6, [R1+0x94] ;  /* 0x0000940001067983 */ /* 0x000f220000300800 */
[----:B-1----:R-:W-:-:S03]  /*4e860*/  PRMT R12, R59, 0x4210, R8 ;  /* 0x000042103b0c7816 */ /* 0x002fc60000000008 */
[----:B------:R-:W4:Y:S01]  /*4e870*/  LDL.LU R3, [R1+0x90] ;  /* 0x0000900001037983 */ /* 0x000f220000300800 */
[----:B------:R-:W-:-:S03]  /*4e880*/  PRMT R13, R54, 0x4210, R9 ;  /* 0x00004210360d7816 */ /* 0x000fc60000000009 */
[----:B------:R-:W4:Y:S01]  /*4e890*/  LDL.LU R56, [R1+0x8c] ;  /* 0x00008c0001387983 */ /* 0x000f220000300800 */
[----:B------:R-:W-:-:S03]  /*4e8a0*/  PRMT R14, R53, 0x4210, R10 ;  /* 0x00004210350e7816 */ /* 0x000fc6000000000a */
[----:B------:R-:W4:Y:S04]  /*4e8b0*/  LDL.LU R54, [R1+0x1304] ;  /* 0x0013040001367983 */ /* 0x000f280000300800 */
[----:B0-----:R-:W-:Y:S04]  /*4e8c0*/  STL.64 [R1+0x100], R48 ;  /* 0x0001003001007387 */ /* 0x001fe80000100a00 */
[----:B------:R-:W-:Y:S01]  /*4e8d0*/  STL.64 [R1+0x108], R50 ;  /* 0x0001083201007387 */ /* 0x000fe20000100a00 */
[----:B------:R-:W-:Y:S01]  /*4e8e0*/  NOP ;  /* 0x0000000000007918 */ /* 0x000fe20000000000 */
[----:B---3--:R-:W-:-:S05]  /*4e8f0*/  PRMT R15, R27, 0x4210, R11 ;  /* 0x000042101b0f7816 */ /* 0x008fca000000000b */
[----:B------:R-:W-:Y:S01]  /*4e900*/  STSM.16.M88.4 [R0], R12 ;  /* 0x0000000c00007844 */ /* 0x000fe20000000200 */
[----:B------:R-:W-:-:S03]  /*4e910*/  NOP ;  /* 0x0000000000007918 */ /* 0x000fc60000000000 */
[----:B------:R-:W0:Y:S04]  /*4e920*/  LDS.128 R48, [R0] ;  /* 0x0000000000307984 */ /* 0x000e280000000c00 */
[----:B0-----:R-:W-:Y:S04]  /*4e930*/  STL [R1+0xf4], R49 ;  /* 0x0000f43101007387 */ /* 0x001fe80000100800 */
[----:B------:R-:W-:Y:S04]  /*4e940*/  STL.64 [R1+0xf8], R50 ;  /* 0x0000f83201007387 */ /* 0x000fe80000100a00 */
[----:B------:R-:W3:Y:S01]  /*4e950*/  LDL.LU R27, [R1+0x9c] ;  /* 0x00009c00011b7983 */ /* 0x000ee20000300800 */
[----:B------:R-:W-:-:S02]  /*4e960*/  PRMT R8, R36, 0x5210, R8 ;  /* 0x0000521024087816 */ /* 0x000fc40000000008 */
[----:B------:R-:W-:Y:S02]  /*4e970*/  PRMT R9, R35, 0x5210, R9 ;  /* 0x0000521023097816 */ /* 0x000fe40000000009 */
[----:B------:R-:W-:Y:S02]  /*4e980*/  PRMT R10, R37, 0x5210, R10 ;  /* 0x00005210250a7816 */ /* 0x000fe4000000000a */
[----:B------:R-:W-:Y:S01]  /*4e990*/  PRMT R11, R34, 0x5210, R11 ;  /* 0x00005210220b7816 */ /* 0x000fe2000000000b */
[----:B------:R-:W-:-:S04]  /*4e9a0*/  NOP ;  /* 0x0000000000007918 */ /* 0x000fc80000000000 */
[----:B------:R2:W-:Y:S01]  /*4e9b0*/  STSM.16.M88.4 [R0], R8 ;  /* 0x0000000800007844 */ /* 0x0005e20000000200 */
[----:B------:R-:W-:Y:S01]  /*4e9c0*/  IMAD.MOV.U32 R53, RZ, RZ, R48 ;  /* 0x000000ffff357224 */ /* 0x000fe200078e0030 */
[----:B------:R-:W-:Y:S02]  /*4e9d0*/  NOP ;  /* 0x0000000000007918 */ /* 0x000fe40000000000 */
[----:B------:R-:W0:Y:S04]  /*4e9e0*/  LDS.128 R32, [R0] ;  /* 0x0000000000207984 */ /* 0x000e280000000c00 */
[----:B------:R-:W-:Y:S01]  /*4e9f0*/  STL.64 [R1+0x1540], R52 ;  /* 0x0015403401007387 */ /* 0x000fe20000100a00 */
[----:B--2---:R-:W-:-:S03]  /*4ea00*/  LOP3.LUT R8, R57, 0xffff, RZ, 0xc0, !PT ;  /* 0x0000ffff39087812 */ /* 0x004fc600078ec0ff */
[----:B------:R-:W2:Y:S01]  /*4ea10*/  LDL.LU R57, [R1+0x136c] ;  /* 0x00136c0001397983 */ /* 0x000ea20000300800 */
[----:B------:R-:W-:Y:S02]  /*4ea20*/  LOP3.LUT R9, R55, 0xffff, RZ, 0xc0, !PT ;  /* 0x0000ffff37097812 */ /* 0x000fe400078ec0ff */
[----:B----4-:R-:W-:Y:S02]  /*4ea30*/  LOP3.LUT R10, R22, 0xffff, RZ, 0xc0, !PT ;  /* 0x0000ffff160a7812 */ /* 0x010fe400078ec0ff */
[----:B------:R-:W4:Y:S01]  /*4ea40*/  LDL.LU R22, [R1+0x1318] ;  /* 0x0013180001167983 */ /* 0x000f220000300800 */
[----:B------:R-:W-:-:S03]  /*4ea50*/  LOP3.LUT R11, R4, 0xffff, RZ, 0xc0, !PT ;  /* 0x0000ffff040b7812 */ /* 0x000fc600078ec0ff */
[----:B------:R-:W4:Y:S01]  /*4ea60*/  LDL.LU R55, [R1+0x1314] ;  /* 0x0013140001377983 */ /* 0x000f220000300800 */
[----:B------:R-:W-:Y:S02]  /*4ea70*/  PRMT R12, R5, 0x4210, R8 ;  /* 0x00004210050c7816 */ /* 0x000fe40000000008 */
[----:B------:R-:W-:Y:S02]  /*4ea80*/  PRMT R13, R6, 0x4210, R9 ;  /* 0x00004210060d7816 */ /* 0x000fe40000000009 */
[----:B------:R-:W-:Y:S02]  /*4ea90*/  PRMT R14, R3, 0x4210, R10 ;  /* 0x00004210030e7816 */ /* 0x000fe4000000000a */
[----:B------:R-:W-:Y:S01]  /*4eaa0*/  PRMT R15, R56, 0x4210, R11 ;  /* 0x00004210380f7816 */ /* 0x000fe2000000000b */
[----:B------:R-:W-:Y:S01]  /*4eab0*/  NOP ;  /* 0x0000000000007918 */ /* 0x000fe20000000000 */
[----:B------:R-:W-:-:S03]  /*4eac0*/  PRMT R8, R39, 0x5210, R8 ;  /* 0x0000521027087816 */ /* 0x000fc60000000008 */
[----:B------:R-:W-:Y:S01]  /*4ead0*/  STSM.16.M88.4 [R0], R12 ;  /* 0x0000000c00007844 */ /* 0x000fe20000000200 */
[----:B------:R-:W-:Y:S01]  /*4eae0*/  PRMT R9, R40, 0x5210, R9 ;  /* 0x0000521028097816 */ /* 0x000fe20000000009 */
[----:B------:R-:W-:Y:S01]  /*4eaf0*/  NOP ;  /* 0x0000000000007918 */ /* 0x000fe20000000000 */
[----:B------:R-:W-:Y:S01]  /*4eb00*/  PRMT R10, R42, 0x5210, R10 ;  /* 0x000052102a0a7816 */ /* 0x000fe2000000000a */
[----:B------:R-:W1:Y:S01]  /*4eb10*/  LDS.128 R12, [R0] ;  /* 0x00000000000c7984 */ /* 0x000e620000000c00 */
[----:B------:R-:W-:Y:S01]  /*4eb20*/  PRMT R11, R41, 0x5210, R11 ;  /* 0x00005210290b7816 */ /* 0x000fe2000000000b */
[----:B------:R-:W-:-:S04]  /*4eb30*/  NOP ;  /* 0x0000000000007918 */ /* 0x000fc80000000000 */
[----:B------:R-:W-:Y:S01]  /*4eb40*/  STSM.16.M88.4 [R0], R8 ;  /* 0x0000000800007844 */ /* 0x000fe20000000200 */
[----:B------:R-:W-:-:S03]  /*4eb50*/  NOP ;  /* 0x0000000000007918 */ /* 0x000fc60000000000 */
[----:B------:R-:W1:Y:S04]  /*4eb60*/  LDS.128 R8, [R0] ;  /* 0x0000000000087984 */ /* 0x000e680000000c00 */
[----:B0-----:R0:W-:Y:S04]  /*4eb70*/  STL.64 [R1+0xe0], R32 ;  /* 0x0000e02001007387 */ /* 0x0011e80000100a00 */
[----:B------:R-:W-:Y:S04]  /*4eb80*/  STL.64 [R1+0xe8], R34 ;  /* 0x0000e82201007387 */ /* 0x000fe80000100a00 */
[----:B------:R-:W4:Y:S04]  /*4eb90*/  LDL.LU R31, [R1+0x1434] ;  /* 0x00143400011f7983 */ /* 0x000f280000300800 */
[----:B------:R-:W4:Y:S04]  /*4eba0*/  LDL.LU R3, [R1+0x1430] ;  /* 0x0014300001037983 */ /* 0x000f280000300800 */
[----:B------:R-:W4:Y:S01]  /*4ebb0*/  LDL.LU R56, [R1+0xa0] ;  /* 0x0000a00001387983 */ /* 0x000f220000300800 */
[----:B------:R-:W-:-:S03]  /*4ebc0*/  LOP3.LUT R19, R54, 0xffff, RZ, 0xc0, !PT ;  /* 0x0000ffff36137812 */ /* 0x000fc600078ec0ff */
[----:B-1----:R-:W-:Y:S04]  /*4ebd0*/  STL.64 [R1+0xd0], R12 ;  /* 0x0000d00c01007387 */ /* 0x002fe80000100a00 */
[----:B------:R-:W-:Y:S04]  /*4ebe0*/  STL.64 [R1+0xd8], R14 ;  /* 0x0000d80e01007387 */ /* 0x000fe80000100a00 */
[----:B------:R-:W-:Y:S01]  /*4ebf0*/  STL [R1+0xc4], R9 ;  /* 0x0000c40901007387 */ /* 0x000fe20000100800 */
[----:B------:R-:W-:-:S03]  /*4ec00*/  IMAD.MOV.U32 R54, RZ, RZ, R8 ;  /* 0x000000ffff367224 */ /* 0x000fc600078e0008 */
[----:B------:R-:W-:Y:S01]  /*4ec10*/  STL.64 [R1+0xc8], R10 ;  /* 0x0000c80a01007387 */ /* 0x000fe20000100a00 */
[----:B------:R-:W-:-:S03]  /*4ec20*/  NOP ;  /* 0x0000000000007918 */ /* 0x000fc60000000000 */
[----:B------:R-:W4:Y:S01]  /*4ec30*/  LDL.LU R51, [R1+0x1380] ;  /* 0x0013800001337983 */ /* 0x000f220000300800 */
[----:B---3--:R-:W-:-:S03]  /*4ec40*/  PRMT R27, R27, 0x4210, R19 ;  /* 0x000042101b1b7816 */ /* 0x008fc60000000013 */
[----:B0-----:R-:W3:Y:S04]  /*4ec50*/  LDL.LU R32, [R1+0x137c] ;  /* 0x00137c0001207983 */ /* 0x001ee80000300800 */
[----:B------:R-:W-:Y:S01]  /*4ec60*/  STSM.16.M88.4 [R0], R24 ;  /* 0x0000001800007844 */ /* 0x000fe20000000200 */
[----:B------:R-:W-:-:S03]  /*4ec70*/  NOP ;  /* 0x0000000000007918 */ /* 0x000fc60000000000 */
[----:B------:R-:W0:Y:S04]  /*4ec80*/  LDS.128 R8, [R0] ;  /* 0x0000000000087984 */ /* 0x000e280000000c00 */
[----:B------:R-:W3:Y:S04]  /*4ec90*/  LDL.LU R58, [R1+0x1338] ;  /* 0x00133800013a7983 */ /* 0x000ee80000300800 */
[----:B------:R-:W3:Y:S04]  /*4eca0*/  LDL.LU R59, [R1+0x1334] ;  /* 0x00133400013b7983 */ /* 0x000ee80000300800 */
[----:B------:R-:W3:Y:S04]  /*4ecb0*/  LDL.LU R4, [R1+0x1444] ;  /* 0x0014440001047983 */ /* 0x000ee80000300800 */
[----:B0-----:R-:W-:Y:S04]  /*4ecc0*/  STL [R1+0xb0], R8 ;  /* 0x0000b00801007387 */ /* 0x001fe80000100800 */
[----:B------:R-:W-:Y:S04]  /*4ecd0*/  STL.64 [R1+0xb8], R10 ;  /* 0x0000b80a01007387 */ /* 0x000fe80000100a00 */
[----:B------:R-:W3:Y:S01]  /*4ece0*/  LDL.LU R5, [R1+0x1440] ;  /* 0x0014400001057983 */ /* 0x000ee20000300800 */
[----:B------:R-:W-:Y:S01]  /*4ecf0*/  PRMT R19, R38, 0x5210, R19 ;  /* 0x0000521026137816 */ /* 0x000fe20000000013 */
[----:B------:R-:W-:-:S04]  /*4ed00*/  NOP ;  /* 0x0000000000007918 */ /* 0x000fc80000000000 */
[----:B------:R-:W-:Y:S01]  /*4ed10*/  STSM.16.M88.4 [R0], R16 ;  /* 0x0000001000007844 */ /* 0x000fe20000000200 */
[----:B------:R-:W-:Y:S01]  /*4ed20*/  NOP ;  /* 0x0000000000007918 */ /* 0x000fe20000000000 */
[----:B--2---:R-:W-:Y:S02]  /*4ed30*/  LOP3.LUT R21, R57, 0xffff, RZ, 0xc0, !PT ;  /* 0x0000ffff39157812 */ /* 0x004fe400078ec0ff */
[----:B------:R-:W2:Y:S04]  /*4ed40*/  LDL.LU R6, [R1+0x143c] ;  /* 0x00143c0001067983 */ /* 0x000ea80000300800 */
[----:B------:R-:W2:Y:S01]  /*4ed50*/  LDL.LU R57, [R1+0x119c] ;  /* 0x00119c0001397983 */ /* 0x000ea20000300800 */
[----:B----4-:R-:W-:Y:S01]  /*4ed60*/  LOP3.LUT R23, R55, 0xffff, RZ, 0xc0, !PT ;  /* 0x0000ffff37177812 */ /* 0x010fe200078ec0ff */
[----:B------:R-:W-:-:S02]  /*4ed70*/  IMAD.MOV.U32 R55, RZ, RZ, R9 ;  /* 0x000000ffff377224 */ /* 0x000fc400078e0009 */
[----:B------:R-:W0:Y:S01]  /*4ed80*/  LDS.128 R8, [R0] ;  /* 0x0000000000087984 */ /* 0x000e220000000c00 */
[----:B------:R-:W-:-:S03]  /*4ed90*/  LOP3.LUT R22, R22, 0xffff, RZ, 0xc0, !PT ;  /* 0x0000ffff16167812 */ /* 0x000fc600078ec0ff */
[----:B------:R-:W-:Y:S04]  /*4eda0*/  STL.64 [R1+0x1528], R54 ;  /* 0x0015283601007387 */ /* 0x000fe80000100a00 */
[----:B0-----:R-:W-:Y:S04]  /*4edb0*/  STL.64 [R1+0xa0], R8 ;  /* 0x0000a00801007387 */ /* 0x001fe80000100a00 */
[----:B------:R-:W-:Y:S01]  /*4edc0*/  STL.64 [R1+0xa8], R10 ;  /* 0x0000a80a01007387 */ /* 0x000fe20000100a00 */
[----:B------:R-:W-:Y:S01]  /*4edd0*/  NOP ;  /* 0x0000000000007918 */ /* 0x000fe20000000000 */
[----:B------:R-:W-:-:S02]  /*4ede0*/  PRMT R29, R31, 0x4210, R21 ;  /* 0x000042101f1d7816 */ /* 0x000fc40000000015 */
[----:B------:R-:W-:Y:S02]  /*4edf0*/  PRMT R30, R3, 0x4210, R22 ;  /* 0x00004210031e7816 */ /* 0x000fe40000000016 */
[----:B------:R-:W-:-:S05]  /*4ee00*/  PRMT R31, R56, 0x4210, R23 ;  /* 0x00004210381f7816 */ /* 0x000fca0000000017 */
[----:B------:R-:W-:Y:S01]  /*4ee10*/  STSM.16.M88.4 [R0], R28 ;  /* 0x0000001c00007844 */ /* 0x000fe20000000200 */
[----:B------:R-:W-:-:S03]  /*4ee20*/  NOP ;  /* 0x0000000000007918 */ /* 0x000fc60000000000 */
[----:B------:R-:W0:Y:S01]  /*4ee30*/  LDS.128 R8, [R0] ;  /* 0x0000000000087984 */ /* 0x000e220000000c00 */
[----:B------:R-:W-:Y:S02]  /*4ee40*/  LOP3.LUT R12, R51, 0xffff, RZ, 0xc0, !PT ;  /* 0x0000ffff330c7812 */ /* 0x000fe400078ec0ff */
[----:B---3--:R-:W-:Y:S01]  /*4ee50*/  LOP3.LUT R13, R32, 0xffff, RZ, 0xc0, !PT ;  /* 0x0000ffff200d7812 */ /* 0x008fe200078ec0ff */
[----:B0-----:R-:W-:Y:S01]  /*4ee60*/  IMAD.MOV.U32 R3, RZ, RZ, R10 ;  /* 0x000000ffff037224 */ /* 0x001fe200078e000a */
[----:B------:R0:W-:Y:S04]  /*4ee70*/  STL [R1+0x94], R9 ;  /* 0x0000940901007387 */ /* 0x0001e80000100800 */
[----:B------:R1:W-:Y:S04]  /*4ee80*/  STL [R1+0x9c], R11 ;  /* 0x00009c0b01007387 */ /* 0x0003e80000100800 */
[----:B------:R-:W-:Y:S01]  /*4ee90*/  STL [R1+0x1500], R3 ;  /* 0x0015000301007387 */ /* 0x000fe20000100800 */
[----:B------:R-:W-:-:S03]  /*4eea0*/  IMAD.MOV.U32 R56, RZ, RZ, R8 ;  /* 0x000000ffff387224 */ /* 0x000fc600078e0008 */
[----:B------:R-:W3:Y:S01]  /*4eeb0*/  LDL.LU R33, [R1+0x1398] ;  /* 0x0013980001217983 */ /* 0x000ee20000300800 */
[----:B------:R-:W-:-:S03]  /*4eec0*/  LOP3.LUT R14, R58, 0xffff, RZ, 0xc0, !PT ;  /* 0x0000ffff3a0e7812 */ /* 0x000fc600078ec0ff */
[----:B------:R-:W4:Y:S01]  /*4eed0*/  LDL.LU R48, [R1+0x1394] ;  /* 0x0013940001307983 */ /* 0x000f220000300800 */
[----:B------:R-:W-:-:S03]  /*4eee0*/  PRMT R8, R4, 0x4210, R12 ;  /* 0x0000421004087816 */ /* 0x000fc6000000000c */
[----:B------:R-:W4:Y:S04]  /*4eef0*/  LDL.LU R49, [R1+0x134c] ;  /* 0x00134c0001317983 */ /* 0x000f280000300800 */
[----:B------:R-:W4:Y:S04]  /*4ef00*/  LDL.LU R32, [R1+0x1348] ;  /* 0x0013480001207983 */ /* 0x000f280000300800 */
[----:B------:R-:W4:Y:S04]  /*4ef10*/  LDL.LU R58, [R1+0x1454] ;  /* 0x00145400013a7983 */ /* 0x000f280000300800 */
[----:B------:R-:W4:Y:S01]  /*4ef20*/  LDL.LU R4, [R1+0x1450] ;  /* 0x0014500001047983 */ /* 0x000f220000300800 */
[----:B0-----:R-:W-:-:S03]  /*4ef30*/  PRMT R9, R5, 0x4210, R13 ;  /* 0x0000421005097816 */ /* 0x001fc6000000000d */
[----:B------:R-:W4:Y:S01]  /*4ef40*/  LDL.LU R5, [R1+0x144c] ;  /* 0x00144c0001057983 */ /* 0x000f220000300800 */
[----:B------:R-:W-:Y:S02]  /*4ef50*/  PRMT R21, R45, 0x5210, R21 ;  /* 0x000052102d157816 */ /* 0x000fe40000000015 */
[----:B------:R-:W-:Y:S02]  /*4ef60*/  PRMT R22, R43, 0x5210, R22 ;  /* 0x000052102b167816 */ /* 0x000fe40000000016 */
[----:B------:R-:W-:Y:S01]  /*4ef70*/  PRMT R23, R44, 0x5210, R23 ;  /* 0x000052102c177816 */ /* 0x000fe20000000017 */
[----:B------:R-:W-:-:S04]  /*4ef80*/  NOP ;  /* 0x0000000000007918 */ /* 0x000fc80000000000 */
[----:B------:R-:W-:Y:S01]  /*4ef90*/  STSM.16.M88.4 [R0], R20 ;  /* 0x0000001400007844 */ /* 0x000fe20000000200 */
[----:B------:R-:W-:-:S03]  /*4efa0*/  NOP ;  /* 0x0000000000007918 */ /* 0x000fc60000000000 */
[----:B------:R-:W0:Y:S01]  /*4efb0*/  LDS.128 R16, [R0] ;  /* 0x0000000000107984 */ /* 0x000e220000000c00 */
[----:B------:R-:W-:Y:S02]  /*4efc0*/  LOP3.LUT R15, R59, 0xffff, RZ, 0xc0, !PT ;  /* 0x0000ffff3b0f7812 */ /* 0x000fe400078ec0ff */
[----:B--2---:R-:W-:Y:S02]  /*4efd0*/  PRMT R10, R6, 0x4210, R14 ;  /* 0x00004210060a7816 */ /* 0x004fe4000000000e */
[----:B-1----:R-:W-:Y:S01]  /*4efe0*/  PRMT R11, R57, 0x4210, R15 ;  /* 0x00004210390b7816 */ /* 0x002fe2000000000f */
[----:B------:R-:W2:Y:S01]  /*4eff0*/  LDL.LU R6, [R1+0x11a0] ;  /* 0x0011a00001067983 */ /* 0x000ea20000300800 */
[----:B------:R-:W-:-:S03]  /*4f000*/  NOP ;  /* 0x0000000000007918 */ /* 0x000fc60000000000 */
[----:B------:R1:W-:Y:S02]  /*4f010*/  STSM.16.M88.4 [R0], R8 ;  /* 0x0000000800007844 */ /* 0x0003e40000000200 */
[----:B-1----:R-:W-:Y:S02]  /*4f020*/  PRMT R8, R47, 0x5210, R12 ;  /* 0x000052102f087816 */ /* 0x002fe4000000000c */
[----:B------:R-:W-:Y:S02]  /*4f030*/  PRMT R9, R60, 0x5210, R13 ;  /* 0x000052103c097816 */ /* 0x000fe4000000000d */
[----:B------:R-:W-:Y:S01]  /*4f040*/  PRMT R10, R61, 0x5210, R14 ;  /* 0x000052103d0a7816 */ /* 0x000fe2000000000e */
[----:B0-----:R-:W-:Y:S01]  /*4f050*/  STL [R1+0x84], R17 ;  /* 0x0000841101007387 */ /* 0x001fe20000100800 */
[----:B------:R-:W-:-:S03]  /*4f060*/  IMAD.MOV.U32 R3, RZ, RZ, R16 ;  /* 0x000000ffff037224 */ /* 0x000fc600078e0010 */
[----:B------:R-:W-:Y:S01]  /*4f070*/  STL [R1+0x88], R18 ;  /* 0x0000881201007387 */ /* 0x000fe20000100800 */
[----:B------:R-:W-:Y:S01]  /*4f080*/  IMAD.MOV.U32 R57, RZ, RZ, R19 ;  /* 0x000000ffff397224 */ /* 0x000fe200078e0013 */
[----:B------:R-:W-:Y:S02]  /*4f090*/  NOP ;  /* 0x0000000000007918 */ /* 0x000fe40000000000 */
[----:B------:R-:W2:Y:S01]  /*4f0a0*/  LDL.LU R37, [R1+0x144] ;  /* 0x0001440001257983 */ /* 0x000ea20000300800 */
[----:B------:R-:W-:-:S03]  /*4f0b0*/  PRMT R11, R46, 0x5210, R15 ;  /* 0x000052102e0b7816 */ /* 0x000fc6000000000f */
[----:B------:R-:W2:Y:S04]  /*4f0c0*/  LDL.LU R35, [R1+0x14c] ;  /* 0x00014c0001237983 */ /* 0x000ea80000300800 */
[----:B------:R-:W2:Y:S04]  /*4f0d0*/  LDL.LU R50, [R1+0x150] ;  /* 0x0001500001327983 */ /* 0x000ea80000300800 */
[----:B------:R-:W0:Y:S01]  /*4f0e0*/  LDS.128 R16, [R0] ;  /* 0x0000000000107984 */ /* 0x000e220000000c00 */
[----:B------:R-:W-:-:S03]  /*4f0f0*/  NOP ;  /* 0x0000000000007918 */ /* 0x000fc60000000000 */
[----:B------:R-:W2:Y:S04]  /*4f100*/  LDL.LU R51, [R1+0x148] ;  /* 0x0001480001337983 */ /* 0x000ea80000300800 */
[----:B------:R-:W-:Y:S01]  /*4f110*/  STSM.16.M88.4 [R0], R8 ;  /* 0x0000000800007844 */ /* 0x000fe20000000200 */
[----:B------:R-:W-:-:S03]  /*4f120*/  NOP ;  /* 0x0000000000007918 */ /* 0x000fc60000000000 */
[----:B------:R-:W1:Y:S04]  /*4f130*/  LDS.128 R8, [R0] ;  /* 0x0000000000087984 */ /* 0x000e680000000c00 */
[----:B------:R-:W-:Y:S04]  /*4f140*/  STL.64 [R1+0x1508], R56 ;  /* 0x0015083801007387 */ /* 0x000fe80000100a00 */
[----:B0-----:R0:W-:Y:S04]  /*4f150*/  STL [R1+0x74], R17 ;  /* 0x0000741101007387 */ /* 0x0011e80000100800 */
[----:B------:R1:W-:Y:S04]  /*4f160*/  STL.64 [R1+0x78], R18 ;  /* 0x0000781201007387 */ /* 0x0003e80000100a00 */
[----:B------:R-:W2:Y:S01]  /*4f170*/  LDL.LU R36, [R1+0x13b0] ;  /* 0x0013b00001247983 */ /* 0x000ea20000300800 */
[----:B---3--:R-:W-:-:S03]  /*4f180*/  LOP3.LUT R12, R33, 0xffff, RZ, 0xc0, !PT ;  /* 0x0000ffff210c7812 */ /* 0x008fc600078ec0ff */
[----:B------:R-:W3:Y:S01]  /*4f190*/  LDL.LU R33, [R1+0x13ac] ;  /* 0x0013ac0001217983 */ /* 0x000ee20000300800 */
[----:B----4-:R-:W-:-:S03]  /*4f1a0*/  LOP3.LUT R13, R48, 0xffff, RZ, 0xc0, !PT ;  /* 0x0000ffff300d7812 */ /* 0x010fc600078ec0ff */
[----:B------:R-:W4:Y:S01]  /*4f1b0*/  LDL.LU R48, [R1+0x1364] ;  /* 0x0013640001307983 */ /* 0x000f220000300800 */
[----:B------:R-:W-:-:S03]  /*4f1c0*/  LOP3.LUT R14, R49, 0xffff, RZ, 0xc0, !PT ;  /* 0x0000ffff310e7812 */ /* 0x000fc600078ec0ff */
[----:B------:R-:W4:Y:S01]  /*4f1d0*/  LDL.LU R49, [R1+0x1360] ;  /* 0x0013600001317983 */ /* 0x000f220000300800 */
[----:B------:R-:W-:-:S03]  /*4f1e0*/  LOP3.LUT R15, R32, 0xffff, RZ, 0xc0, !PT ;  /* 0x0000ffff200f7812 */ /* 0x000fc600078ec0ff */
[----:B------:R-:W4:Y:S01]  /*4f1f0*/  LDL.LU R32, [R1+0x1460] ;  /* 0x0014600001207983 */ /* 0x000f220000300800 */
[----:B0-----:R-:W-:-:S03]  /*4f200*/  PRMT R17, R4, 0x4210, R13 ;  /* 0x0000421004117816 */ /* 0x001fc6000000000d */
[----:B------:R-:W4:Y:S04]  /*4f210*/  LDL.LU R4, [R1+0x145c] ;  /* 0x00145c0001047983 */ /* 0x000f280000300800 */
[----:B-1----:R-:W-:Y:S04]  /*4f220*/  STL [R1+0x54], R9 ;  /* 0x0000540901007387 */ /* 0x002fe80000100800 */
[----:B------:R-:W-:Y:S01]  /*4f230*/  STL [R1+0x58], R10 ;  /* 0x0000580a01007387 */ /* 0x000fe20000100800 */
[----:B------:R-:W-:-:S03]  /*4f240*/  PRMT R18, R5, 0x4210, R14 ;  /* 0x0000421005127816 */ /* 0x000fc6000000000e */
[----:B------:R-:W4:Y:S04]  /*4f250*/  LDL.LU R53, [R1+0x1458] ;  /* 0x0014580001357983 */ /* 0x000f280000300800 */
[----:B------:R-:W4:Y:S01]  /*4f260*/  LDL.LU R5, [R1+0x11a4] ;  /* 0x0011a40001057983 */ /* 0x000f220000300800 */
[----:B------:R-:W-:Y:S01]  /*4f270*/  IMAD.MOV.U32 R59, RZ, RZ, R16 ;  /* 0x000000ffff3b7224 */ /* 0x000fe200078e0010 */
[----:B------:R-:W-:Y:S01]  /*4f280*/  PRMT R16, R58, 0x4210, R12 ;  /* 0x000042103a107816 */ /* 0x000fe2000000000c */
[----:B------:R-:W-:-:S05]  /*4f290*/  IMAD.MOV.U32 R58, RZ, RZ, R8 ;  /* 0x000000ffff3a7224 */ /* 0x000fca00078e0008 */
[----:B------:R-:W-:Y:S04]  /*4f2a0*/  STL.64 [R1+0x14f8], R58 ;  /* 0x0014f83a01007387 */ /* 0x000fe80000100a00 */
[----:B------:R-:W4:Y:S01]  /*4f2b0*/  LDL.LU R34, [R1+0x154] ;  /* 0x0001540001227983 */ /* 0x000f220000300800 */
[----:B--2---:R-:W-:Y:S01]  /*4f2c0*/  PRMT R19, R6, 0x4210, R15 ;  /* 0x0000421006137816 */ /* 0x004fe2000000000f */
[----:B------:R-:W-:-:S04]  /*4f2d0*/  NOP ;  /* 0x0000000000007918 */ /* 0x000fc80000000000 */
[----:B------:R-:W-:Y:S01]  /*4f2e0*/  STSM.16.M88.4 [R0], R16 ;  /* 0x0000001000007844 */ /* 0x000fe20000000200 */
[----:B------:R-:W-:Y:S01]  /*4f2f0*/  IMAD.MOV.U32 R6, RZ, RZ, R11 ;  /* 0x000000ffff067224 */ /* 0x000fe200078e000b */
[----:B------:R-:W-:Y:S02]  /*4f300*/  NOP ;  /* 0x0000000000007918 */ /* 0x000fe40000000000 */
[----:B------:R-:W0:Y:S01]  /*4f310*/  LDS.128 R8, [R0] ;  /* 0x0000000000087984 */ /* 0x000e220000000c00 */
[----:B------:R-:W-:-:S03]  /*4f320*/  PRMT R13, R37, 0x5210, R13 ;  /* 0x00005210250d7816 */ /* 0x000fc6000000000d */
[----:B------:R-:W2:Y:S01]  /*4f330*/  LDL.LU R37, [R1+0x15c] ;  /* 0x00015c0001257983 */ /* 0x000ea20000300800 */
[----:B------:R-:W-:-:S03]  /*4f340*/  PRMT R14, R50, 0x5210, R14 ;  /* 0x00005210320e7816 */ /* 0x000fc6000000000e */
[----:B------:R-:W2:Y:S01]  /*4f350*/  LDL.LU R50, [R1+0x158] ;  /* 0x0001580001327983 */ /* 0x000ea20000300800 */
[----:B------:R-:W-:-:S03]  /*4f360*/  PRMT R15, R51, 0x5210, R15 ;  /* 0x00005210330f7816 */ /* 0x000fc6000000000f */
[----:B------:R-:W2:Y:S01]  /*4f370*/  LDL.LU R51, [R1+0x140] ;  /* 0x0001400001337983 */ /* 0x000ea20000300800 */
[----:B------:R-:W-:Y:S01]  /*4f380*/  PRMT R12, R35, 0x5210, R12 ;  /* 0x00005210230c7816 */ /* 0x000fe2000000000c */
[----:B------:R-:W-:Y:S02]  /*4f390*/  NOP ;  /* 0x0000000000007918 */ /* 0x000fe40000000000 */
[----:B0-----:R-:W-:Y:S04]  /*4f3a0*/  STL.64 [R1+0x14e0], R8 ;  /* 0x0014e00801007387 */ /* 0x001fe80000100a00 */
[----:B------:R-:W-:Y:S04]  /*4f3b0*/  STL.64 [R1+0x14c8], R10 ;  /* 0x0014c80a01007387 */ /* 0x000fe80000100a00 */
[----:B------:R-:W2:Y:S01]  /*4f3c0*/  LDL.LU R35, [R1+0x13c4] ;  /* 0x0013c40001237983 */ /* 0x000ea20000300800 */
[----:B------:R-:W-:-:S03]  /*4f3d0*/  LOP3.LUT R20, R36, 0xffff, RZ, 0xc0, !PT ;  /* 0x0000ffff24147812 */ /* 0x000fc600078ec0ff */
[----:B------:R-:W2:Y:S01]  /*4f3e0*/  LDL.LU R36, [R1+0x13c0] ;  /* 0x0013c00001247983 */ /* 0x000ea20000300800 */
[----:B---3--:R-:W-:-:S03]  /*4f3f0*/  LOP3.LUT R21, R33, 0xffff, RZ, 0xc0, !PT ;  /* 0x0000ffff21157812 */ /* 0x008fc600078ec0ff */
[----:B------:R-:W3:Y:S01]  /*4f400*/  LDL.LU R33, [R1+0x1374] ;  /* 0x0013740001217983 */ /* 0x000ee20000300800 */
[----:B----4-:R-:W-:-:S03]  /*4f410*/  LOP3.LUT R22, R48, 0xffff, RZ, 0xc0, !PT ;  /* 0x0000ffff30167812 */ /* 0x010fc600078ec0ff */
[----:B------:R-:W4:Y:S01]  /*4f420*/  LDL.LU R48, [R1+0x1370] ;  /* 0x0013700001307983 */ /* 0x000f220000300800 */
[----:B------:R-:W-:-:S03]  /*4f430*/  LOP3.LUT R23, R49, 0xffff, RZ, 0xc0, !PT ;  /* 0x0000ffff31177812 */ /* 0x000fc600078ec0ff */
[----:B------:R-:W4:Y:S01]  /*4f440*/  LDL.LU R49, [R1+0x146c] ;  /* 0x00146c0001317983 */ /* 0x000f220000300800 */
[----:B------:R-:W-:-:S03]  /*4f450*/  PRMT R16, R32, 0x4210, R20 ;  /* 0x0000421020107816 */ /* 0x000fc60000000014 */
[----:B------:R-:W4:Y:S01]  /*4f460*/  LDL.LU R32, [R1+0x1468] ;  /* 0x0014680001207983 */ /* 0x000f220000300800 */
[----:B------:R-:W-:-:S03]  /*4f470*/  PRMT R17, R4, 0x4210, R21 ;  /* 0x0000421004117816 */ /* 0x000fc60000000015 */
[----:B------:R-:W4:Y:S01]  /*4f480*/  LDL.LU R4, [R1+0x1464] ;  /* 0x0014640001047983 */ /* 0x000f220000300800 */
[----:B------:R-:W-:-:S03]  /*4f490*/  PRMT R19, R5, 0x4210, R23 ;  /* 0x0000421005137816 */ /* 0x000fc60000000017 */
[----:B------:R-:W4:Y:S04]  /*4f4a0*/  LDL.LU R5, [R1+0x11a8] ;  /* 0x0011a80001057983 */ /* 0x000f280000300800 */
[----:B------:R-:W-:Y:S01]  /*4f4b0*/  STSM.16.M88.4 [R0], R12 ;  /* 0x0000000c00007844 */ /* 0x000fe20000000200 */
[----:B------:R-:W-:-:S03]  /*4f4c0*/  NOP ;  /* 0x0000000000007918 */ /* 0x000fc60000000000 */
[----:B------:R-:W0:Y:S01]  /*4f4d0*/  LDS.128 R12, [R0] ;  /* 0x00000000000c7984 */ /* 0x000e220000000c00 */
[----:B------:R-:W-:Y:S01]  /*4f4e0*/  PRMT R18, R53, 0x4210, R22 ;  /* 0x0000421035127816 */ /* 0x000fe20000000016 */
[----:B------:R-:W-:Y:S01]  /*4f4f0*/  NOP ;  /* 0x0000000000007918 */ /* 0x000fe20000000000 */
[----:B------:R-:W-:-:S03]  /*4f500*/  PRMT R20, R34, 0x5210, R20 ;  /* 0x0000521022147816 */ /* 0x000fc60000000014 */
[----:B------:R-:W-:Y:S01]  /*4f510*/  STSM.16.M88.4 [R0], R16 ;  /* 0x0000001000007844 */ /* 0x000fe20000000200 */
[----:B------:R-:W-:-:S03]  /*4f520*/  NOP ;  /* 0x0000000000007918 */ /* 0x000fc60000000000 */
[----:B------:R-:W1:Y:S04]  /*4f530*/  LDS.128 R16, [R0] ;  /* 0x0000000000107984 */ /* 0x000e680000000c00 */
[----:B0-----:R-:W-:Y:S04]  /*4f540*/  STL.64 [R1+0x14e8], R12 ;  /* 0x0014e80c01007387 */ /* 0x001fe80000100a00 */
[----:B------:R-:W-:Y:S04]  /*4f550*/  STL.64 [R1+0x14d0], R14 ;  /* 0x0014d00e01007387 */ /* 0x000fe80000100a00 */
[----:B------:R-:W4:Y:S01]  /*4f560*/  LDL.LU R34, [R1+0x844] ;  /* 0x0008440001227983 */ /* 0x000f220000300800 */
[----:B--2---:R-:W-:-:S03]  /*4f570*/  PRMT R22, R37, 0x5210, R22 ;  /* 0x0000521025167816 */ /* 0x004fc60000000016 */
[----:B------:R-:W2:Y:S01]  /*4f580*/  LDL.LU R37, [R1+0x848] ;  /* 0x0008480001257983 */ /* 0x000ea20000300800 */
[----:B------:R-:W-:-:S03]  /*4f590*/  PRMT R21, R50, 0x5210, R21 ;  /* 0x0000521032157816 */ /* 0x000fc60000000015 */
[----:B------:R-:W2:Y:S01]  /*4f5a0*/  LDL.LU R50, [R1+0x850] ;  /* 0x0008500001327983 */ /* 0x000ea20000300800 */
[----:B------:R-:W-:Y:S01]  /*4f5b0*/  PRMT R23, R51, 0x5210, R23 ;  /* 0x0000521033177816 */ /* 0x000fe20000000017 */
[----:B------:R-:W-:Y:S02]  /*4f5c0*/  NOP ;  /* 0x0000000000007918 */ /* 0x000fe40000000000 */
[----:B------:R-:W2:Y:S04]  /*4f5d0*/  LDL.LU R51, [R1+0x84c] ;  /* 0x00084c0001337983 */ /* 0x000ea80000300800 */
[----:B-1----:R-:W-:Y:S04]  /*4f5e0*/  STL.64 [R1+0x14c0], R16 ;  /* 0x0014c01001007387 */ /* 0x002fe80000100a00 */
[----:B------:R-:W-:Y:S01]  /*4f5f0*/  STL.64 [R1+0x1498], R18 ;  /* 0x0014981201007387 */ /* 0x000fe20000100a00 */
[----:B------:R-:W-:-:S02]  /*4f600*/  LOP3.LUT R28, R35, 0xffff, RZ, 0xc0, !PT ;  /* 0x0000ffff231c7812 */ /* 0x000fc400078ec0ff */
[----:B------:R-:W-:Y:S02]  /*4f610*/  LOP3.LUT R29, R36, 0xffff, RZ, 0xc0, !PT ;  /* 0x0000ffff241d7812 */ /* 0x000fe400078ec0ff */
[----:B------:R-:W2:Y:S04]  /*4f620*/  LDL.LU R36, [R1+0x13dc] ;  /* 0x0013dc0001247983 */ /* 0x000ea80000300800 */
[----:B------:R-:W2:Y:S01]  /*4f630*/  LDL.LU R35, [R1+0x13d8] ;  /* 0x0013d80001237983 */ /* 0x000ea20000300800 */
[----:B---3--:R-:W-:-:S03]  /*4f640*/  LOP3.LUT R30, R33, 0xffff, RZ, 0xc0, !PT ;  /* 0x0000ffff211e7812 */ /* 0x008fc600078ec0ff */
[----:B------:R-:W3:Y:S01]  /*4f650*/  LDL.LU R33, [R1+0x138c] ;  /* 0x00138c0001217983 */ /* 0x000ee20000300800 */
[----:B----4-:R-:W-:Y:S02]  /*4f660*/  LOP3.LUT R31, R48, 0xffff, RZ, 0xc0, !PT ;  /* 0x0000ffff301f7812 */ /* 0x010fe400078ec0ff */
[----:B------:R-:W-:Y:S02]  /*4f670*/  PRMT R25, R32, 0x4210, R29 ;  /* 0x0000421020197816 */ /* 0x000fe4000000001d */
[----:B------:R-:W4:Y:S01]  /*4f680*/  LDL.LU R32, [R1+0x1384] ;  /* 0x0013840001207983 */ /* 0x000f220000300800 */
[----:B------:R-:W-:-:S03]  /*4f690*/  PRMT R26, R4, 0x4210, R30 ;  /* 0x00004210041a7816 */ /* 0x000fc6000000001e */
[----:B------:R-:W4:Y:S04]  /*4f6a0*/  LDL.LU R4, [R1+0x1478] ;  /* 0x0014780001047983 */ /* 0x000f280000300800 */
[----:B------:R-:W4:Y:S01]  /*4f6b0*/  LDL.LU R48, [R1+0x1474] ;  /* 0x0014740001307983 */ /* 0x000f220000300800 */
[----:B------:R-:W-:-:S03]  /*4f6c0*/  PRMT R27, R5, 0x4210, R31 ;  /* 0x00004210051b7816 */ /* 0x000fc6000000001f */
[----:B------:R-:W4:Y:S04]  /*4f6d0*/  LDL.LU R5, [R1+0x1470] ;  /* 0x0014700001057983 */ /* 0x000f280000300800 */
[----:B------:R-:W-:Y:S01]  /*4f6e0*/  STSM.16.M88.4 [R0], R20 ;  /* 0x0000001400007844 */ /* 0x000fe20000000200 */
[----:B------:R-:W-:-:S03]  /*4f6f0*/  NOP ;  /* 0x0000000000007918 */ /* 0x000fc60000000000 */
[----:B------:R-:W0:Y:S01]  /*4f700*/  LDS.128 R20, [R0] ;  /* 0x0000000000147984 */ /* 0x000e220000000c00 */
[----:B------:R-:W-:Y:S01]  /*4f710*/  PRMT R24, R49, 0x4210, R28 ;  /* 0x0000421031187816 */ /* 0x000fe2000000001c */
[----:B------:R-:W-:Y:S02]  /*4f720*/  NOP ;  /* 0x0000000000007918 */ /* 0x000fe40000000000 */
[----:B------:R-:W4:Y:S04]  /*4f730*/  LDL.LU R49, [R1+0x11ac] ;  /* 0x0011ac0001317983 */ /* 0x000f280000300800 */
[----:B------:R-:W-:Y:S01]  /*4f740*/  STSM.16.M88.4 [R0], R24 ;  /* 0x0000001800007844 */ /* 0x000fe20000000200 */
[----:B------:R-:W-:-:S03]  /*4f750*/  NOP ;  /* 0x0000000000007918 */ /* 0x000fc60000000000 */
[----:B------:R-:W1:Y:S04]  /*4f760*/  LDS.128 R24, [R0] ;  /* 0x0000000000187984 */ /* 0x000e680000000c00 */
[----:B0-----:R-:W-:Y:S04]  /*4f770*/  STL.64 [R1+0x1518], R20 ;  /* 0x0015181401007387 */ /* 0x001fe80000100a00 */
[----:B------:R0:W-:Y:S01]  /*4f780*/  STL.64 [R1+0x14a0], R22 ;  /* 0x0014a01601007387 */ /* 0x0001e20000100a00 */
[----:B--2---:R-:W-:-:S03]  /*4f790*/  PRMT R30, R50, 0x5210, R30 ;  /* 0x00005210321e7816 */ /* 0x004fc6000000001e */
[----:B------:R-:W2:Y:S01]  /*4f7a0*/  LDL.LU R50, [R1+0x854] ;  /* 0x0008540001327983 */ /* 0x000ea20000300800 */
[----:B------:R-:W-:-:S03]  /*4f7b0*/  PRMT R31, R51, 0x5210, R31 ;  /* 0x00005210331f7816 */ /* 0x000fc6000000001f */
[----:B------:R-:W2:Y:S04]  /*4f7c0*/  LDL.LU R51, [R1+0x1178] ;  /* 0x0011780001337983 */ /* 0x000ea80000300800 */
[----:B------:R-:W2:Y:S04]  /*4f7d0*/  LDL.LU R54, [R1+0x117c] ;  /* 0x00117c0001367983 */ /* 0x000ea80000300800 */
[----:B------:R-:W2:Y:S01]  /*4f7e0*/  LDL.LU R55, [R1+0x840] ;  /* 0x0008400001377983 */ /* 0x000ea20000300800 */
[----:B------:R-:W-:-:S03]  /*4f7f0*/  PRMT R29, R34, 0x5210, R29 ;  /* 0x00005210221d7816 */ /* 0x000fc6000000001d */
[----:B-1----:R-:W-:Y:S04]  /*4f800*/  STL.64 [R1+0x14a8], R26 ;  /* 0x0014a81a01007387 */ /* 0x002fe80000100a00 */
[----:B------:R1:W-:Y:S04]  /*4f810*/  STL.64 [R1+0x1558], R24 ;  /* 0x0015581801007387 */ /* 0x0003e80000100a00 */
[----:B------:R-:W2:Y:S04]  /*4f820*/  LDL.LU R52, [R1+0x13e8] ;  /* 0x0013e80001347983 */ /* 0x000ea80000300800 */
[----:B------:R-:W2:Y:S01]  /*4f830*/  LDL.LU R53, [R1+0x13e4] ;  /* 0x0013e40001357983 */ /* 0x000ea20000300800 */
[----:B------:R-:W-:-:S02]  /*4f840*/  LOP3.LUT R36, R36, 0xffff, RZ, 0xc0, !PT ;  /* 0x0000ffff24247812 */ /* 0x000fc400078ec0ff */
[----:B---3--:R-:W-:Y:S02]  /*4f850*/  LOP3.LUT R38, R33, 0xffff, RZ, 0xc0, !PT ;  /* 0x0000ffff21267812 */ /* 0x008fe400078ec0ff */
[----:B----4-:R-:W-:Y:S02]  /*4f860*/  LOP3.LUT R39, R32, 0xffff, RZ, 0xc0, !PT ;  /* 0x0000ffff20277812 */ /* 0x010fe400078ec0ff */
[----:B------:R-:W-:Y:S02]  /*4f870*/  PRMT R32, R4, 0x4210, R36 ;  /* 0x0000421004207816 */ /* 0x000fe40000000024 */
[----:B------:R-:W3:Y:S01]  /*4f880*/  LDL.LU R4, [R1+0x13a0] ;  /* 0x0013a00001047983 */ /* 0x000ee20000300800 */
[----:B------:R-:W-:-:S03]  /*4f890*/  PRMT R34, R5, 0x4210, R38 ;  /* 0x0000421005227816 */ /* 0x000fc60000000026 */
[----:B------:R-:W4:Y:S01]  /*4f8a0*/  LDL.LU R5, [R1+0x139c] ;  /* 0x00139c0001057983 */ /* 0x000f220000300800 */
[----:B------:R-:W-:Y:S01]  /*4f8b0*/  PRMT R28, R37, 0x5210, R28 ;  /* 0x00005210251c7816 */ /* 0x000fe2000000001c */
[----:B------:R-:W-:Y:S01]  /*4f8c0*/  NOP ;  /* 0x0000000000007918 */ /* 0x000fe20000000000 */
[----:B------:R-:W-:Y:S01]  /*4f8d0*/  LOP3.LUT R37, R35, 0xffff, RZ, 0xc0, !PT ;  /* 0x0000ffff23257812 */ /* 0x000fe200078ec0ff */
[----:B------:R-:W4:Y:S04]  /*4f8e0*/  LDL.LU R40, [R1+0x1484] ;  /* 0x0014840001287983 */ /* 0x000f280000300800 */
[----:B------:R-:W4:Y:S01]  /*4f8f0*/  LDL.LU R41, [R1+0x1480] ;  /* 0x0014800001297983 */ /* 0x000f220000300800 */
[----:B------:R-:W-:-:S03]  /*4f900*/  PRMT R33, R48, 0x4210, R37 ;  /* 0x0000421030217816 */ /* 0x000fc60000000025 */
[----:B------:R-:W4:Y:S01]  /*4f910*/  LDL.LU R42, [R1+0x147c] ;  /* 0x00147c00012a7983 */ /* 0x000f220000300800 */
[----:B------:R-:W-:-:S03]  /*4f920*/  PRMT R35, R49, 0x4210, R39 ;  /* 0x0000421031237816 */ /* 0x000fc60000000027 */
[----:B------:R-:W4:Y:S04]  /*4f930*/  LDL.LU R43, [R1+0x11b0] ;  /* 0x0011b000012b7983 */ /* 0x000f280000300800 */
[----:B------:R-:W4:Y:S04]  /*4f940*/  LDL.LU R48, [R1+0x1190] ;  /* 0x0011900001307983 */ /* 0x000f280000300800 */
[----:B------:R-:W4:Y:S01]  /*4f950*/  LDL.LU R49, [R1+0x118c] ;  /* 0x00118c0001317983 */ /* 0x000f220000300800 */
[----:B--2---:R-:W-:-:S03]  /*4f960*/  PRMT R36, R50, 0x5210, R36 ;  /* 0x0000521032247816 */ /* 0x004fc60000000024 */
[----:B------:R-:W2:Y:S01]  /*4f970*/  LDL.LU R50, [R1+0x1184] ;  /* 0x0011840001327983 */ /* 0x000ea20000300800 */
[----:B------:R-:W-:-:S03]  /*4f980*/  PRMT R38, R51, 0x5210, R38 ;  /* 0x0000521033267816 */ /* 0x000fc60000000026 */
[----:B------:R-:W2:Y:S01]  /*4f990*/  LDL.LU R51, [R1+0x1188] ;  /* 0x0011880001337983 */ /* 0x000ea20000300800 */
[----:B------:R-:W-:-:S03]  /*4f9a0*/  PRMT R37, R54, 0x5210, R37 ;  /* 0x0000521036257816 */ /* 0x000fc60000000025 */
[----:B------:R-:W2:Y:S01]  /*4f9b0*/  LDL.LU R56, [R1+0x13f4] ;  /* 0x0013f40001387983 */ /* 0x000ea20000300800 */
[----:B------:R-:W-:-:S03]  /*4f9c0*/  PRMT R39, R55, 0x5210, R39 ;  /* 0x0000521037277816 */ /* 0x000fc60000000027 */
[----:B------:R-:W2:Y:S04]  /*4f9d0*/  LDL.LU R57, [R1+0x13f0] ;  /* 0x0013f00001397983 */ /* 0x000ea80000300800 */
[----:B------:R-:W1:Y:S04]  /*4f9e0*/  LDL.LU R54, [R1+0x13b8] ;  /* 0x0013b80001367983 */ /* 0x000e680000300800 */
[----:B------:R-:W2:Y:S01]  /*4f9f0*/  LDL.LU R55, [R1+0x13b4] ;  /* 0x0013b40001377983 */ /* 0x000ea20000300800 */
[----:B------:R-:W-:-:S03]  /*4fa00*/  LOP3.LUT R44, R52, 0xffff, RZ, 0xc0, !PT ;  /* 0x0000ffff342c7812 */ /* 0x000fc600078ec0ff */
[----:B------:R-:W2:Y:S01]  /*4fa10*/  LDL.LU R52, [R1+0x1490] ;  /* 0x0014900001347983 */ /* 0x000ea20000300800 */
[----:B------:R-:W-:-:S03]  /*4fa20*/  LOP3.LUT R45, R53, 0xffff, RZ, 0xc0, !PT ;  /* 0x0000ffff352d7812 */ /* 0x000fc600078ec0ff */
[----:B------:R-:W2:Y:S01]  /*4fa30*/  LDL.LU R53, [R1+0x148c] ;  /* 0x00148c0001357983 */ /* 0x000ea20000300800 */
[----:B---3--:R-:W-:-:S03]  /*4fa40*/  LOP3.LUT R46, R4, 0xffff, RZ, 0xc0, !PT ;  /* 0x0000ffff042e7812 */ /* 0x008fc600078ec0ff */
[----:B------:R-:W3:Y:S01]  /*4fa50*/  LDL.LU R4, [R1+0x1488] ;  /* 0x0014880001047983 */ /* 0x000ee20000300800 */
[----:B----4-:R-:W-:-:S03]  /*4fa60*/  LOP3.LUT R47, R5, 0xffff, RZ, 0xc0, !PT ;  /* 0x0000ffff052f7812 */ /* 0x010fc600078ec0ff */
[----:B------:R-:W4:Y:S01]  /*4fa70*/  LDL.LU R5, [R1+0x11b4] ;  /* 0x0011b40001057983 */ /* 0x000f220000300800 */
[----:B------:R-:W-:Y:S02]  /*4fa80*/  PRMT R40, R40, 0x4210, R44 ;  /* 0x0000421028287816 */ /* 0x000fe4000000002c */
[----:B------:R-:W-:Y:S02]  /*4fa90*/  PRMT R41, R41, 0x4210, R45 ;  /* 0x0000421029297816 */ /* 0x000fe4000000002d */
[----:B------:R-:W-:Y:S02]  /*4faa0*/  PRMT R42, R42, 0x4210, R46 ;  /* 0x000042102a2a7816 */ /* 0x000fe4000000002e */
[----:B------:R-:W-:Y:S02]  /*4fab0*/  PRMT R43, R43, 0x4210, R47 ;  /* 0x000042102b2b7816 */ /* 0x000fe4000000002f */
[----:B------:R-:W-:Y:S02]  /*4fac0*/  PRMT R45, R48, 0x5210, R45 ;  /* 0x00005210302d7816 */ /* 0x000fe4000000002d */
[----:B------:R-:W4:Y:S01]  /*4fad0*/  LDL.LU R48, [R1+0x11ec] ;  /* 0x0011ec0001307983 */ /* 0x000f220000300800 */
[----:B------:R-:W-:-:S02]  /*4fae0*/  PRMT R44, R49, 0x5210, R44 ;  /* 0x00005210312c7816 */ /* 0x000fc4000000002c */
[----:B--2---:R-:W-:Y:S02]  /*4faf0*/  PRMT R46, R50, 0x5210, R46 ;  /* 0x00005210322e7816 */ /* 0x004fe4000000002e */
[----:B------:R-:W2:Y:S04]  /*4fb00*/  LDL.LU R50, [R1+0x1194] ;  /* 0x0011940001327983 */ /* 0x000ea80000300800 */
[----:B------:R-:W2:Y:S01]  /*4fb10*/  LDL.LU R49, [R1+0x1198] ;  /* 0x0011980001317983 */ /* 0x000ea20000300800 */
[----:B------:R-:W-:-:S03]  /*4fb20*/  PRMT R47, R51, 0x5210, R47 ;  /* 0x00005210332f7816 */ /* 0x000fc6000000002f */
[----:B------:R-:W2:Y:S04]  /*4fb30*/  LDL.LU R51, [R1+0x1180] ;  /* 0x0011800001337983 */ /* 0x000ea80000300800 */
[----:B------:R-:W2:Y:S04]  /*4fb40*/  LDL.LU R17, [R1+0x40] ;  /* 0x0000400001117983 */ /* 0x000ea80000300800 */
[----:B0-----:R-:W2:Y:S04]  /*4fb50*/  LDL.LU.64 R22, [R1+0xf80] ;  /* 0x000f800001167983 */ /* 0x001ea80000300a00 */
[----:B------:R-:W2:Y:S04]  /*4fb60*/  LDL.LU.64 R20, [R1+0xf78] ;  /* 0x000f780001147983 */ /* 0x000ea80000300a00 */
[----:B------:R-:W2:Y:S01]  /*4fb70*/  LDL.LU.64 R18, [R1+0xf70] ;  /* 0x000f700001127983 */ /* 0x000ea20000300a00 */
[----:B------:R-:W-:-:S03]  /*4fb80*/  LOP3.LUT R16, R55, 0xffff, RZ, 0xc0, !PT ;  /* 0x0000ffff37107812 */ /* 0x000fc600078ec0ff */
[----:B------:R-:W2:Y:S04]  /*4fb90*/  LDL.LU.64 R14, [R1+0xf48] ;  /* 0x000f4800010e7983 */ /* 0x000ea80000300a00 */
[----:B------:R-:W2:Y:S04]  /*4fba0*/  LDL.LU.64 R12, [R1+0xf68] ;  /* 0x000f6800010c7983 */ /* 0x000ea80000300a00 */
[----:B------:R-:W2:Y:S01]  /*4fbb0*/  LDL.LU.64 R10, [R1+0xf60] ;  /* 0x000f6000010a7983 */ /* 0x000ea20000300a00 */
[----:B-1----:R-:W-:-:S03]  /*4fbc0*/  LOP3.LUT R25, R54, 0xffff, RZ, 0xc0, !PT ;  /* 0x0000ffff36197812 */ /* 0x002fc600078ec0ff */
[----:B------:R-:W-:Y:S01]  /*4fbd0*/  STSM.16.M88.4 [R0], R28 ;  /* 0x0000001c00007844 */ /* 0x000fe20000000200 */
[----:B------:R-:W-:-:S03]  /*4fbe0*/  NOP ;  /* 0x0000000000007918 */ /* 0x000fc60000000000 */
[----:B------:R-:W-:Y:S01]  /*4fbf0*/  LDS.128 R28, [R0] ;  /* 0x00000000001c7984 */ /* 0x000fe20000000c00 */
[----:B------:R-:W-:-:S03]  /*4fc00*/  NOP ;  /* 0x0000000000007918 */ /* 0x000fc60000000000 */
[----:B------:R-:W-:Y:S01]  /*4fc10*/  STSM.16.M88.4 [R0], R32 ;  /* 0x0000002000007844 */ /* 0x000fe20000000200 */
[----:B------:R-:W-:-:S03]  /*4fc20*/  NOP ;  /* 0x0000000000007918 */ /* 0x000fc60000000000 */
[----:B------:R-:W-:Y:S01]  /*4fc30*/  LDS.128 R32, [R0] ;  /* 0x0000000000207984 */ /* 0x000fe20000000c00 */
[----:B------:R-:W-:-:S03]  /*4fc40*/  NOP ;  /* 0x0000000000007918 */ /* 0x000fc60000000000 */
[----:B------:R-:W-:Y:S01]  /*4fc50*/  STSM.16.M88.4 [R0], R36 ;  /* 0x0000002400007844 */ /* 0x000fe20000000200 */
[----:B------:R-:W-:-:S03]  /*4fc60*/  NOP ;  /* 0x0000000000007918 */ /* 0x000fc60000000000 */
[----:B------:R-:W-:Y:S01]  /*4fc70*/  LDS.128 R36, [R0] ;  /* 0x0000000000247984 */ /* 0x000fe20000000c00 */
[----:B------:R-:W-:Y:S01]  /*4fc80*/  NOP ;  /* 0x0000000000007918 */ /* 0x000fe20000000000 */
[----:B------:R-:W-:Y:S02]  /*4fc90*/  LOP3.LUT R61, R56, 0xffff, RZ, 0xc0, !PT ;  /* 0x0000ffff383d7812 */ /* 0x000fe400078ec0ff */
[----:B------:R-:W-:Y:S01]  /*4fca0*/  STSM.16.M88.4 [R0], R40 ;  /* 0x0000002800007844 */ /* 0x000fe20000000200 */
[----:B------:R-:W-:Y:S01]  /*4fcb0*/  LOP3.LUT R24, R57, 0xffff, RZ, 0xc0, !PT ;  /* 0x0000ffff39187812 */ /* 0x000fe200078ec0ff */
[----:B------:R-:W-:Y:S02]  /*4fcc0*/  NOP ;  /* 0x0000000000007918 */ /* 0x000fe40000000000 */
[----:B------:R-:W-:Y:S01]  /*4fcd0*/  LDS.128 R40, [R0] ;  /* 0x0000000000287984 */ /* 0x000fe20000000c00 */
[----:B------:R-:W-:Y:S01]  /*4fce0*/  NOP ;  /* 0x0000000000007918 */ /* 0x000fe20000000000 */
[----:B------:R-:W-:-:S02]  /*4fcf0*/  PRMT R52, R52, 0x4210, R61 ;  /* 0x0000421034347816 */ /* 0x000fc4000000003d */
[----:B------:R-:W-:Y:S01]  /*4fd00*/  STSM.16.M88.4 [R0], R44 ;  /* 0x0000002c00007844 */ /* 0x000fe20000000200 */
[----:B------:R-:W-:Y:S01]  /*4fd10*/  PRMT R53, R53, 0x4210, R24 ;  /* 0x0000421035357816 */ /* 0x000fe20000000018 */
[----:B------:R-:W-:Y:S02]  /*4fd20*/  NOP ;  /* 0x0000000000007918 */ /* 0x000fe40000000000 */
[----:B------:R-:W-:Y:S01]  /*4fd30*/  LDS.128 R44, [R0] ;  /* 0x00000000002c7984 */ /* 0x000fe20000000c00 */
[----:B---3--:R-:W-:Y:S02]  /*4fd40*/  PRMT R54, R4, 0x4210, R25 ;  /* 0x0000421004367816 */ /* 0x008fe40000000019 */
[----:B----4-:R-:W-:Y:S01]  /*4fd50*/  PRMT R55, R5, 0x4210, R16 ;  /* 0x0000421005377816 */ /* 0x010fe20000000010 */
[----:B------:R-:W-:Y:S01]  /*4fd60*/  NOP ;  /* 0x0000000000007918 */ /* 0x000fe20000000000 */
[----:B------:R-:W3:Y:S04]  /*4fd70*/  LDL.LU R5, [R1+0x30] ;  /* 0x0000300001057983 */ /* 0x000ee80000300800 */
[----:B------:R-:W4:Y:S04]  /*4fd80*/  LDL.LU R4, [R1+0x44] ;  /* 0x0000440001047983 */ /* 0x000f280000300800 */
[----:B------:R-:W4:Y:S04]  /*4fd90*/  LDL.LU.64 R8, [R1+0xf58] ;  /* 0x000f580001087983 */ /* 0x000f280000300a00 */
[----:B------:R-:W4:Y:S04]  /*4fda0*/  LDL.LU.64 R58, [R1+0xf08] ;  /* 0x000f0800013a7983 */ /* 0x000f280000300a00 */
[----:B------:R-:W4:Y:S04]  /*4fdb0*/  LDL.LU.64 R56, [R1+0xf50] ;  /* 0x000f500001387983 */ /* 0x000f280000300a00 */
[----:B------:R0:W-:Y:S04]  /*4fdc0*/  STSM.16.M88.4 [R0], R52 ;  /* 0x0000003400007844 */ /* 0x0001e80000000200 */
[----:B0-----:R-:W4:Y:S04]  /*4fdd0*/  LDL.LU.64 R54, [R1+0xf40] ;  /* 0x000f400001367983 */ /* 0x001f280000300a00 */
[----:B------:R-:W4:Y:S01]  /*4fde0*/  LDL.LU.64 R52, [R1+0xf28] ;  /* 0x000f280001347983 */ /* 0x000f220000300a00 */
[----:B------:R-:W-:-:S02]  /*4fdf0*/  PRMT R48, R48, 0x5210, R61 ;  /* 0x0000521030307816 */ /* 0x000fc4000000003d */
[----:B--2---:R-:W-:Y:S02]  /*4fe00*/  PRMT R50, R50, 0x5210, R25 ;  /* 0x0000521032327816 */ /* 0x004fe40000000019 */
[----:B------:R-:W-:Y:S01]  /*4fe10*/  PRMT R49, R49, 0x5210, R24 ;  /* 0x0000521031317816 */ /* 0x000fe20000000018 */
[----:B------:R-:W-:Y:S01]  /*4fe20*/  NOP ;  /* 0x0000000000007918 */ /* 0x000fe20000000000 */
[----:B------:R-:W0:Y:S01]  /*4fe30*/  LDS.128 R24, [R0] ;  /* 0x0000000000187984 */ /* 0x000e220000000c00 */
[----:B------:R-:W-:Y:S01]  /*4fe40*/  PRMT R51, R51, 0x5210, R16 ;  /* 0x0000521033337816 */ /* 0x000fe20000000010 */
[----:B------:R-:W-:Y:S01]  /*4fe50*/  NOP ;  /* 0x0000000000007918 */ /* 0x000fe20000000000 */
[----:B------:R-:W-:-:S03]  /*4fe60*/  PRMT R61, R17, 0x7770, RZ ;  /* 0x00007770113d7816 */ /* 0x000fc600000000ff */
[----:B------:R-:W-:Y:S01]  /*4fe70*/  STSM.16.M88.4 [R0], R48 ;  /* 0x0000003000007844 */ /* 0x000fe20000000200 */
[----:B------:R-:W-:-:S03]  /*4fe80*/  NOP ;  /* 0x0000000000007918 */ /* 0x000fc60000000000 */
[----:B------:R1:W-:Y:S01]  /*4fe90*/  @P0 STG.E.U8 desc[UR32][R22.64], R61 ;  /* 0x0000003d16000986 */ /* 0x0003e2000c101120 */
[----:B------:R-:W-:Y:S02]  /*4fea0*/  LOP3.LUT P0, RZ, R7, 0x80, RZ, 0xc0, !PT ;  /* 0x0000008007ff7812 */ /* 0x000fe4000780c0ff */
[----:B-1----:R-:W-:-:S11]  /*4feb0*/  PRMT R61, R17, 0x7771, RZ ;  /* 0x00007771113d7816 */ /* 0x002fd600000000ff */
[----:B------:R1:W-:Y:S01]  /*4fec0*/  @P0 STG.E.U8 desc[UR32][R20.64], R61 ;  /* 0x0000003d14000986 */ /* 0x0003e2000c101120 */
[----:B------:R-:W-:Y:S02]  /*4fed0*/  LOP3.LUT P0, RZ, R7, 0x40, RZ, 0xc0, !PT ;  /* 0x0000004007ff7812 */ /* 0x000fe4000780c0ff */
[----:B-1----:R-:W-:-:S11]  /*4fee0*/  PRMT R61, R17, 0x7772, RZ ;  /* 0x00007772113d7816 */ /* 0x002fd600000000ff */
[----:B------:R1:W-:Y:S01]  /*4fef0*/  @P0 STG.E.U8 desc[UR32][R18.64], R61 ;  /* 0x0000003d12000986 */ /* 0x0003e2000c101120 */
[----:B------:R-:W-:Y:S02]  /*4ff00*/  LOP3.LUT P0, RZ, R7, 0x20, RZ, 0xc0, !PT ;  /* 0x0000002007ff7812 */ /* 0x000fe4000780c0ff */
[----:B-1----:R-:W-:-:S11]  /*4ff10*/  PRMT R61, R17, 0x7773, RZ ;  /* 0x00007773113d7816 */ /* 0x002fd600000000ff */
[----:B------:R-:W-:Y:S01]  /*4ff20*/  @P0 STG.E.U8 desc[UR32][R14.64], R61 ;  /* 0x0000003d0e000986 */ /* 0x000fe2000c101120 */
[----:B------:R-:W-:-:S03]  /*4ff30*/  LOP3.LUT P0, RZ, R7, 0x10, RZ, 0xc0, !PT ;  /* 0x0000001007ff7812 */ /* 0x000fc6000780c0ff */
[----:B0-----:R0:W-:Y:S04]  /*4ff40*/  STL.64 [R1+0x140], R24 ;  /* 0x0001401801007387 */ /* 0x0011e80000100a00 */
[----:B------:R-:W-:Y:S04]  /*4ff50*/  STL.64 [R1+0x148], R26 ;  /* 0x0001481a01007387 */ /* 0x000fe80000100a00 */
[----:B0-----:R-:W2:Y:S04]  /*4ff60*/  LDL.LU.64 R24, [R1+0x1558] ;  /* 0x0015580001187983 */ /* 0x001ea80000300a00 */
[----:B------:R-:W2:Y:S04]  /*4ff70*/  LDL.LU.64 R50, [R1+0x1550] ;  /* 0x0015500001327983 */ /* 0x000ea80000300a00 */
[----:B------:R-:W2:Y:S01]  /*4ff80*/  LDL.LU.64 R48, [R1+0x1548] ;  /* 0x0015480001307983 */ /* 0x000ea20000300a00 */
[----:B---3--:R-:W-:-:S05]  /*4ff90*/  PRMT R61, R5, 0x7770, RZ ;  /* 0x00007770053d7816 */ /* 0x008fca00000000ff */
[----:B------:R0:W-:Y:S02]  /*4ffa0*/  @P6 STG.E.U8 desc[UR32][R12.64], R61 ;  /* 0x0000003d0c006986 */ /* 0x0001e4000c101120 */
[----:B0-----:R-:W-:-:S05]  /*4ffb0*/  PRMT R61, R5, 0x7771, RZ ;  /* 0x00007771053d7816 */ /* 0x001fca00000000ff */
[----:B------:R0:W-:Y:S02]  /*4ffc0*/  @P5 STG.E.U8 desc[UR32][R10.64], R61 ;  /* 0x0000003d0a005986 */ /* 0x0001e4000c101120 */
[----:B0-----:R-:W-:-:S05]  /*4ffd0*/  PRMT R61, R5, 0x7772, RZ ;  /* 0x00007772053d7816 */ /* 0x001fca00000000ff */
[----:B----4-:R0:W-:Y:S02]  /*4ffe0*/  @P4 STG.E.U8 desc[UR32][R8.64], R61 ;  /* 0x0000003d08004986 */ /* 0x0101e4000c101120 */
[----:B0-----:R-:W-:-:S05]  /*4fff0*/  PRMT R61, R5, 0x7773, RZ ;  /* 0x00007773053d7816 */ /* 0x001fca00000000ff */
[----:B------:R0:W-:Y:S02]  /*50000*/  @P3 STG.E.U8 desc[UR32][R58.64], R61 ;  /* 0x0000003d3a003986 */ /* 0x0001e4000c101120 */
[----:B0-----:R-:W-:-:S05]  /*50010*/  PRMT R61, R4, 0x7770, RZ ;  /* 0x00007770043d7816 */ /* 0x001fca00000000ff */
[----:B------:R0:W-:Y:S02]  /*50020*/  @P2 STG.E.U8 desc[UR32][R56.64], R61 ;  /* 0x0000003d38002986 */ /* 0x0001e4000c101120 */
[----:B0-----:R-:W-:-:S05]  /*50030*/  PRMT R61, R4, 0x7771, RZ ;  /* 0x00007771043d7816 */ /* 0x001fca00000000ff */
[----:B------:R0:W-:Y:S02]  /*50040*/  @P1 STG.E.U8 desc[UR32][R54.64], R61 ;  /* 0x0000003d36001986 */ /* 0x0001e4000c101120 */
[----:B0-----:R-:W-:-:S05]  /*50050*/  PRMT R61, R4, 0x7772, RZ ;  /* 0x00007772043d7816 */ /* 0x001fca00000000ff */
[----:B------:R0:W-:Y:S04]  /*50060*/  @P0 STG.E.U8 desc[UR32][R52.64], R61 ;  /* 0x0000003d34000986 */ /* 0x0001e8000c101120 */
[----:B0-----:R-:W3:Y:S04]  /*50070*/  LDL.LU.64 R52, [R1+0xf00] ;  /* 0x000f000001347983 */ /* 0x001ee80000300a00 */
[----:B------:R-:W4:Y:S04]  /*50080*/  LDL.LU.64 R10, [R1+0xf38] ;  /* 0x000f3800010a7983 */ /* 0x000f280000300a00 */
[----:B------:R-:W4:Y:S04]  /*50090*/  LDL.LU.64 R8, [R1+0xf20] ;  /* 0x000f200001087983 */ /* 0x000f280000300a00 */
[----:B------:R-:W4:Y:S04]  /*500a0*/  LDL.LU.64 R58, [R1+0xef8] ;  /* 0x000ef800013a7983 */ /* 0x000f280000300a00 */
[----:B------:R-:W4:Y:S04]  /*500b0*/  LDL.LU R5, [R1+0x34] ;  /* 0x0000340001057983 */ /* 0x000f280000300800 */
[----:B------:R-:W4:Y:S04]  /*500c0*/  LDL.LU.64 R56, [R1+0xee0] ;  /* 0x000ee00001387983 */ /* 0x000f280000300a00 */
[----:B------:R-:W4:Y:S01]  /*500d0*/  LDL.LU R14, [R1+0x48] ;  /* 0x00004800010e7983 */ /* 0x000f220000300800 */
[----:B------:R-:W-:-:S03]  /*500e0*/  LOP3.LUT P3, RZ, R2, 0x100, RZ, 0xc0, !PT ;  /* 0x0000010002ff7812 */ /* 0x000fc6000786c0ff */
[----:B------:R-:W4:Y:S01]  /*500f0*/  LDL.LU.64 R54, [R1+0xed8] ;  /* 0x000ed80001367983 */ /* 0x000f220000300a00 */
[----:B------:R-:W-:Y:S02]  /*50100*/  PRMT R61, R4, 0x7773, RZ ;  /* 0x00007773043d7816 */ /* 0x000fe400000000ff */
[C---:B------:R-:W-:Y:S02]  /*50110*/  LOP3.LUT P2, RZ, R2.reuse, 0x80, RZ, 0xc0, !PT ;  /* 0x0000008002ff7812 */ /* 0x040fe4000784c0ff */
[----:B------:R-:W-:Y:S02]  /*50120*/  LOP3.LUT P1, RZ, R2, 0x40, RZ, 0xc0, !PT ;  /* 0x0000004002ff7812 */ /* 0x000fe4000782c0ff */
[----:B------:R-:W-:Y:S02]  /*50130*/  LOP3.LUT R60, R60, 0xefffffff, RZ, 0xc0, !PT ;  /* 0xefffffff3c3c7812 */ /* 0x000fe400078ec0ff */
[----:B--2---:R-:W-:-:S13]  /*50140*/  LOP3.LUT P6, RZ, R48, 0x10000000, RZ, 0xc0, !PT ;  /* 0x1000000030ff7812 */ /* 0x004fda00078cc0ff */
        /* <DEDUP_REMOVED lines=8> */
[----:B------:R-:W-:Y:S01]  /*501d0*/  LOP3.LUT R60, R60, 0x7fffffff, RZ, 0xc0, !PT ;  /* 0x7fffffff3c3c7812 */ /* 0x000fe200078ec0ff */
[----:B---3--:R0:W-:Y:S04]  /*501e0*/  @P3 STG.E.U8 desc[UR32][R52.64], R61 ;  /* 0x0000003d34003986 */ /* 0x0081e8000c101120 */
[----:B0-----:R-:W2:Y:S04]  /*501f0*/  LDL.LU.64 R52, [R1+0xed0] ;  /* 0x000ed00001347983 */ /* 0x001ea80000300a00 */
[----:B------:R-:W3:Y:S04]  /*50200*/  LDL.LU.64 R26, [R1+0xec8] ;  /* 0x000ec800011a7983 */ /* 0x000ee80000300a00 */
[----:B------:R-:W3:Y:S04]  /*50210*/  LDL.LU.64 R22, [R1+0xeb8] ;  /* 0x000eb80001167983 */ /* 0x000ee80000300a00 */
[----:B------:R-:W3:Y:S04]  /*50220*/  LDL.LU R15, [R1+0x38] ;  /* 0x00003800010f7983 */ /* 0x000ee80000300800 */
[----:B------:R-:W3:Y:S04]  /*50230*/  LDL.LU.64 R20, [R1+0xeb0] ;  /* 0x000eb00001147983 */ /* 0x000ee80000300a00 */
[----:B------:R-:W3:Y:S04]  /*50240*/  LDL.LU.64 R18, [R1+0xea8] ;  /* 0x000ea80001127983 */ /* 0x000ee80000300a00 */
[----:B------:R-:W3:Y:S01]  /*50250*/  LDL.LU.64 R16, [R1+0xe98] ;  /* 0x000e980001107983 */ /* 0x000ee20000300a00 */
[----:B----4-:R-:W-:-:S03]  /*50260*/  PRMT R61, R5, 0x7770, RZ ;  /* 0x00007770053d7816 */ /* 0x010fc600000000ff */
[----:B------:R-:W4:Y:S04]  /*50270*/  LDL.LU R4, [R1+0x4c] ;  /* 0x00004c0001047983 */ /* 0x000f280000300800 */
[----:B------:R-:W4:Y:S04]  /*50280*/  LDL.LU.64 R12, [R1+0xe78] ;  /* 0x000e7800010c7983 */ /* 0x000f280000300a00 */
[----:B------:R0:W-:Y:S02]  /*50290*/  @P2 STG.E.U8 desc[UR32][R10.64], R61 ;  /* 0x0000003d0a002986 */ /* 0x0001e4000c101120 */
[----:B0-----:R-:W-:-:S02]  /*502a0*/  PRMT R61, R5, 0x7771, RZ ;  /* 0x00007771053d7816 */ /* 0x001fc400000000ff */
[----:B------:R-:W4:Y:S04]  /*502b0*/  LDL.LU.64 R10, [R1+0xe70] ;  /* 0x000e7000010a7983 */ /* 0x000f280000300a00 */
[----:B------:R0:W-:Y:S04]  /*502c0*/  @P1 STG.E.U8 desc[UR32][R8.64], R61 ;  /* 0x0000003d08001986 */ /* 0x0001e8000c101120 */
[----:B0-----:R-:W4:Y:S01]  /*502d0*/  LDL.LU.64 R8, [R1+0xe68] ;  /* 0x000e680001087983 */ /* 0x001f220000300a00 */
[----:B------:R-:W-:Y:S02]  /*502e0*/  @P6 LOP3.LUT R60, R60, 0x80000000, RZ, 0xfc, !PT ;  /* 0x800000003c3c6812 */ /* 0x000fe400078efcff */
[----:B------:R-:W-:-:S02]  /*502f0*/  LOP3.LUT P6, RZ, R2, 0x1, RZ, 0xc0, !PT ;  /* 0x0000000102ff7812 */ /* 0x000fc400078cc0ff */
[----:B------:R-:W-:-:S11]  /*50300*/  LOP3.LUT R7, R7, 0xfffffffe, RZ, 0xc0, !PT ;  /* 0xfffffffe07077812 */ /* 0x000fd600078ec0ff */
[----:B------:R-:W-:Y:S02]  /*50310*/  @P6 LOP3.LUT R7, R7, 0x1, RZ, 0xfc, !PT ;  /* 0x0000000107076812 */ /* 0x000fe400078efcff */
[----:B------:R-:W-:Y:S02]  /*50320*/  LOP3.LUT P6, RZ, R2, 0x2, RZ, 0xc0, !PT ;  /* 0x0000000202ff7812 */ /* 0x000fe400078cc0ff */
[----:B------:R-:W-:-:S11]  /*50330*/  LOP3.LUT R7, R7, 0xfffffffd, RZ, 0xc0, !PT ;  /* 0xfffffffd07077812 */ /* 0x000fd600078ec0ff */
[----:B------:R-:W-:Y:S02]  /*50340*/  @P6 LOP3.LUT R7, R7, 0x2, RZ, 0xfc, !PT ;  /* 0x0000000207076812 */ /* 0x000fe400078efcff */
[C---:B------:R-:W-:Y:S02]  /*50350*/  LOP3.LUT P6, RZ, R2.reuse, 0x4, RZ, 0xc0, !PT ;  /* 0x0000000402ff7812 */ /* 0x040fe400078cc0ff */
[----:B------:R-:W-:Y:S02]  /*50360*/  LOP3.LUT R7, R7, 0xfffffffb, RZ, 0xc0, !PT ;  /* 0xfffffffb07077812 */ /* 0x000fe400078ec0ff */
[----:B------:R-:W-:-:S09]  /*50370*/  LOP3.LUT P0, RZ, R2, 0x20, RZ, 0xc0, !PT ;  /* 0x0000002002ff7812 */ /* 0x000fd2000780c0ff */
[----:B------:R-:W-:Y:S02]  /*50380*/  @P6 LOP3.LUT R7, R7, 0x4, RZ, 0xfc, !PT ;  /* 0x0000000407076812 */ /* 0x000fe400078efcff */
[----:B------:R-:W-:Y:S02]  /*50390*/  LOP3.LUT P6, RZ, R2, 0x8, RZ, 0xc0, !PT ;  /* 0x0000000802ff7812 */ /* 0x000fe400078cc0ff */
[----:B------:R-:W-:Y:S02]  /*503a0*/  LOP3.LUT R7, R7, 0xfffffff7, RZ, 0xc0, !PT ;  /* 0xfffffff707077812 */ /* 0x000fe400078ec0ff */
[----:B------:R-:W-:-:S09]  /*503b0*/  PRMT R61, R5, 0x7772, RZ ;  /* 0x00007772053d7816 */ /* 0x000fd200000000ff */
[----:B------:R-:W-:Y:S02]  /*503c0*/  @P6 LOP3.LUT R7, R7, 0x8, RZ, 0xfc, !PT ;  /* 0x0000000807076812 */ /* 0x000fe400078efcff */
[----:B------:R-:W-:Y:S01]  /*503d0*/  LOP3.LUT P6, RZ, R2, 0x10, RZ, 0xc0, !PT ;  /* 0x0000001002ff7812 */ /* 0x000fe200078cc0ff */
[----:B------:R0:W-:Y:S02]  /*503e0*/  @P0 STG.E.U8 desc[UR32][R58.64], R61 ;  /* 0x0000003d3a000986 */ /* 0x0001e4000c101120 */
[----:B0-----:R-:W-:Y:S02]  /*503f0*/  PRMT R61, R5, 0x7773, RZ ;  /* 0x00007773053d7816 */ /* 0x001fe400000000ff */
[----:B------:R-:W4:Y:S08]  /*50400*/  LDL.LU.64 R58, [R1+0xe58] ;  /* 0x000e5800013a7983 */ /* 0x000f300000300a00 */
[----:B------:R0:W-:Y:S01]  /*50410*/  @P6 STG.E.U8 desc[UR32][R56.64], R61 ;  /* 0x0000003d38006986 */ /* 0x0001e2000c101120 */
[----:B------:R-:W-:-:S03]  /*50420*/  LOP3.LUT P6, RZ, R7, 0x8, RZ, 0xc0, !PT ;  /* 0x0000000807ff7812 */ /* 0x000fc600078cc0ff */
[----:B------:R-:W4:Y:S01]  /*50430*/  LDL.LU R5, [R1+0x3c] ;  /* 0x00003c0001057983 */ /* 0x000f220000300800 */
[----:B0-----:R-:W-:-:S03]  /*50440*/  PRMT R61, R14, 0x7770, RZ ;  /* 0x000077700e3d7816 */ /* 0x001fc600000000ff */
[----:B------:R-:W4:Y:S06]  /*50450*/  LDL.LU.64 R56, [R1+0xe30] ;  /* 0x000e300001387983 */ /* 0x000f2c0000300a00 */
[----:B------:R0:W-:Y:S01]  /*50460*/  @P6 STG.E.U8 desc[UR32][R54.64], R61 ;  /* 0x0000003d36006986 */ /* 0x0001e2000c101120 */
[----:B------:R-:W-:Y:S02]  /*50470*/  LOP3.LUT P6, RZ, R7, 0x4, RZ, 0xc0, !PT ;  /* 0x0000000407ff7812 */ /* 0x000fe400078cc0ff */
[----:B0-----:R-:W-:Y:S01]  /*50480*/  PRMT R61, R14, 0x7771, RZ ;  /* 0x000077710e3d7816 */ /* 0x001fe200000000ff */
[----:B------:R-:W4:Y:S01]  /*50490*/  LDL.LU.64 R54, [R1+0xe28] ;  /* 0x000e280001367983 */ /* 0x000f220000300a00 */
[----:B------:R-:W-:-:S02]  /*504a0*/  LOP3.LUT P5, RZ, R48, 0x8000000, RZ, 0xc0, !PT ;  /* 0x0800000030ff7812 */ /* 0x000fc400078ac0ff */
[----:B------:R-:W-:-:S07]  /*504b0*/  LOP3.LUT P4, RZ, R48, 0x4000000, RZ, 0xc0, !PT ;  /* 0x0400000030ff7812 */ /* 0x000fce000788c0ff */
[----:B--2---:R0:W-:Y:S01]  /*504c0*/  @P6 STG.E.U8 desc[UR32][R52.64], R61 ;  /* 0x0000003d34006986 */ /* 0x0041e2000c101120 */
[C---:B------:R-:W-:Y:S02]  /*504d0*/  LOP3.LUT P6, RZ, R7.reuse, 0x2, RZ, 0xc0, !PT ;  /* 0x0000000207ff7812 */ /* 0x040fe400078cc0ff */
[----:B0-----:R-:W-:Y:S01]  /*504e0*/  PRMT R61, R14, 0x7772, RZ ;  /* 0x000077720e3d7816 */ /* 0x001fe200000000ff */
[----:B------:R-:W2:Y:S10]  /*504f0*/  LDL.LU.64 R52, [R1+0xe20] ;  /* 0x000e200001347983 */ /* 0x000eb40000300a00 */
[----:B---3--:R-:W-:Y:S01]  /*50500*/  @P6 STG.E.U8 desc[UR32][R26.64], R61 ;  /* 0x0000003d1a006986 */ /* 0x008fe2000c101120 */
[----:B------:R-:W-:-:S02]  /*50510*/  LOP3.LUT P6, RZ, R7, 0x1, RZ, 0xc0, !PT ;  /* 0x0000000107ff7812 */ /* 0x000fc400078cc0ff */
[----:B------:R-:W-:-:S11]  /*50520*/  PRMT R7, R14, 0x7773, RZ ;  /* 0x000077730e077816 */ /* 0x000fd600000000ff */
[----:B------:R0:W-:Y:S01]  /*50530*/  @P6 STG.E.U8 desc[UR32][R22.64], R7 ;  /* 0x0000000716006986 */ /* 0x0001e2000c101120 */
[----:B------:R-:W-:Y:S02]  /*50540*/  LOP3.LUT P6, RZ, R60, 0x80000000, RZ, 0xc0, !PT ;  /* 0x800000003cff7812 */ /* 0x000fe400078cc0ff */
[----:B0-----:R-:W-:-:S11]  /*50550*/  PRMT R7, R15, 0x7770, RZ ;  /* 0x000077700f077816 */ /* 0x001fd600000000ff */
        /* <DEDUP_REMOVED lines=9> */
[----:B----4-:R0:W-:Y:S02]  /*505f0*/  @P6 STG.E.U8 desc[UR32][R12.64], R7 ;  /* 0x000000070c006986 */ /* 0x0101e4000c101120 */
[----:B0-----:R-:W-:-:S05]  /*50600*/  PRMT R7, R4, 0x7770, RZ ;  /* 0x0000777004077816 */ /* 0x001fca00000000ff */
[----:B------:R0:W-:Y:S02]  /*50610*/  @P5 STG.E.U8 desc[UR32][R10.64], R7 ;  /* 0x000000070a005986 */ /* 0x0001e4000c101120 */
[----:B0-----:R-:W-:-:S05]  /*50620*/  PRMT R7, R4, 0x7771, RZ ;  /* 0x0000777104077816 */ /* 0x001fca00000000ff */
[----:B------:R0:W-:Y:S04]  /*50630*/  @P4 STG.E.U8 desc[UR32][R8.64], R7 ;  /* 0x0000000708004986 */ /* 0x0001e8000c101120 */
[----:B0-----:R-:W3:Y:S01]  /*50640*/  LDL.LU.64 R8, [R1+0xe10] ;  /* 0x000e100001087983 */ /* 0x001ee20000300a00 */
[C---:B------:R-:W-:Y:S02]  /*50650*/  LOP3.LUT P3, RZ, R48.reuse, 0x2000000, RZ, 0xc0, !PT ;  /* 0x0200000030ff7812 */ /* 0x040fe4000786c0ff */
[----:B------:R-:W-:Y:S01]  /*50660*/  LOP3.LUT P2, RZ, R48, 0x1000000, RZ, 0xc0, !PT ;  /* 0x0100000030ff7812 */ /* 0x000fe2000784c0ff */
[----:B------:R-:W4:Y:S01]  /*50670*/  LDL.LU.64 R12, [R1+0xdf0] ;  /* 0x000df000010c7983 */ /* 0x000f220000300a00 */
[----:B------:R-:W-:Y:S02]  /*50680*/  PRMT R7, R4, 0x7772, RZ ;  /* 0x0000777204077816 */ /* 0x000fe400000000ff */
[----:B------:R-:W-:-:S07]  /*50690*/  LOP3.LUT P1, RZ, R48, 0x800000, RZ, 0xc0, !PT ;  /* 0x0080000030ff7812 */ /* 0x000fce000782c0ff */
[----:B------:R0:W-:Y:S02]  /*506a0*/  @P3 STG.E.U8 desc[UR32][R58.64], R7 ;  /* 0x000000073a003986 */ /* 0x0001e4000c101120 */
[----:B0-----:R-:W-:-:S05]  /*506b0*/  PRMT R7, R4, 0x7773, RZ ;  /* 0x0000777304077816 */ /* 0x001fca00000000ff */
[----:B------:R0:W-:Y:S02]  /*506c0*/  @P2 STG.E.U8 desc[UR32][R56.64], R7 ;  /* 0x0000000738002986 */ /* 0x0001e4000c101120 */
[----:B0-----:R-:W-:-:S05]  /*506d0*/  PRMT R7, R5, 0x7770, RZ ;  /* 0x0000777005077816 */ /* 0x001fca00000000ff */
[----:B------:R0:W-:Y:S04]  /*506e0*/  @P1 STG.E.U8 desc[UR32][R54.64], R7 ;  /* 0x0000000736001986 */ /* 0x0001e8000c101120 */
[----:B0-----:R-:W4:Y:S04]  /*506f0*/  LDL.LU.64 R54, [R1+0xde8] ;  /* 0x000de80001367983 */ /* 0x001f280000300a00 */
[----:B------:R-:W4:Y:S04]  /*50700*/  LDL.LU.64 R10, [R1+0xde0] ;  /* 0x000de000010a7983 */ /* 0x000f280000300a00 */
[----:B------:R-:W4:Y:S04]  /*50710*/  LDL.LU.64 R58, [R1+0xdd0] ;  /* 0x000dd000013a7983 */ /* 0x000f280000300a00 */
[----:B------:R-:W4:Y:S01]  /*50720*/  LDL.LU R57, [R1+0x20] ;  /* 0x0000200001397983 */ /* 0x000f220000300800 */
[----:B------:R-:W-:-:S02]  /*50730*/  LOP3.LUT P0, RZ, R48, 0x400000, RZ, 0xc0, !PT ;  /* 0x0040000030ff7812 */ /* 0x000fc4000780c0ff */
[----:B------:R-:W-:Y:S02]  /*50740*/  PRMT R7, R5, 0x7771, RZ ;  /* 0x0000777105077816 */ /* 0x000fe400000000ff */
[----:B------:R-:W-:-:S09]  /*50750*/  LOP3.LUT P3, RZ, R48, 0x200000, RZ, 0xc0, !PT ;  /* 0x0020000030ff7812 */ /* 0x000fd2000786c0ff */
[----:B--2---:R0:W-:Y:S04]  /*50760*/  @P0 STG.E.U8 desc[UR32][R52.64], R7 ;  /* 0x0000000734000986 */ /* 0x0041e8000c101120 */
[----:B0-----:R-:W2:Y:S01]  /*50770*/  LDL.LU.64 R52, [R1+0xdc0] ;  /* 0x000dc00001347983 */ /* 0x001ea20000300a00 */
[----:B------:R-:W-:-:S05]  /*50780*/  PRMT R7, R5, 0x7772, RZ ;  /* 0x0000777205077816 */ /* 0x000fca00000000ff */
[----:B---3--:R0:W-:Y:S04]  /*50790*/  @P3 STG.E.U8 desc[UR32][R8.64], R7 ;  /* 0x0000000708003986 */ /* 0x0081e8000c101120 */
[----:B0-----:R-:W3:Y:S01]  /*507a0*/  LDL.LU R8, [R1+0x10] ;  /* 0x0000100001087983 */ /* 0x001ee20000300800 */
[----:B------:R-:W-:-:S03]  /*507b0*/  PRMT R7, R5, 0x7773, RZ ;  /* 0x0000777305077816 */ /* 0x000fc600000000ff */
[----:B------:R-:W3:Y:S01]  /*507c0*/  LDL.LU.64 R4, [R1+0xdb8] ;  /* 0x000db80001047983 */ /* 0x000ee20000300a00 */
[----:B------:R-:W-:Y:S02]  /*507d0*/  LOP3.LUT P6, RZ, R48, 0x200, RZ, 0xc0, !PT ;  /* 0x0000020030ff7812 */ /* 0x000fe400078cc0ff */
[----:B------:R-:W-:Y:S01]  /*507e0*/  LOP3.LUT R60, R60, 0xffefffff, RZ, 0xc0, !PT ;  /* 0xffefffff3c3c7812 */ /* 0x000fe200078ec0ff */
[----:B------:R-:W3:Y:S01]  /*507f0*/  LDL.LU.64 R26, [R1+0xdb0] ;  /* 0x000db000011a7983 */ /* 0x000ee20000300a00 */
[----:B------:R-:W-:-:S03]  /*50800*/  LOP3.LUT P2, RZ, R48, 0x100000, RZ, 0xc0, !PT ;  /* 0x0010000030ff7812 */ /* 0x000fc6000784c0ff */
[----:B------:R-:W3:Y:S01]  /*50810*/  LDL.LU.64 R22, [R1+0xda8] ;  /* 0x000da80001167983 */ /* 0x000ee20000300a00 */
[----:B------:R-:W-:-:S03]  /*50820*/  LOP3.LUT P1, RZ, R48, 0x80000, RZ, 0xc0, !PT ;  /* 0x0008000030ff7812 */ /* 0x000fc6000782c0ff */
[----:B------:R-:W3:Y:S02]  /*50830*/  LDL.LU.64 R20, [R1+0xd90] ;  /* 0x000d900001147983 */ /* 0x000ee40000300a00 */
        /* <DEDUP_REMOVED lines=12> */
[----:B----4-:R0:W-:Y:S10]  /*50900*/  @P2 STG.E.U8 desc[UR32][R12.64], R7 ;  /* 0x000000070c002986 */ /* 0x0101f4000c101120 */
[----:B------:R-:W-:-:S02]  /*50910*/  @P6 LOP3.LUT R60, R60, 0x1000000, RZ, 0xfc, !PT ;  /* 0x010000003c3c6812 */ /* 0x000fc400078efcff */
[----:B------:R-:W-:Y:S02]  /*50920*/  LOP3.LUT P6, RZ, R48, 0x4000, RZ, 0xc0, !PT ;  /* 0x0000400030ff7812 */ /* 0x000fe400078cc0ff */
[----:B------:R-:W-:Y:S02]  /*50930*/  LOP3.LUT R60, R60, 0xfdffffff, RZ, 0xc0, !PT ;  /* 0xfdffffff3c3c7812 */ /* 0x000fe400078ec0ff */
[----:B0-----:R-:W-:-:S05]  /*50940*/  PRMT R7, R57, 0x7770, RZ ;  /* 0x0000777039077816 */ /* 0x001fca00000000ff */
[----:B------:R0:W-:Y:S04]  /*50950*/  @P1 STG.E.U8 desc[UR32][R54.64], R7 ;  /* 0x0000000736001986 */ /* 0x0001e8000c101120 */
[----:B------:R-:W-:Y:S02]  /*50960*/  @P6 LOP3.LUT R60, R60, 0x2000000, RZ, 0xfc, !PT ;  /* 0x020000003c3c6812 */ /* 0x000fe400078efcff */
[----:B------:R-:W-:Y:S01]  /*50970*/  LOP3.LUT P6, RZ, R48, 0x8000, RZ, 0xc0, !PT ;  /* 0x0000800030ff7812 */ /* 0x000fe200078cc0ff */
[----:B0-----:R-:W4:Y:S01]  /*50980*/  LDL.LU R54, [R1+0x24] ;  /* 0x0000240001367983 */ /* 0x001f220000300800 */
[----:B------:R-:W-:-:S03]  /*50990*/  LOP3.LUT R60, R60, 0xfbffffff, RZ, 0xc0, !PT ;  /* 0xfbffffff3c3c7812 */ /* 0x000fc600078ec0ff */
[----:B------:R-:W4:Y:S08]  /*509a0*/  LDL.LU.64 R18, [R1+0xd88] ;  /* 0x000d880001127983 */ /* 0x000f300000300a00 */
[----:B------:R-:W-:Y:S01]  /*509b0*/  @P6 LOP3.LUT R60, R60, 0x4000000, RZ, 0xfc, !PT ;  /* 0x040000003c3c6812 */ /* 0x000fe200078efcff */
[----:B------:R-:W4:Y:S01]  /*509c0*/  LDL.LU.64 R16, [R1+0xd80] ;  /* 0x000d800001107983 */ /* 0x000f220000300a00 */
[----:B------:R-:W-:-:S02]  /*509d0*/  LOP3.LUT P6, RZ, R48, 0x10000, RZ, 0xc0, !PT ;  /* 0x0001000030ff7812 */ /* 0x000fc400078cc0ff */
[----:B------:R-:W-:Y:S01]  /*509e0*/  LOP3.LUT P0, RZ, R48, 0x40000, RZ, 0xc0, !PT ;  /* 0x0004000030ff7812 */ /* 0x000fe2000780c0ff */
[----:B------:R-:W4:Y:S01]  /*509f0*/  LDL.LU R55, [R1+0x14] ;  /* 0x0000140001377983 */ /* 0x000f220000300800 */
[----:B------:R-:W-:Y:S02]  /*50a00*/  LOP3.LUT R60, R60, 0xf7ffffff, RZ, 0xc0, !PT ;  /* 0xf7ffffff3c3c7812 */ /* 0x000fe400078ec0ff */
[----:B------:R-:W-:Y:S01]  /*50a10*/  PRMT R7, R57, 0x7771, RZ ;  /* 0x0000777139077816 */ /* 0x000fe200000000ff */
[----:B------:R-:W4:Y:S04]  /*50a20*/  LDL.LU.64 R14, [R1+0xd78] ;  /* 0x000d7800010e7983 */ /* 0x000f280000300a00 */
[----:B------:R-:W4:Y:S02]  /*50a30*/  LDL.LU.64 R12, [R1+0xd70] ;  /* 0x000d7000010c7983 */ /* 0x000f240000300a00 */
[----:B------:R-:W-:-:S02]  /*50a40*/  @P6 LOP3.LUT R60, R60, 0x8000000, RZ, 0xfc, !PT ;  /* 0x080000003c3c6812 */ /* 0x000fc400078efcff */
[----:B------:R-:W-:Y:S01]  /*50a50*/  LOP3.LUT P6, RZ, R48, 0x20000, RZ, 0xc0, !PT ;  /* 0x0002000030ff7812 */ /* 0x000fe200078cc0ff */
[----:B------:R0:W-:Y:S02]  /*50a60*/  @P0 STG.E.U8 desc[UR32][R10.64], R7 ;  /* 0x000000070a000986 */ /* 0x0001e4000c101120 */
[----:B0-----:R-:W-:Y:S02]  /*50a70*/  PRMT R7, R57, 0x7772, RZ ;  /* 0x0000777239077816 */ /* 0x001fe400000000ff */
[----:B------:R-:W4:Y:S08]  /*50a80*/  LDL.LU.64 R10, [R1+0xd68] ;  /* 0x000d6800010a7983 */ /* 0x000f300000300a00 */
[----:B------:R0:W-:Y:S01]  /*50a90*/  @P6 STG.E.U8 desc[UR32][R58.64], R7 ;  /* 0x000000073a006986 */ /* 0x0001e2000c101120 */
[----:B------:R-:W-:-:S02]  /*50aa0*/  LOP3.LUT P6, RZ, R60, 0x8000000, RZ, 0xc0, !PT ;  /* 0x080000003cff7812 */ /* 0x000fc400078cc0ff */
[----:B0-----:R-:W-:Y:S01]  /*50ab0*/  PRMT R7, R57, 0x7773, RZ ;  /* 0x0000777339077816 */ /* 0x001fe200000000ff */
[----:B------:R-:W4:Y:S04]  /*50ac0*/  LDL.LU.64 R58, [R1+0xd60] ;  /* 0x000d6000013a7983 */ /* 0x000f280000300a00 */
[----:B------:R-:W4:Y:S06]  /*50ad0*/  LDL.LU.64 R56, [R1+0xd50] ;  /* 0x000d500001387983 */ /* 0x000f2c0000300a00 */
[----:B--2---:R0:W-:Y:S01]  /*50ae0*/  @P6 STG.E.U8 desc[UR32][R52.64], R7 ;  /* 0x0000000734006986 */ /* 0x0041e2000c101120 */
[----:B------:R-:W-:-:S03]  /*50af0*/  LOP3.LUT P6, RZ, R60, 0x4000000, RZ, 0xc0, !PT ;  /* 0x040000003cff7812 */ /* 0x000fc600078cc0ff */
[----:B0-----:R-:W2:Y:S04]  /*50b00*/  LDL.LU.64 R52, [R1+0xd40] ;  /* 0x000d400001347983 */ /* 0x001ea80000300a00 */
[----:B------:R-:W2:Y:S01]  /*50b10*/  LDL.LU R9, [R1+0x28] ;  /* 0x0000280001097983 */ /* 0x000ea20000300800 */
[----:B---3--:R-:W-:-:S05]  /*50b20*/  PRMT R7, R8, 0x7770, RZ ;  /* 0x0000777008077816 */ /* 0x008fca00000000ff */
[----:B------:R0:W-:Y:S04]  /*50b30*/  @P6 STG.E.U8 desc[UR32][R4.64], R7 ;  /* 0x0000000704006986 */ /* 0x0001e8000c101120 */
[----:B0-----:R-:W3:Y:S01]  /*50b40*/  LDL.LU.64 R4, [R1+0xd38] ;  /* 0x000d380001047983 */ /* 0x001ee20000300a00 */
[----:B------:R-:W-:Y:S02]  /*50b50*/  LOP3.LUT P6, RZ, R60, 0x2000000, RZ, 0xc0, !PT ;  /* 0x020000003cff7812 */ /* 0x000fe400078cc0ff */
        /* <DEDUP_REMOVED lines=9> */
[----:B------:R-:W-:Y:S02]  /*50bf0*/  LOP3.LUT P5, RZ, R48, 0x100, RZ, 0xc0, !PT ;  /* 0x0000010030ff7812 */ /* 0x000fe400078ac0ff */
[----:B----4-:R-:W-:-:S09]  /*50c00*/  PRMT R7, R54, 0x7770, RZ ;  /* 0x0000777036077816 */ /* 0x010fd200000000ff */
[----:B------:R0:W-:Y:S01]  /*50c10*/  @P6 STG.E.U8 desc[UR32][R18.64], R7 ;  /* 0x0000000712006986 */ /* 0x0001e2000c101120 */
[----:B------:R-:W-:Y:S02]  /*50c20*/  LOP3.LUT P6, RZ, R60, 0x200000, RZ, 0xc0, !PT ;  /* 0x002000003cff7812 */ /* 0x000fe400078cc0ff */
[----:B0-----:R-:W-:-:S11]  /*50c30*/  PRMT R7, R54, 0x7771, RZ ;  /* 0x0000777136077816 */ /* 0x001fd600000000ff */
[----:B------:R0:W-:Y:S01]  /*50c40*/  @P6 STG.E.U8 desc[UR32][R16.64], R7 ;  /* 0x0000000710006986 */ /* 0x0001e2000c101120 */
[----:B------:R-:W-:Y:S02]  /*50c50*/  LOP3.LUT P6, RZ, R60, 0x100000, RZ, 0xc0, !PT ;  /* 0x001000003cff7812 */ /* 0x000fe400078cc0ff */
[----:B------:R-:W-:Y:S02]  /*50c60*/  LOP3.LUT P4, RZ, R48, 0x80, RZ, 0xc0, !PT ;  /* 0x0000008030ff7812 */ /* 0x000fe4000788c0ff */
[----:B0-----:R-:W-:-:S09]  /*50c70*/  PRMT R7, R54, 0x7772, RZ ;  /* 0x0000777236077816 */ /* 0x001fd200000000ff */
[----:B------:R0:W-:Y:S01]  /*50c80*/  @P6 STG.E.U8 desc[UR32][R14.64], R7 ;  /* 0x000000070e006986 */ /* 0x0001e2000c101120 */
[----:B------:R-:W-:Y:S02]  /*50c90*/  LOP3.LUT P3, RZ, R48, 0x40, RZ, 0xc0, !PT ;  /* 0x0000004030ff7812 */ /* 0x000fe4000786c0ff */
[----:B0-----:R-:W-:-:S05]  /*50ca0*/  PRMT R7, R54, 0x7773, RZ ;  /* 0x0000777336077816 */ /* 0x001fca00000000ff */
        /* <DEDUP_REMOVED lines=9> */
[----:B------:R0:W-:Y:S02]  /*50d40*/  @P2 STG.E.U8 desc[UR32][R56.64], R7 ;  /* 0x0000000738002986 */ /* 0x0001e4000c101120 */
[----:B0-----:R-:W-:-:S05]  /*50d50*/  PRMT R7, R55, 0x7773, RZ ;  /* 0x0000777337077816 */ /* 0x001fca00000000ff */
[----:B--2---:R0:W-:Y:S02]  /*50d60*/  @P1 STG.E.U8 desc[UR32][R52.64], R7 ;  /* 0x0000000734001986 */ /* 0x0041e4000c101120 */
[----:B0-----:R-:W-:-:S05]  /*50d70*/  PRMT R7, R9, 0x7770, RZ ;  /* 0x0000777009077816 */ /* 0x001fca00000000ff */
[----:B---3--:R0:W-:Y:S04]  /*50d80*/  @P0 STG.E.U8 desc[UR32][R4.64], R7 ;  /* 0x0000000704000986 */ /* 0x0081e8000c101120 */
[----:B0-----:R-:W2:Y:S04]  /*50d90*/  LDL.LU.64 R4, [R1+0xd30] ;  /* 0x000d300001047983 */ /* 0x001ea80000300a00 */
[----:B------:R-:W3:Y:S04]  /*50da0*/  LDL.LU.64 R10, [R1+0xd20] ;  /* 0x000d2000010a7983 */ /* 0x000ee80000300a00 */
[----:B------:R-:W4:Y:S04]  /*50db0*/  LDL.LU.64 R52, [R1+0xd08] ;  /* 0x000d080001347983 */ /* 0x000f280000300a00 */
[----:B------:R-:W4:Y:S04]  /*50dc0*/  LDL.LU.64 R58, [R1+0xd00] ;  /* 0x000d0000013a7983 */ /* 0x000f280000300a00 */
[----:B------:R-:W4:Y:S04]  /*50dd0*/  LDL.LU.64 R56, [R1+0xcf8] ;  /* 0x000cf80001387983 */ /* 0x000f280000300a00 */
[----:B------:R-:W4:Y:S04]  /*50de0*/  LDL.LU.64 R54, [R1+0xce8] ;  /* 0x000ce80001367983 */ /* 0x000f280000300a00 */
[----:B------:R-:W4:Y:S01]  /*50df0*/  LDL.LU R18, [R1+0x18] ;  /* 0x0000180001127983 */ /* 0x000f220000300800 */
[----:B------:R-:W-:-:S02]  /*50e00*/  LOP3.LUT P3, RZ, R48, 0x4, RZ, 0xc0, !PT ;  /* 0x0000000430ff7812 */ /* 0x000fc4000786c0ff */
[----:B------:R-:W-:Y:S02]  /*50e10*/  PRMT R7, R9, 0x7771, RZ ;  /* 0x0000777109077816 */ /* 0x000fe400000000ff */
        /* <DEDUP_REMOVED lines=12> */
[----:B------:R-:W-:Y:S01]  /*50ee0*/  LOP3.LUT P6, RZ, R49, 0x4000000, RZ, 0xc0, !PT ;  /* 0x0400000031ff7812 */ /* 0x000fe200078cc0ff */
[----:B--2---:R0:W-:Y:S04]  /*50ef0*/  @P3 STG.E.U8 desc[UR32][R4.64], R7 ;  /* 0x0000000704003986 */ /* 0x0041e8000c101120 */
[----:B0-----:R-:W2:Y:S04]  /*50f00*/  LDL.LU.64 R4, [R1+0xcc8] ;  /* 0x000cc80001047983 */ /* 0x001ea80000300a00 */
[----:B------:R-:W2:Y:S04]  /*50f10*/  LDL.LU R19, [R1+0x2c] ;  /* 0x00002c0001137983 */ /* 0x000ea80000300800 */
[----:B------:R-:W2:Y:S01]  /*50f20*/  LDL.LU.64 R26, [R1+0xcc0] ;  /* 0x000cc000011a7983 */ /* 0x000ea20000300a00 */
[----:B------:R-:W-:-:S03]  /*50f30*/  LOP3.LUT R60, R60, 0xfffeffff, RZ, 0xc0, !PT ;  /* 0xfffeffff3c3c7812 */ /* 0x000fc600078ec0ff */
[----:B------:R-:W2:Y:S01]  /*50f40*/  LDL.LU.64 R22, [R1+0xcb8] ;  /* 0x000cb80001167983 */ /* 0x000ea20000300a00 */
[----:B------:R-:W-:Y:S02]  /*50f50*/  @P6 LOP3.LUT R60, R60, 0x10000, RZ, 0xfc, !PT ;  /* 0x000100003c3c6812 */ /* 0x000fe400078efcff */
[----:B------:R-:W-:Y:S01]  /*50f60*/  LOP3.LUT P6, RZ, R49, 0x8000000, RZ, 0xc0, !PT ;  /* 0x0800000031ff7812 */ /* 0x000fe200078cc0ff */
[----:B------:R-:W2:Y:S01]  /*50f70*/  LDL.LU.64 R20, [R1+0xca8] ;  /* 0x000ca80001147983 */ /* 0x000ea20000300a00 */
[----:B------:R-:W-:Y:S02]  /*50f80*/  LOP3.LUT P2, RZ, R48, 0x2, RZ, 0xc0, !PT ;  /* 0x0000000230ff7812 */ /* 0x000fe4000784c0ff */
[----:B------:R-:W-:Y:S01]  /*50f90*/  LOP3.LUT R60, R60, 0xfffdffff, RZ, 0xc0, !PT ;  /* 0xfffdffff3c3c7812 */ /* 0x000fe200078ec0ff */
[----:B------:R-:W2:Y:S01]  /*50fa0*/  LDL.LU.64 R16, [R1+0xc88] ;  /* 0x000c880001107983 */ /* 0x000ea20000300a00 */
[----:B------:R-:W-:Y:S02]  /*50fb0*/  LOP3.LUT P1, RZ, R48, 0x1, RZ, 0xc0, !PT ;  /* 0x0000000130ff7812 */ /* 0x000fe4000782c0ff */
[----:B------:R-:W-:-:S05]  /*50fc0*/  PRMT R7, R9, 0x7772, RZ ;  /* 0x0000777209077816 */ /* 0x000fca00000000ff */
[----:B------:R-:W-:Y:S02]  /*50fd0*/  @P6 LOP3.LUT R60, R60, 0x20000, RZ, 0xfc, !PT ;  /* 0x000200003c3c6812 */ /* 0x000fe400078efcff */
[----:B------:R-:W-:Y:S01]  /*50fe0*/  LOP3.LUT P6, RZ, R49, 0x10000000, RZ, 0xc0, !PT ;  /* 0x1000000031ff7812 */ /* 0x000fe200078cc0ff */
[----:B---3--:R0:W-:Y:S01]  /*50ff0*/  @P2 STG.E.U8 desc[UR32][R10.64], R7 ;  /* 0x000000070a002986 */ /* 0x0081e2000c101120 */
[----:B------:R-:W-:Y:S02]  /*51000*/  LOP3.LUT R60, R60, 0xfffbffff, RZ, 0xc0, !PT ;  /* 0xfffbffff3c3c7812 */ /* 0x000fe400078ec0ff */
[----:B0-----:R-:W-:-:S09]  /*51010*/  PRMT R7, R9, 0x7773, RZ ;  /* 0x0000777309077816 */ /* 0x001fd200000000ff */
[----:B------:R-:W-:Y:S02]  /*51020*/  @P6 LOP3.LUT R60, R60, 0x40000, RZ, 0xfc, !PT ;  /* 0x000400003c3c6812 */ /* 0x000fe400078efcff */
[C---:B------:R-:W-:Y:S01]  /*51030*/  LOP3.LUT P6, RZ, R49.reuse, 0x20000000, RZ, 0xc0, !PT ;  /* 0x2000000031ff7812 */ /* 0x040fe200078cc0ff */
[----:B----4-:R0:W-:Y:S01]  /*51040*/  @P1 STG.E.U8 desc[UR32][R52.64], R7 ;  /* 0x0000000734001986 */ /* 0x0101e2000c101120 */
[----:B------:R-:W-:Y:S02]  /*51050*/  LOP3.LUT P0, RZ, R49, 0x80000000, RZ, 0xc0, !PT ;  /* 0x8000000031ff7812 */ /* 0x000fe4000780c0ff */
[----:B------:R-:W-:Y:S01]  /*51060*/  LOP3.LUT R60, R60, 0xfff7ffff, RZ, 0xc0, !PT ;  /* 0xfff7ffff3c3c7812 */ /* 0x000fe200078ec0ff */
[----:B0-----:R-:W3:Y:S04]  /*51070*/  LDL.LU R52, [R1+0x1c] ;  /* 0x00001c0001347983 */ /* 0x001ee80000300800 */
[----:B------:R-:W4:Y:S04]  /*51080*/  LDL.LU.64 R14, [R1+0xc80] ;  /* 0x000c8000010e7983 */ /* 0x000f280000300a00 */
[----:B------:R-:W-:-:S02]  /*51090*/  @P6 LOP3.LUT R60, R60, 0x80000, RZ, 0xfc, !PT ;  /* 0x000800003c3c6812 */ /* 0x000fc400078efcff */
[----:B------:R-:W-:Y:S01]  /*510a0*/  LOP3.LUT P6, RZ, R49, 0x40000000, RZ, 0xc0, !PT ;  /* 0x4000000031ff7812 */ /* 0x000fe200078cc0ff */
[----:B------:R-:W4:Y:S01]  /*510b0*/  LDL.LU.64 R12, [R1+0xc78] ;  /* 0x000c7800010c7983 */ /* 0x000f220000300a00 */
[----:B------:R-:W-:-:S03]  /*510c0*/  PRMT R7, R18, 0x7770, RZ ;  /* 0x0000777012077816 */ /* 0x000fc600000000ff */
[----:B------:R-:W4:Y:S04]  /*510d0*/  LDL.LU R53, [R1+0x60] ;  /* 0x0000600001357983 */ /* 0x000f280000300800 */
[----:B------:R0:W-:Y:S04]  /*510e0*/  @P0 STG.E.U8 desc[UR32][R58.64], R7 ;  /* 0x000000073a000986 */ /* 0x0001e8000c101120 */
[----:B------:R-:W4:Y:S04]  /*510f0*/  LDL.LU.64 R10, [R1+0xc68] ;  /* 0x000c6800010a7983 */ /* 0x000f280000300a00 */
[----:B------:R-:W4:Y:S01]  /*51100*/  LDL.LU.64 R8, [R1+0xc48] ;  /* 0x000c480001087983 */ /* 0x000f220000300a00 */
[----:B0-----:R-:W-:-:S03]  /*51110*/  PRMT R7, R18, 0x7771, RZ ;  /* 0x0000777112077816 */ /* 0x001fc600000000ff */
[----:B------:R-:W4:Y:S04]  /*51120*/  LDL.LU.64 R58, [R1+0xc40] ;  /* 0x000c4000013a7983 */ /* 0x000f280000300a00 */
[----:B------:R0:W-:Y:S01]  /*51130*/  @P6 STG.E.U8 desc[UR32][R56.64], R7 ;  /* 0x0000000738006986 */ /* 0x0001e2000c101120 */
[----:B------:R-:W-:Y:S02]  /*51140*/  LOP3.LUT P6, RZ, R60, 0x80000, RZ, 0xc0, !PT ;  /* 0x000800003cff7812 */ /* 0x000fe400078cc0ff */
[----:B0-----:R-:W-:Y:S01]  /*51150*/  PRMT R7, R18, 0x7772, RZ ;  /* 0x0000777212077816 */ /* 0x001fe200000000ff */
[----:B------:R-:W4:Y:S10]  /*51160*/  LDL.LU.64 R56, [R1+0xc38] ;  /* 0x000c380001387983 */ /* 0x000f340000300a00 */
[----:B------:R0:W-:Y:S01]  /*51170*/  @P6 STG.E.U8 desc[UR32][R54.64], R7 ;  /* 0x0000000736006986 */ /* 0x0001e2000c101120 */
[----:B------:R-:W-:-:S03]  /*51180*/  LOP3.LUT P6, RZ, R60, 0x40000, RZ, 0xc0, !PT ;  /* 0x000400003cff7812 */ /* 0x000fc600078cc0ff */
[----:B0-----:R-:W4:Y:S01]  /*51190*/  LDL.LU.64 R54, [R1+0xc20] ;  /* 0x000c200001367983 */ /* 0x001f220000300a00 */
[----:B------:R-:W-:-:S09]  /*511a0*/  PRMT R7, R18, 0x7773, RZ ;  /* 0x0000777312077816 */ /* 0x000fd200000000ff */
[----:B--2---:R0:W-:Y:S04]  /*511b0*/  @P6 STG.E.U8 desc[UR32][R4.64], R7 ;  /* 0x0000000704006986 */ /* 0x0041e8000c101120 */
[----:B0-----:R-:W2:Y:S01]  /*511c0*/  LDL.LU.64 R4, [R1+0xc00] ;  /* 0x000c000001047983 */ /* 0x001ea20000300a00 */
        /* <DEDUP_REMOVED lines=13> */
[----:B---3--:R-:W-:-:S11]  /*512a0*/  PRMT R7, R52, 0x7770, RZ ;  /* 0x0000777034077816 */ /* 0x008fd600000000ff */
[----:B----4-:R0:W-:Y:S01]  /*512b0*/  @P6 STG.E.U8 desc[UR32][R14.64], R7 ;  /* 0x000000070e006986 */ /* 0x0101e2000c101120 */
[----:B------:R-:W-:Y:S02]  /*512c0*/  LOP3.LUT P6, RZ, R60, 0x1000, RZ, 0xc0, !PT ;  /* 0x000010003cff7812 */ /* 0x000fe400078cc0ff */
[C---:B------:R-:W-:Y:S02]  /*512d0*/  LOP3.LUT P5, RZ, R49.reuse, 0x200000, RZ, 0xc0, !PT ;  /* 0x0020000031ff7812 */ /* 0x040fe400078ac0ff */
[----:B------:R-:W-:Y:S02]  /*512e0*/  LOP3.LUT P4, RZ, R49, 0x100000, RZ, 0xc0, !PT ;  /* 0x0010000031ff7812 */ /* 0x000fe4000788c0ff */
[----:B0-----:R-:W-:-:S07]  /*512f0*/  PRMT R7, R52, 0x7771, RZ ;  /* 0x0000777134077816 */ /* 0x001fce00000000ff */
        /* <DEDUP_REMOVED lines=14> */
[----:B------:R0:W-:Y:S02]  /*513e0*/  @P1 STG.E.U8 desc[UR32][R54.64], R7 ;  /* 0x0000000736001986 */ /* 0x0001e4000c101120 */
[----:B0-----:R-:W-:-:S05]  /*513f0*/  PRMT R7, R53, 0x7773, RZ ;  /* 0x0000777335077816 */ /* 0x001fca00000000ff */
[----:B--2---:R0:W-:Y:S04]  /*51400*/  @P0 STG.E.U8 desc[UR32][R4.64], R7 ;  /* 0x0000000704000986 */ /* 0x0041e8000c101120 */
[----:B0-----:R-:W2:Y:S04]  /*51410*/  LDL.LU.64 R4, [R1+0xbf8] ;  /* 0x000bf80001047983 */ /* 0x001ea80000300a00 */
[----:B------:R-:W3:Y:S04]  /*51420*/  LDL.LU.64 R10, [R1+0xbf0] ;  /* 0x000bf000010a7983 */ /* 0x000ee80000300a00 */
[----:B------:R-:W4:Y:S04]  /*51430*/  LDL.LU.64 R8, [R1+0xbe0] ;  /* 0x000be00001087983 */ /* 0x000f280000300a00 */
[----:B------:R-:W2:Y:S04]  /*51440*/  LDL.LU R59, [R1] ;  /* 0x00000000013b7983 */ /* 0x000ea80000300800 */
[----:B------:R-:W4:Y:S04]  /*51450*/  LDL.LU.64 R56, [R1+0xbc0] ;  /* 0x000bc00001387983 */ /* 0x000f280000300a00 */
[----:B------:R-:W4:Y:S04]  /*51460*/  LDL.LU.64 R54, [R1+0xbb8] ;  /* 0x000bb80001367983 */ /* 0x000f280000300a00 */
[----:B------:R-:W4:Y:S04]  /*51470*/  LDL.LU.64 R52, [R1+0xbb0] ;  /* 0x000bb00001347983 */ /* 0x000f280000300a00 */
[----:B------:R-:W4:Y:S01]  /*51480*/  LDL.LU R16, [R1+0x64] ;  /* 0x0000640001107983 */ /* 0x000f220000300800 */
[----:B------:R-:W-:-:S02]  /*51490*/  LOP3.LUT P3, RZ, R49, 0x8000, RZ, 0xc0, !PT ;  /* 0x0000800031ff7812 */ /* 0x000fc4000786c0ff */
        /* <DEDUP_REMOVED lines=14> */
[----:B--2---:R-:W-:-:S05]  /*51580*/  PRMT R7, R59, 0x7770, RZ ;  /* 0x000077703b077816 */ /* 0x004fca00000000ff */
[----:B------:R0:W-:Y:S04]  /*51590*/  @P3 STG.E.U8 desc[UR32][R4.64], R7 ;  /* 0x0000000704003986 */ /* 0x0001e8000c101120 */
[----:B0-----:R-:W2:Y:S04]  /*515a0*/  LDL.LU.64 R4, [R1+0xba0] ;  /* 0x000ba00001047983 */ /* 0x001ea80000300a00 */
[----:B------:R-:W2:Y:S04]  /*515b0*/  LDL.LU.64 R26, [R1+0xb80] ;  /* 0x000b8000011a7983 */ /* 0x000ea80000300a00 */
[----:B------:R-:W2:Y:S04]  /*515c0*/  LDL.LU.64 R22, [R1+0xb78] ;  /* 0x000b780001167983 */ /* 0x000ea80000300a00 */
[----:B------:R-:W2:Y:S01]  /*515d0*/  LDL.LU R17, [R1+0x4] ;  /* 0x0000040001117983 */ /* 0x000ea20000300800 */
[----:B------:R-:W-:-:S02]  /*515e0*/  @P6 LOP3.LUT R60, R60, 0x100, RZ, 0xfc, !PT ;  /* 0x000001003c3c6812 */ /* 0x000fc400078efcff */
[C---:B------:R-:W-:Y:S01]  /*515f0*/  LOP3.LUT P6, RZ, R49.reuse, 0x100, RZ, 0xc0, !PT ;  /* 0x0000010031ff7812 */ /* 0x040fe200078cc0ff */
[----:B------:R-:W2:Y:S01]  /*51600*/  LDL.LU.64 R20, [R1+0xb70] ;  /* 0x000b700001147983 */ /* 0x000ea20000300a00 */
[----:B------:R-:W-:Y:S02]  /*51610*/  LOP3.LUT R60, R60, 0xfffffdff, RZ, 0xc0, !PT ;  /* 0xfffffdff3c3c7812 */ /* 0x000fe400078ec0ff */
[C---:B------:R-:W-:Y:S01]  /*51620*/  LOP3.LUT P2, RZ, R49.reuse, 0x4000, RZ, 0xc0, !PT ;  /* 0x0000400031ff7812 */ /* 0x040fe2000784c0ff */
[----:B------:R-:W2:Y:S01]  /*51630*/  LDL.LU.64 R18, [R1+0xb60] ;  /* 0x000b600001127983 */ /* 0x000ea20000300a00 */
[----:B------:R-:W-:Y:S02]  /*51640*/  LOP3.LUT P1, RZ, R49, 0x2000, RZ, 0xc0, !PT ;  /* 0x0000200031ff7812 */ /* 0x000fe4000782c0ff */
[----:B------:R-:W-:Y:S01]  /*51650*/  PRMT R7, R59, 0x7771, RZ ;  /* 0x000077713b077816 */ /* 0x000fe200000000ff */
[----:B------:R-:W2:Y:S04]  /*51660*/  LDL.LU.64 R14, [R1+0xb40] ;  /* 0x000b4000010e7983 */ /* 0x000ea80000300a00 */
[----:B------:R-:W-:-:S02]  /*51670*/  @P6 LOP3.LUT R60, R60, 0x200, RZ, 0xfc, !PT ;  /* 0x000002003c3c6812 */ /* 0x000fc400078efcff */
[C---:B------:R-:W-:Y:S02]  /*51680*/  LOP3.LUT P6, RZ, R49.reuse, 0x200, RZ, 0xc0, !PT ;  /* 0x0000020031ff7812 */ /* 0x040fe400078cc0ff */
[----:B------:R-:W-:Y:S01]  /*51690*/  LOP3.LUT R60, R60, 0xfffffbff, RZ, 0xc0, !PT ;  /* 0xfffffbff3c3c7812 */ /* 0x000fe200078ec0ff */
[----:B---3--:R0:W-:Y:S01]  /*516a0*/  @P2 STG.E.U8 desc[UR32][R10.64], R7 ;  /* 0x000000070a002986 */ /* 0x0081e2000c101120 */
[----:B------:R-:W-:-:S09]  /*516b0*/  LOP3.LUT P0, RZ, R49, 0x1000, RZ, 0xc0, !PT ;  /* 0x0000100031ff7812 */ /* 0x000fd2000780c0ff */
[----:B------:R-:W-:Y:S02]  /*516c0*/  @P6 LOP3.LUT R60, R60, 0x400, RZ, 0xfc, !PT ;  /* 0x000004003c3c6812 */ /* 0x000fe400078efcff */
[----:B------:R-:W-:Y:S02]  /*516d0*/  LOP3.LUT P6, RZ, R49, 0x400, RZ, 0xc0, !PT ;  /* 0x0000040031ff7812 */ /* 0x000fe400078cc0ff */
[----:B0-----:R-:W-:Y:S02]  /*516e0*/  PRMT R7, R59, 0x7772, RZ ;  /* 0x000077723b077816 */ /* 0x001fe400000000ff */
[----:B------:R-:W-:-:S03]  /*516f0*/  LOP3.LUT R60, R60, 0xfffff7ff, RZ, 0xc0, !PT ;  /* 0xfffff7ff3c3c7812 */ /* 0x000fc600078ec0ff */
[----:B----4-:R0:W-:Y:S06]  /*51700*/  @P1 STG.E.U8 desc[UR32][R8.64], R7 ;  /* 0x0000000708001986 */ /* 0x0101ec000c101120 */
[----:B------:R-:W-:Y:S02]  /*51710*/  @P6 LOP3.LUT R60, R60, 0x800, RZ, 0xfc, !PT ;  /* 0x000008003c3c6812 */ /* 0x000fe400078efcff */
[----:B0-----:R-:W-:Y:S02]  /*51720*/  PRMT R7, R59, 0x7773, RZ ;  /* 0x000077733b077816 */ /* 0x001fe400000000ff */
[----:B------:R-:W-:-:S03]  /*51730*/  LOP3.LUT P6, RZ, R49, 0x800, RZ, 0xc0, !PT ;  /* 0x0000080031ff7812 */ /* 0x000fc600078cc0ff */
[----:B------:R0:W-:Y:S04]  /*51740*/  @P0 STG.E.U8 desc[UR32][R56.64], R7 ;  /* 0x0000000738000986 */ /* 0x0001e8000c101120 */
[----:B0-----:R-:W3:Y:S01]  /*51750*/  LDL.LU R57, [R1+0x68] ;  /* 0x0000680001397983 */ /* 0x001ee20000300800 */
[----:B------:R-:W-:-:S03]  /*51760*/  PRMT R7, R16, 0x7770, RZ ;  /* 0x0000777010077816 */ /* 0x000fc600000000ff */
[----:B------:R-:W4:Y:S04]  /*51770*/  LDL.LU.64 R12, [R1+0xb38] ;  /* 0x000b3800010c7983 */ /* 0x000f280000300a00 */
[----:B------:R-:W4:Y:S04]  /*51780*/  LDL.LU.64 R10, [R1+0xb30] ;  /* 0x000b3000010a7983 */ /* 0x000f280000300a00 */
[----:B------:R0:W-:Y:S01]  /*51790*/  @P6 STG.E.U8 desc[UR32][R54.64], R7 ;  /* 0x0000000736006986 */ /* 0x0001e2000c101120 */
[----:B------:R-:W-:-:S03]  /*517a0*/  LOP3.LUT P6, RZ, R60, 0x800, RZ, 0xc0, !PT ;  /* 0x000008003cff7812 */ /* 0x000fc600078cc0ff */
[----:B------:R-:W4:Y:S04]  /*517b0*/  LDL.LU.64 R8, [R1+0xb20] ;  /* 0x000b200001087983 */ /* 0x000f280000300a00 */
[----:B------:R-:W4:Y:S01]  /*517c0*/  LDL.LU.64 R58, [R1+0xb00] ;  /* 0x000b0000013a7983 */ /* 0x000f220000300a00 */
[----:B0-----:R-:W-:-:S03]  /*517d0*/  PRMT R7, R16, 0x7771, RZ ;  /* 0x0000777110077816 */ /* 0x001fc600000000ff */
[----:B------:R-:W4:Y:S04]  /*517e0*/  LDL.LU R56, [R1+0x8] ;  /* 0x0000080001387983 */ /* 0x000f280000300800 */
[----:B------:R0:W-:Y:S01]  /*517f0*/  @P6 STG.E.U8 desc[UR32][R52.64], R7 ;  /* 0x0000000734006986 */ /* 0x0001e2000c101120 */
[----:B------:R-:W-:-:S03]  /*51800*/  LOP3.LUT P6, RZ, R60, 0x400, RZ, 0xc0, !PT ;  /* 0x000004003cff7812 */ /* 0x000fc600078cc0ff */
[----:B------:R-:W4:Y:S04]  /*51810*/  LDL.LU.64 R54, [R1+0xaf8] ;  /* 0x000af80001367983 */ /* 0x000f280000300a00 */
[----:B0-----:R-:W4:Y:S01]  /*51820*/  LDL.LU.64 R52, [R1+0xaf0] ;  /* 0x000af00001347983 */ /* 0x001f220000300a00 */
[----:B------:R-:W-:-:S05]  /*51830*/  PRMT R7, R16, 0x7772, RZ ;  /* 0x0000777210077816 */ /* 0x000fca00000000ff */
        /* <DEDUP_REMOVED lines=18> */
[C---:B------:R-:W-:Y:S02]  /*51960*/  LOP3.LUT P5, RZ, R49.reuse, 0x4, RZ, 0xc0, !PT ;  /* 0x0000000431ff7812 */ /* 0x040fe400078ac0ff */
[----:B------:R-:W-:Y:S02]  /*51970*/  LOP3.LUT P4, RZ, R49, 0x2, RZ, 0xc0, !PT ;  /* 0x0000000231ff7812 */ /* 0x000fe4000788c0ff */
[----:B---3--:R-:W-:-:S07]  /*51980*/  PRMT R7, R57, 0x7770, RZ ;  /* 0x0000777039077816 */ /* 0x008fce00000000ff */
[----:B----4-:R0:W-:Y:S01]  /*51990*/  @P6 STG.E.U8 desc[UR32][R12.64], R7 ;  /* 0x000000070c006986 */ /* 0x0101e2000c101120 */
        /* <DEDUP_REMOVED lines=19> */
[----:B------:R-:W4:Y:S04]  /*51ad0*/  LDL.LU.64 R8, [R1+0xaa8] ;  /* 0x000aa80001087983 */ /* 0x000f280000300a00 */
[----:B------:R-:W3:Y:S04]  /*51ae0*/  LDL.LU R57, [R1+0x6c] ;  /* 0x00006c0001397983 */ /* 0x000ee80000300800 */
        /* <DEDUP_REMOVED lines=20> */
[----:B0-----:R-:W2:Y:S01]  /*51c30*/  LDL.LU.64 R4, [R1+0xa80] ;  /* 0x000a800001047983 */ /* 0x001ea20000300a00 */
[----:B---3--:R-:W-:-:S05]  /*51c40*/  PRMT R7, R57, 0x7770, RZ ;  /* 0x0000777039077816 */ /* 0x008fca00000000ff */
[----:B------:R0:W-:Y:S04]  /*51c50*/  @P2 STG.E.U8 desc[UR32][R52.64], R7 ;  /* 0x0000000734002986 */ /* 0x0001e8000c101120 */
[----:B0-----:R-:W3:Y:S01]  /*51c60*/  LDL.LU.64 R52, [R1+0xa60] ;  /* 0x000a600001347983 */ /* 0x001ee20000300a00 */
[----:B------:R-:W-:-:S03]  /*51c70*/  LOP3.LUT R60, R60, 0xfffffffe, RZ, 0xc0, !PT ;  /* 0xfffffffe3c3c7812 */ /* 0x000fc600078ec0ff */
[----:B------:R-:W3:Y:S01]  /*51c80*/  LDL.LU.64 R22, [R1+0xa50] ;  /* 0x000a500001167983 */ /* 0x000ee20000300a00 */
[----:B------:R-:W-:Y:S02]  /*51c90*/  @P6 LOP3.LUT R60, R60, 0x1, RZ, 0xfc, !PT ;  /* 0x000000013c3c6812 */ /* 0x000fe400078efcff */
[----:B------:R-:W-:Y:S01]  /*51ca0*/  LOP3.LUT P6, RZ, R50, 0x200000, RZ, 0xc0, !PT ;  /* 0x0020000032ff7812 */ /* 0x000fe200078cc0ff */
[----:B------:R-:W3:Y:S01]  /*51cb0*/  LDL.LU R56, [R1+0x130] ;  /* 0x0001300001387983 */ /* 0x000ee20000300800 */
[----:B------:R-:W-:-:S03]  /*51cc0*/  LOP3.LUT R60, R60, 0xfffffffd, RZ, 0xc0, !PT ;  /* 0xfffffffd3c3c7812 */ /* 0x000fc600078ec0ff */
[----:B------:R-:W3:Y:S04]  /*51cd0*/  LDL.LU.64 R20, [R1+0xa48] ;  /* 0x000a480001147983 */ /* 0x000ee80000300a00 */
[----:B------:R-:W3:Y:S04]  /*51ce0*/  LDL.LU.64 R18, [R1+0xa40] ;  /* 0x000a400001127983 */ /* 0x000ee80000300a00 */
[----:B------:R-:W-:Y:S01]  /*51cf0*/  @P6 LOP3.LUT R60, R60, 0x2, RZ, 0xfc, !PT ;  /* 0x000000023c3c6812 */ /* 0x000fe200078efcff */
[----:B------:R-:W3:Y:S01]  /*51d00*/  LDL.LU.64 R16, [R1+0xa20] ;  /* 0x000a200001107983 */ /* 0x000ee20000300a00 */
[----:B------:R-:W-:-:S02]  /*51d10*/  LOP3.LUT P6, RZ, R50, 0x400000, RZ, 0xc0, !PT ;  /* 0x0040000032ff7812 */ /* 0x000fc400078cc0ff */
[----:B------:R-:W-:Y:S01]  /*51d20*/  LOP3.LUT R60, R60, 0xfffffffb, RZ, 0xc0, !PT ;  /* 0xfffffffb3c3c7812 */ /* 0x000fe200078ec0ff */
[----:B------:R-:W3:Y:S01]  /*51d30*/  LDL.LU.64 R14, [R1+0xa10] ;  /* 0x000a1000010e7983 */ /* 0x000ee20000300a00 */
[C---:B------:R-:W-:Y:S02]  /*51d40*/  LOP3.LUT P1, RZ, R50.reuse, 0x4000000, RZ, 0xc0, !PT ;  /* 0x0400000032ff7812 */ /* 0x040fe4000782c0ff */
[----:B------:R-:W-:Y:S01]  /*51d50*/  LOP3.LUT P0, RZ, R50, 0x2000000, RZ, 0xc0, !PT ;  /* 0x0200000032ff7812 */ /* 0x000fe2000780c0ff */
[----:B------:R-:W3:Y:S06]  /*51d60*/  LDL.LU.64 R12, [R1+0xa08] ;  /* 0x000a0800010c7983 */ /* 0x000eec0000300a00 */
[----:B------:R-:W-:-:S02]  /*51d70*/  @P6 LOP3.LUT R60, R60, 0x4, RZ, 0xfc, !PT ;  /* 0x000000043c3c6812 */ /* 0x000fc400078efcff */
[----:B------:R-:W-:Y:S02]  /*51d80*/  LOP3.LUT P6, RZ, R50, 0x800000, RZ, 0xc0, !PT ;  /* 0x0080000032ff7812 */ /* 0x000fe400078cc0ff */
[----:B------:R-:W-:Y:S02]  /*51d90*/  LOP3.LUT R60, R60, 0xfffffff7, RZ, 0xc0, !PT ;  /* 0xfffffff73c3c7812 */ /* 0x000fe400078ec0ff */
[----:B------:R-:W-:-:S05]  /*51da0*/  PRMT R7, R57, 0x7771, RZ ;  /* 0x0000777139077816 */ /* 0x000fca00000000ff */
[----:B----4-:R0:W-:Y:S04]  /*51db0*/  @P1 STG.E.U8 desc[UR32][R10.64], R7 ;  /* 0x000000070a001986 */ /* 0x0101e8000c101120 */
[----:B------:R-:W-:Y:S02]  /*51dc0*/  @P6 LOP3.LUT R60, R60, 0x8, RZ, 0xfc, !PT ;  /* 0x000000083c3c6812 */ /* 0x000fe400078efcff */
[----:B------:R-:W-:Y:S02]  /*51dd0*/  LOP3.LUT P6, RZ, R50, 0x1000000, RZ, 0xc0, !PT ;  /* 0x0100000032ff7812 */ /* 0x000fe400078cc0ff */
[C---:B0-----:R-:W-:Y:S01]  /*51de0*/  PRMT R7, R57.reuse, 0x7772, RZ ;  /* 0x0000777239077816 */ /* 0x041fe200000000ff */
[----:B------:R-:W4:Y:S04]  /*51df0*/  LDL.LU.64 R10, [R1+0xa00] ;  /* 0x000a0000010a7983 */ /* 0x000f280000300a00 */
[----:B------:R0:W-:Y:S02]  /*51e00*/  @P0 STG.E.U8 desc[UR32][R8.64], R7 ;  /* 0x0000000708000986 */ /* 0x0001e4000c101120 */
[----:B0-----:R-:W-:-:S02]  /*51e10*/  PRMT R7, R57, 0x7773, RZ ;  /* 0x0000777339077816 */ /* 0x001fc400000000ff */
[----:B------:R-:W4:Y:S04]  /*51e20*/  LDL.LU.64 R8, [R1+0x9e0] ;  /* 0x0009e00001087983 */ /* 0x000f280000300a00 */
[----:B------:R0:W-:Y:S01]  /*51e30*/  @P6 STG.E.U8 desc[UR32][R58.64], R7 ;  /* 0x000000073a006986 */ /* 0x0001e2000c101120 */
[----:B------:R-:W-:-:S03]  /*51e40*/  LOP3.LUT P6, RZ, R60, 0x8, RZ, 0xc0, !PT ;  /* 0x000000083cff7812 */ /* 0x000fc600078cc0ff */
[----:B------:R-:W4:Y:S01]  /*51e50*/  LDL.LU R57, [R1+0x134] ;  /* 0x0001340001397983 */ /* 0x000f220000300800 */
[----:B0-----:R-:W-:-:S03]  /*51e60*/  PRMT R7, R27, 0x7770, RZ ;  /* 0x000077701b077816 */ /* 0x001fc600000000ff */
[----:B------:R-:W4:Y:S06]  /*51e70*/  LDL.LU.64 R58, [R1+0x9d0] ;  /* 0x0009d000013a7983 */ /* 0x000f2c0000300a00 */
        /* <DEDUP_REMOVED lines=8> */
[----:B---3--:R0:W-:Y:S01]  /*51f00*/  @P6 STG.E.U8 desc[UR32][R52.64], R7 ;  /* 0x0000000734006986 */ /* 0x0081e2000c101120 */
[----:B------:R-:W-:Y:S02]  /*51f10*/  LOP3.LUT P6, RZ, R60, 0x1, RZ, 0xc0, !PT ;  /* 0x000000013cff7812 */ /* 0x000fe400078cc0ff */
[----:B0-----:R-:W-:Y:S01]  /*51f20*/  PRMT R7, R27, 0x7773, RZ ;  /* 0x000077731b077816 */ /* 0x001fe200000000ff */
[----:B------:R-:W3:Y:S10]  /*51f30*/  LDL.LU.64 R52, [R1+0x1540] ;  /* 0x0015400001347983 */ /* 0x000ef40000300a00 */
[----:B------:R0:W-:Y:S01]  /*51f40*/  @P6 STG.E.U8 desc[UR32][R22.64], R7 ;  /* 0x0000000716006986 */ /* 0x0001e2000c101120 */
[----:B------:R-:W-:-:S02]  /*51f50*/  LOP3.LUT P6, RZ, R48, 0x80000000, RZ, 0xc0, !PT ;  /* 0x8000000030ff7812 */ /* 0x000fc400078cc0ff */
        /* <DEDUP_REMOVED lines=18> */
[----:B----4-:R0:W-:Y:S01]  /*52080*/  @P4 STG.E.U8 desc[UR32][R10.64], R7 ;  /* 0x000000070a004986 */ /* 0x0101e2000c101120 */
[----:B------:R-:W-:Y:S02]  /*52090*/  LOP3.LUT P1, RZ, R50, 0x800, RZ, 0xc0, !PT ;  /* 0x0000080032ff7812 */ /* 0x000fe4000782c0ff */
[----:B0-----:R-:W-:-:S05]  /*520a0*/  PRMT R7, R51, 0x7772, RZ ;  /* 0x0000777233077816 */ /* 0x001fca00000000ff */
[----:B------:R0:W-:Y:S01]  /*520b0*/  @P3 STG.E.U8 desc[UR32][R8.64], R7 ;  /* 0x0000000708003986 */ /* 0x0001e2000c101120 */
[----:B------:R-:W-:Y:S02]  /*520c0*/  LOP3.LUT P0, RZ, R50, 0x400, RZ, 0xc0, !PT ;  /* 0x0000040032ff7812 */ /* 0x000fe4000780c0ff */
[----:B0-----:R-:W-:Y:S02]  /*520d0*/  PRMT R7, R51, 0x7773, RZ ;  /* 0x0000777333077816 */ /* 0x001fe400000000ff */
[----:B------:R-:W4:Y:S04]  /*520e0*/  LDL.LU R51, [R1+0x1538] ;  /* 0x0015380001337983 */ /* 0x000f280000300800 */
[----:B------:R0:W-:Y:S02]  /*520f0*/  @P2 STG.E.U8 desc[UR32][R58.64], R7 ;  /* 0x000000073a002986 */ /* 0x0001e4000c101120 */
[----:B0-----:R-:W-:-:S05]  /*52100*/  PRMT R7, R57, 0x7770, RZ ;  /* 0x0000777039077816 */ /* 0x001fca00000000ff */
[----:B------:R0:W-:Y:S02]  /*52110*/  @P1 STG.E.U8 desc[UR32][R54.64], R7 ;  /* 0x0000000736001986 */ /* 0x0001e4000c101120 */
[----:B0-----:R-:W-:-:S05]  /*52120*/  PRMT R7, R57, 0x7771, RZ ;  /* 0x0000777139077816 */ /* 0x001fca00000000ff */
[----:B--2---:R0:W-:Y:S04]  /*52130*/  @P0 STG.E.U8 desc[UR32][R4.64], R7 ;  /* 0x0000000704000986 */ /* 0x0041e8000c101120 */
[----:B0-----:R-:W2:Y:S04]  /*52140*/  LDL.LU.64 R4, [R1+0x9a0] ;  /* 0x0009a00001047983 */ /* 0x001ea80000300a00 */
[----:B------:R-:W3:Y:S04]  /*52150*/  LDL.LU.64 R14, [R1+0x990] ;  /* 0x00099000010e7983 */ /* 0x000ee80000300a00 */
[----:B------:R-:W3:Y:S04]  /*52160*/  LDL.LU.64 R12, [R1+0x988] ;  /* 0x00098800010c7983 */ /* 0x000ee80000300a00 */
[----:B------:R-:W3:Y:S04]  /*52170*/  LDL.LU.64 R10, [R1+0x980] ;  /* 0x00098000010a7983 */ /* 0x000ee80000300a00 */
[----:B------:R-:W3:Y:S04]  /*52180*/  LDL.LU.64 R8, [R1+0x960] ;  /* 0x0009600001087983 */ /* 0x000ee80000300a00 */
[----:B------:R-:W3:Y:S01]  /*52190*/  LDL.LU R59, [R1+0x124] ;  /* 0x00012400013b7983 */ /* 0x000ee20000300800 */
[----:B------:R-:W-:-:S03]  /*521a0*/  LOP3.LUT P3, RZ, R50, 0x200, RZ, 0xc0, !PT ;  /* 0x0000020032ff7812 */ /* 0x000fc6000786c0ff */
[----:B------:R-:W3:Y:S01]  /*521b0*/  LDL.LU.64 R54, [R1+0x950] ;  /* 0x0009500001367983 */ /* 0x000ee20000300a00 */
[----:B------:R-:W-:-:S03]  /*521c0*/  PRMT R7, R57, 0x7772, RZ ;  /* 0x0000777239077816 */ /* 0x000fc600000000ff */
[----:B------:R-:W3:Y:S01]  /*521d0*/  LDL.LU R56, [R1+0x138] ;  /* 0x0001380001387983 */ /* 0x000ee20000300800 */
[----:B------:R-:W-:Y:S02]  /*521e0*/  LOP3.LUT R48, R48, 0xffefffff, RZ, 0xc0, !PT ;  /* 0xffefffff30307812 */ /* 0x000fe400078ec0ff */
[C---:B------:R-:W-:Y:S02]  /*521f0*/  LOP3.LUT P2, RZ, R50.reuse, 0x100, RZ, 0xc0, !PT ;  /* 0x0000010032ff7812 */ /* 0x040fe4000784c0ff */
[C---:B------:R-:W-:Y:S02]  /*52200*/  LOP3.LUT P1, RZ, R50.reuse, 0x80, RZ, 0xc0, !PT ;  /* 0x0000008032ff7812 */ /* 0x040fe4000782c0ff */
[----:B------:R-:W-:Y:S02]  /*52210*/  LOP3.LUT P0, RZ, R50, 0x40, RZ, 0xc0, !PT ;  /* 0x0000004032ff7812 */ /* 0x000fe4000780c0ff */
[----:B----4-:R-:W-:Y:S01]  /*52220*/  LOP3.LUT P6, RZ, R51, 0x20000000, RZ, 0xc0, !PT ;  /* 0x2000000033ff7812 */ /* 0x010fe200078cc0ff */
[----:B--2---:R0:W-:Y:S04]  /*52230*/  @P3 STG.E.U8 desc[UR32][R4.64], R7 ;  /* 0x0000000704003986 */ /* 0x0041e8000c101120 */
[----:B0-----:R-:W2:Y:S08]  /*52240*/  LDL.LU.64 R4, [R1+0x948] ;  /* 0x0009480001047983 */ /* 0x001eb00000300a00 */
[----:B------:R-:W-:-:S02]  /*52250*/  @P6 LOP3.LUT R48, R48, 0x100000, RZ, 0xfc, !PT ;  /* 0x0010000030306812 */ /* 0x000fc400078efcff */
[----:B------:R-:W-:Y:S01]  /*52260*/  LOP3.LUT P6, RZ, R51, 0x40000000, RZ, 0xc0, !PT ;  /* 0x4000000033ff7812 */ /* 0x000fe200078cc0ff */
[----:B------:R-:W4:Y:S01]  /*52270*/  LDL.LU.64 R60, [R1+0x940] ;  /* 0x00094000013c7983 */ /* 0x000f220000300a00 */
[----:B------:R-:W-:-:S03]  /*52280*/  LOP3.LUT R48, R48, 0xffdfffff, RZ, 0xc0, !PT ;  /* 0xffdfffff30307812 */ /* 0x000fc600078ec0ff */
[----:B------:R-:W4:Y:S04]  /*52290*/  LDL.LU.64 R26, [R1+0x920] ;  /* 0x00092000011a7983 */ /* 0x000f280000300a00 */
[----:B------:R-:W4:Y:S04]  /*522a0*/  LDL.LU.64 R22, [R1+0x908] ;  /* 0x0009080001167983 */ /* 0x000f280000300a00 */
[----:B------:R-:W-:Y:S01]  /*522b0*/  @P6 LOP3.LUT R48, R48, 0x200000, RZ, 0xfc, !PT ;  /* 0x0020000030306812 */ /* 0x000fe200078efcff */
[----:B------:R-:W4:Y:S01]  /*522c0*/  LDL.LU.64 R20, [R1+0x900] ;  /* 0x0009000001147983 */ /* 0x000f220000300a00 */
[----:B------:R-:W-:-:S02]  /*522d0*/  LOP3.LUT P6, RZ, R51, 0x80000000, RZ, 0xc0, !PT ;  /* 0x8000000033ff7812 */ /* 0x000fc400078cc0ff */
[----:B------:R-:W-:Y:S01]  /*522e0*/  LOP3.LUT R48, R48, 0xffbfffff, RZ, 0xc0, !PT ;  /* 0xffbfffff30307812 */ /* 0x000fe200078ec0ff */
[----:B------:R-:W4:Y:S10]  /*522f0*/  LDL.LU.64 R18, [R1+0x8f8] ;  /* 0x0008f80001127983 */ /* 0x000f340000300a00 */
[----:B------:R-:W-:-:S02]  /*52300*/  @P6 LOP3.LUT R48, R48, 0x400000, RZ, 0xfc, !PT ;  /* 0x0040000030306812 */ /* 0x000fc400078efcff */
        /* <DEDUP_REMOVED lines=11> */
[----:B------:R-:W-:Y:S02]  /*523c0*/  PRMT R7, R57, 0x7773, RZ ;  /* 0x0000777339077816 */ /* 0x000fe400000000ff */
[----:B------:R-:W4:Y:S07]  /*523d0*/  LDL.LU R57, [R1+0x13c] ;  /* 0x00013c0001397983 */ /* 0x000f2e0000300800 */
[----:B------:R-:W-:Y:S01]  /*523e0*/  @P6 LOP3.LUT R48, R48, 0x4000000, RZ, 0xfc, !PT ;  /* 0x0400000030306812 */ /* 0x000fe200078efcff */
[----:B---3--:R0:W-:Y:S01]  /*523f0*/  @P2 STG.E.U8 desc[UR32][R14.64], R7 ;  /* 0x000000070e002986 */ /* 0x0081e2000c101120 */
[----:B------:R-:W-:-:S02]  /*52400*/  LOP3.LUT P6, RZ, R50, 0x10, RZ, 0xc0, !PT ;  /* 0x0000001032ff7812 */ /* 0x000fc400078cc0ff */
[----:B------:R-:W-:Y:S01]  /*52410*/  LOP3.LUT R48, R48, 0xf7ffffff, RZ, 0xc0, !PT ;  /* 0xf7ffffff30307812 */ /* 0x000fe200078ec0ff */
[----:B------:R-:W3:Y:S01]  /*52420*/  LDL.LU.64 R16, [R1+0x8d8] ;  /* 0x0008d80001107983 */ /* 0x000ee20000300a00 */
[----:B0-----:R-:W-:-:S03]  /*52430*/  PRMT R7, R59, 0x7770, RZ ;  /* 0x000077703b077816 */ /* 0x001fc600000000ff */
[----:B------:R-:W3:Y:S06]  /*52440*/  LDL.LU.64 R14, [R1+0x8c8] ;  /* 0x0008c800010e7983 */ /* 0x000eec0000300a00 */
[----:B------:R-:W-:Y:S02]  /*52450*/  @P6 LOP3.LUT R48, R48, 0x8000000, RZ, 0xfc, !PT ;  /* 0x0800000030306812 */ /* 0x000fe400078efcff */
[----:B------:R-:W-:Y:S01]  /*52460*/  LOP3.LUT P6, RZ, R50, 0x20, RZ, 0xc0, !PT ;  /* 0x0000002032ff7812 */ /* 0x000fe200078cc0ff */
[----:B------:R0:W-:Y:S02]  /*52470*/  @P1 STG.E.U8 desc[UR32][R12.64], R7 ;  /* 0x000000070c001986 */ /* 0x0001e4000c101120 */
[----:B0-----:R-:W-:-:S02]  /*52480*/  PRMT R7, R59, 0x7771, RZ ;  /* 0x000077713b077816 */ /* 0x001fc400000000ff */
[----:B------:R-:W3:Y:S04]  /*52490*/  LDL.LU.64 R12, [R1+0x8c0] ;  /* 0x0008c000010c7983 */ /* 0x000ee80000300a00 */
[----:B------:R0:W-:Y:S02]  /*524a0*/  @P0 STG.E.U8 desc[UR32][R10.64], R7 ;  /* 0x000000070a000986 */ /* 0x0001e4000c101120 */
[----:B0-----:R-:W-:-:S05]  /*524b0*/  PRMT R7, R59, 0x7772, RZ ;  /* 0x000077723b077816 */ /* 0x001fca00000000ff */
[----:B------:R0:W-:Y:S01]  /*524c0*/  @P6 STG.E.U8 desc[UR32][R8.64], R7 ;  /* 0x0000000708006986 */ /* 0x0001e2000c101120 */
[C---:B------:R-:W-:Y:S02]  /*524d0*/  LOP3.LUT P6, RZ, R48.reuse, 0x8000000, RZ, 0xc0, !PT ;  /* 0x0800000030ff7812 */ /* 0x040fe400078cc0ff */
[----:B0-----:R-:W-:Y:S01]  /*524e0*/  PRMT R7, R59, 0x7773, RZ ;  /* 0x000077733b077816 */ /* 0x001fe200000000ff */
[----:B------:R-:W3:Y:S10]  /*524f0*/  LDL.LU.64 R8, [R1+0x8b8] ;  /* 0x0008b80001087983 */ /* 0x000ef40000300a00 */
[----:B------:R0:W-:Y:S01]  /*52500*/  @P6 STG.E.U8 desc[UR32][R54.64], R7 ;  /* 0x0000000736006986 */ /* 0x0001e2000c101120 */
[----:B------:R-:W-:-:S03]  /*52510*/  LOP3.LUT P6, RZ, R48, 0x4000000, RZ, 0xc0, !PT ;  /* 0x0400000030ff7812 */ /* 0x000fc600078cc0ff */
[----:B------:R-:W3:Y:S04]  /*52520*/  LDL.LU.64 R58, [R1+0x898] ;  /* 0x00089800013a7983 */ /* 0x000ee80000300a00 */
[----:B0-----:R-:W3:Y:S01]  /*52530*/  LDL.LU.64 R54, [R1+0x888] ;  /* 0x0008880001367983 */ /* 0x001ee20000300a00 */
[----:B------:R-:W-:-:S03]  /*52540*/  PRMT R7, R56, 0x7770, RZ ;  /* 0x0000777038077816 */ /* 0x000fc600000000ff */
[----:B------:R-:W3:Y:S04]  /*52550*/  LDL.LU R11, [R1+0x12c] ;  /* 0x00012c00010b7983 */ /* 0x000ee80000300800 */
[----:B--2---:R0:W-:Y:S04]  /*52560*/  @P6 STG.E.U8 desc[UR32][R4.64], R7 ;  /* 0x0000000704006986 */ /* 0x0041e8000c101120 */
[----:B0-----:R-:W2:Y:S01]  /*52570*/  LDL.LU.64 R4, [R1+0x880] ;  /* 0x0008800001047983 */ /* 0x001ea20000300a00 */
[----:B------:R-:W-:Y:S02]  /*52580*/  LOP3.LUT P6, RZ, R48, 0x2000000, RZ, 0xc0, !PT ;  /* 0x0200000030ff7812 */ /* 0x000fe400078cc0ff */
[----:B------:R-:W-:-:S11]  /*52590*/  PRMT R7, R56, 0x7771, RZ ;  /* 0x0000777138077816 */ /* 0x000fd600000000ff */
[----:B----4-:R0:W-:Y:S01]  /*525a0*/  @P6 STG.E.U8 desc[UR32][R60.64], R7 ;  /* 0x000000073c006986 */ /* 0x0101e2000c101120 */
        /* <DEDUP_REMOVED lines=16> */
[----:B---3--:R0:W-:Y:S01]  /*526b0*/  @P6 STG.E.U8 desc[UR32][R16.64], R7 ;  /* 0x0000000710006986 */ /* 0x0081e2000c101120 */
[C---:B------:R-:W-:Y:S02]  /*526c0*/  LOP3.LUT P3, RZ, R51.reuse, 0x4000000, RZ, 0xc0, !PT ;  /* 0x0400000033ff7812 */ /* 0x040fe4000786c0ff */
[----:B0-----:R-:W-:Y:S02]  /*526d0*/  PRMT R7, R52, 0x7773, RZ ;  /* 0x0000777334077816 */ /* 0x001fe400000000ff */
[C---:B------:R-:W-:Y:S01]  /*526e0*/  LOP3.LUT P2, RZ, R51.reuse, 0x2000000, RZ, 0xc0, !PT ;  /* 0x0200000033ff7812 */ /* 0x040fe2000784c0ff */
[----:B------:R-:W3:Y:S04]  /*526f0*/  LDL.LU R52, [R1+0x1534] ;  /* 0x0015340001347983 */ /* 0x000ee80000300800 */
[----:B------:R0:W-:Y:S01]  /*52700*/  @P5 STG.E.U8 desc[UR32][R14.64], R7 ;  /* 0x000000070e005986 */ /* 0x0001e2000c101120 */
[----:B------:R-:W-:-:S02]  /*52710*/  LOP3.LUT P1, RZ, R51, 0x1000000, RZ, 0xc0, !PT ;  /* 0x0100000033ff7812 */ /* 0x000fc4000782c0ff */
        /* <DEDUP_REMOVED lines=8> */
[----:B------:R0:W-:Y:S02]  /*527a0*/  @P1 STG.E.U8 desc[UR32][R54.64], R7 ;  /* 0x0000000736001986 */ /* 0x0001e4000c101120 */
[----:B0-----:R-:W-:-:S05]  /*527b0*/  PRMT R7, R11, 0x7770, RZ ;  /* 0x000077700b077816 */ /* 0x001fca00000000ff */
[----:B--2---:R0:W-:Y:S04]  /*527c0*/  @P0 STG.E.U8 desc[UR32][R4.64], R7 ;  /* 0x0000000704000986 */ /* 0x0041e8000c101120 */
[----:B0-----:R-:W2:Y:S04]  /*527d0*/  LDL.LU.64 R4, [R1+0x878] ;  /* 0x0008780001047983 */ /* 0x001ea80000300a00 */
[----:B------:R-:W4:Y:S04]  /*527e0*/  LDL.LU.64 R12, [R1+0x858] ;  /* 0x00085800010c7983 */ /* 0x000f280000300a00 */
[----:B------:R-:W3:Y:S04]  /*527f0*/  LDL.LU.64 R54, [R1+0x830] ;  /* 0x0008300001367983 */ /* 0x000ee80000300a00 */
[----:B------:R-:W3:Y:S04]  /*52800*/  LDL.LU.64 R8, [R1+0x828] ;  /* 0x0008280001087983 */ /* 0x000ee80000300a00 */
[----:B------:R-:W3:Y:S04]  /*52810*/  LDL.LU.64 R58, [R1+0x820] ;  /* 0x00082000013a7983 */ /* 0x000ee80000300a00 */
[----:B------:R-:W3:Y:S04]  /*52820*/  LDL.LU.64 R56, [R1+0x800] ;  /* 0x0008000001387983 */ /* 0x000ee80000300a00 */
[----:B------:R-:W3:Y:S01]  /*52830*/  LDL.LU R20, [R1+0x110] ;  /* 0x0001100001147983 */ /* 0x000ee20000300800 */
        /* <DEDUP_REMOVED lines=22> */
[C---:B------:R-:W-:Y:S01]  /*529a0*/  LOP3.LUT P6, RZ, R51.reuse, 0x8000, RZ, 0xc0, !PT ;  /* 0x0000800033ff7812 */ /* 0x040fe200078cc0ff */
[----:B------:R-:W2:Y:S01]  /*529b0*/  LDL.LU.64 R22, [R1+0x7b8] ;  /* 0x0007b80001167983 */ /* 0x000ea20000300a00 */
[C---:B------:R-:W-:Y:S02]  /*529c0*/  LOP3.LUT P2, RZ, R51.reuse, 0x200000, RZ, 0xc0, !PT ;  /* 0x0020000033ff7812 */ /* 0x040fe4000784c0ff */
[----:B------:R-:W-:Y:S01]  /*529d0*/  LOP3.LUT R48, R48, 0xfffdffff, RZ, 0xc0, !PT ;  /* 0xfffdffff30307812 */ /* 0x000fe200078ec0ff */
[----:B------:R-:W2:Y:S01]  /*529e0*/  LDL.LU.64 R18, [R1+0x7a8] ;  /* 0x0007a80001127983 */ /* 0x000ea20000300a00 */
[----:B------:R-:W-:Y:S02]  /*529f0*/  LOP3.LUT P1, RZ, R51, 0x100000, RZ, 0xc0, !PT ;  /* 0x0010000033ff7812 */ /* 0x000fe4000782c0ff */
[----:B------:R-:W-:-:S05]  /*52a00*/  PRMT R7, R11, 0x7772, RZ ;  /* 0x000077720b077816 */ /* 0x000fca00000000ff */
[----:B------:R-:W-:Y:S02]  /*52a10*/  @P6 LOP3.LUT R48, R48, 0x20000, RZ, 0xfc, !PT ;  /* 0x0002000030306812 */ /* 0x000fe400078efcff */
[----:B------:R-:W-:Y:S01]  /*52a20*/  LOP3.LUT P6, RZ, R51, 0x10000, RZ, 0xc0, !PT ;  /* 0x0001000033ff7812 */ /* 0x000fe200078cc0ff */
[----:B----4-:R0:W-:Y:S01]  /*52a30*/  @P2 STG.E.U8 desc[UR32][R12.64], R7 ;  /* 0x000000070c002986 */ /* 0x0101e2000c101120 */
[----:B------:R-:W-:Y:S02]  /*52a40*/  LOP3.LUT R48, R48, 0xfffbffff, RZ, 0xc0, !PT ;  /* 0xfffbffff30307812 */ /* 0x000fe400078ec0ff */
[----:B0-----:R-:W-:-:S09]  /*52a50*/  PRMT R7, R11, 0x7773, RZ ;  /* 0x000077730b077816 */ /* 0x001fd200000000ff */
[----:B------:R-:W-:Y:S02]  /*52a60*/  @P6 LOP3.LUT R48, R48, 0x40000, RZ, 0xfc, !PT ;  /* 0x0004000030306812 */ /* 0x000fe400078efcff */
[C---:B------:R-:W-:Y:S01]  /*52a70*/  LOP3.LUT P6, RZ, R51.reuse, 0x20000, RZ, 0xc0, !PT ;  /* 0x0002000033ff7812 */ /* 0x040fe200078cc0ff */
[----:B---3--:R0:W-:Y:S01]  /*52a80*/  @P1 STG.E.U8 desc[UR32][R54.64], R7 ;  /* 0x0000000736001986 */ /* 0x0081e2000c101120 */
        /* <DEDUP_REMOVED lines=63> */
[----:B------:R-:W2:Y:S04]  /*52e80*/  LDL.LU R11, [R1+0x118] ;  /* 0x00011800010b7983 */ /* 0x000ea80000300800 */
        /* <DEDUP_REMOVED lines=22> */
[----:B------:R-:W2:Y:S04]  /*52ff0*/  LDL.LU R8, [R1+0x11c] ;  /* 0x00011c0001087983 */ /* 0x000ea80000300800 */
[----:B------:R-:W2:Y:S04]  /*53000*/  LDL.LU.64 R26, [R1+0x6b0] ;  /* 0x0006b000011a7983 */ /* 0x000ea80000300a00 */
[----:B------:R-:W2:Y:S01]  /*53010*/  LDL.LU.64 R22, [R1+0x6a8] ;  /* 0x0006a80001167983 */ /* 0x000ea20000300a00 */
[----:B------:R-:W-:-:S02]  /*53020*/  @P6 LOP3.LUT R48, R48, 0x100, RZ, 0xfc, !PT ;  /* 0x0000010030306812 */ /* 0x000fc400078efcff */
[----:B------:R-:W-:Y:S01]  /*53030*/  LOP3.LUT P6, RZ, R52, 0x80, RZ, 0xc0, !PT ;  /* 0x0000008034ff7812 */ /* 0x000fe200078cc0ff */
[----:B------:R-:W2:Y:S01]  /*53040*/  LDL.LU.64 R20, [R1+0x6a0] ;  /* 0x0006a00001147983 */ /* 0x000ea20000300a00 */
[----:B------:R-:W-:-:S03]  /*53050*/  LOP3.LUT R48, R48, 0xfffffdff, RZ, 0xc0, !PT ;  /* 0xfffffdff30307812 */ /* 0x000fc600078ec0ff */
[----:B------:R-:W2:Y:S01]  /*53060*/  LDL.LU.64 R18, [R1+0x690] ;  /* 0x0006900001127983 */ /* 0x000ea20000300a00 */
[C---:B------:R-:W-:Y:S02]  /*53070*/  LOP3.LUT P2, RZ, R52.reuse, 0x8000, RZ, 0xc0, !PT ;  /* 0x0000800034ff7812 */ /* 0x040fe4000784c0ff */
[----:B------:R-:W-:Y:S01]  /*53080*/  LOP3.LUT P1, RZ, R52, 0x4000, RZ, 0xc0, !PT ;  /* 0x0000400034ff7812 */ /* 0x000fe2000782c0ff */
[----:B------:R-:W2:Y:S04]  /*53090*/  LDL.LU R9, [R1+0x10c] ;  /* 0x00010c0001097983 */ /* 0x000ea80000300800 */
[----:B------:R-:W-:Y:S01]  /*530a0*/  @P6 LOP3.LUT R48, R48, 0x200, RZ, 0xfc, !PT ;  /* 0x0000020030306812 */ /* 0x000fe200078efcff */
[----:B------:R-:W2:Y:S01]  /*530b0*/  LDL.LU.64 R16, [R1+0x670] ;  /* 0x0006700001107983 */ /* 0x000ea20000300a00 */
[----:B------:R-:W-:-:S02]  /*530c0*/  LOP3.LUT P6, RZ, R52, 0x40, RZ, 0xc0, !PT ;  /* 0x0000004034ff7812 */ /* 0x000fc400078cc0ff */
[----:B------:R-:W-:Y:S02]  /*530d0*/  LOP3.LUT R48, R48, 0xfffffbff, RZ, 0xc0, !PT ;  /* 0xfffffbff30307812 */ /* 0x000fe400078ec0ff */
[----:B------:R-:W-:-:S09]  /*530e0*/  PRMT R7, R11, 0x7771, RZ ;  /* 0x000077710b077816 */ /* 0x000fd200000000ff */
[----:B------:R-:W-:Y:S02]  /*530f0*/  @P6 LOP3.LUT R48, R48, 0x400, RZ, 0xfc, !PT ;  /* 0x0000040030306812 */ /* 0x000fe400078efcff */
[C---:B------:R-:W-:Y:S01]  /*53100*/  LOP3.LUT P6, RZ, R52.reuse, 0x20, RZ, 0xc0, !PT ;  /* 0x0000002034ff7812 */ /* 0x040fe200078cc0ff */
[----:B---3--:R0:W-:Y:S01]  /*53110*/  @P2 STG.E.U8 desc[UR32][R14.64], R7 ;  /* 0x000000070e002986 */ /* 0x0081e2000c101120 */
[----:B------:R-:W-:Y:S02]  /*53120*/  LOP3.LUT P0, RZ, R52, 0x200, RZ, 0xc0, !PT ;  /* 0x0000020034ff7812 */ /* 0x000fe4000780c0ff */
[----:B------:R-:W-:Y:S02]  /*53130*/  LOP3.LUT R48, R48, 0xfffff7ff, RZ, 0xc0, !PT ;  /* 0xfffff7ff30307812 */ /* 0x000fe400078ec0ff */
[----:B0-----:R-:W-:Y:S01]  /*53140*/  PRMT R7, R11, 0x7772, RZ ;  /* 0x000077720b077816 */ /* 0x001fe200000000ff */
[----:B------:R-:W3:Y:S06]  /*53150*/  LDL.LU.64 R14, [R1+0x668] ;  /* 0x00066800010e7983 */ /* 0x000eec0000300a00 */
[----:B------:R-:W-:-:S02]  /*53160*/  @P6 LOP3.LUT R48, R48, 0x800, RZ, 0xfc, !PT ;  /* 0x0000080030306812 */ /* 0x000fc400078efcff */
[----:B------:R-:W-:Y:S01]  /*53170*/  LOP3.LUT P6, RZ, R52, 0x4, RZ, 0xc0, !PT ;  /* 0x0000000434ff7812 */ /* 0x000fe200078cc0ff */
[----:B----4-:R0:W-:Y:S02]  /*53180*/  @P1 STG.E.U8 desc[UR32][R12.64], R7 ;  /* 0x000000070c001986 */ /* 0x0101e4000c101120 */
[----:B0-----:R-:W-:Y:S02]  /*53190*/  PRMT R7, R11, 0x7773, RZ ;  /* 0x000077730b077816 */ /* 0x001fe400000000ff */
[----:B------:R-:W4:Y:S04]  /*531a0*/  LDL.LU.64 R12, [R1+0x660] ;  /* 0x00066000010c7983 */ /* 0x000f280000300a00 */
[----:B------:R0:W-:Y:S04]  /*531b0*/  @P0 STG.E.U8 desc[UR32][R58.64], R7 ;  /* 0x000000073a000986 */ /* 0x0001e8000c101120 */
[----:B------:R-:W4:Y:S01]  /*531c0*/  LDL.LU.64 R10, [R1+0x650] ;  /* 0x00065000010a7983 */ /* 0x000f220000300a00 */
[----:B0-----:R-:W-:-:S03]  /*531d0*/  PRMT R7, R61, 0x7770, RZ ;  /* 0x000077703d077816 */ /* 0x001fc600000000ff */
[----:B------:R-:W4:Y:S04]  /*531e0*/  LDL.LU.64 R58, [R1+0x630] ;  /* 0x00063000013a7983 */ /* 0x000f280000300a00 */
[----:B------:R0:W-:Y:S01]  /*531f0*/  @P6 STG.E.U8 desc[UR32][R56.64], R7 ;  /* 0x0000000738006986 */ /* 0x0001e2000c101120 */
[C---:B------:R-:W-:Y:S02]  /*53200*/  LOP3.LUT P6, RZ, R48.reuse, 0x800, RZ, 0xc0, !PT ;  /* 0x0000080030ff7812 */ /* 0x040fe400078cc0ff */
        /* <DEDUP_REMOVED lines=28> */
[----:B------:R-:W-:Y:S02]  /*533d0*/  LOP3.LUT P3, RZ, R52, 0x80000, RZ, 0xc0, !PT ;  /* 0x0008000034ff7812 */ /* 0x000fe4000786c0ff */
[----:B0-----:R-:W-:-:S05]  /*533e0*/  PRMT R7, R9, 0x7771, RZ ;  /* 0x0000777109077816 */ /* 0x001fca00000000ff */
        /* <DEDUP_REMOVED lines=19> */
[----:B------:R-:W4:Y:S01]  /*53520*/  LDL.LU.64 R56, [R1+0x5c8] ;  /* 0x0005c80001387983 */ /* 0x000f220000300a00 */
[----:B------:R-:W-:-:S03]  /*53530*/  PRMT R7, R53, 0x7773, RZ ;  /* 0x0000777335077816 */ /* 0x000fc600000000ff */
[----:B------:R-:W4:Y:S01]  /*53540*/  LDL.LU R16, [R1+0xf4] ;  /* 0x0000f40001107983 */ /* 0x000f220000300800 */
[----:B------:R-:W-:-:S03]  /*53550*/  LOP3.LUT P3, RZ, R52, 0x800000, RZ, 0xc0, !PT ;  /* 0x0080000034ff7812 */ /* 0x000fc6000786c0ff */
[----:B------:R-:W4:Y:S04]  /*53560*/  LDL.LU R53, [R1+0x1530] ;  /* 0x0015300001357983 */ /* 0x000f280000300800 */
[----:B------:R-:W4:Y:S01]  /*53570*/  LDL.LU.64 R54, [R1+0x5c0] ;  /* 0x0005c00001367983 */ /* 0x000f220000300a00 */
        /* <DEDUP_REMOVED lines=15> */
[----:B------:R-:W2:Y:S01]  /*53670*/  LDL.LU.64 R60, [R1+0x598] ;  /* 0x00059800013c7983 */ /* 0x000ea20000300a00 */
[----:B------:R-:W-:-:S03]  /*53680*/  LOP3.LUT R48, R48, 0xfffffffe, RZ, 0xc0, !PT ;  /* 0xfffffffe30307812 */ /* 0x000fc600078ec0ff */
[----:B------:R-:W2:Y:S01]  /*53690*/  LDL.LU.64 R26, [R1+0x588] ;  /* 0x00058800011a7983 */ /* 0x000ea20000300a00 */
[----:B------:R-:W-:Y:S02]  /*536a0*/  @P6 LOP3.LUT R48, R48, 0x1, RZ, 0xfc, !PT ;  /* 0x0000000130306812 */ /* 0x000fe400078efcff */
[----:B------:R-:W-:Y:S01]  /*536b0*/  LOP3.LUT P6, RZ, R51, 0x4, RZ, 0xc0, !PT ;  /* 0x0000000433ff7812 */ /* 0x000fe200078cc0ff */
[----:B------:R-:W2:Y:S01]  /*536c0*/  LDL.LU R17, [R1+0xe4] ;  /* 0x0000e40001117983 */ /* 0x000ea20000300800 */
[----:B------:R-:W-:-:S03]  /*536d0*/  LOP3.LUT R48, R48, 0xfffffffd, RZ, 0xc0, !PT ;  /* 0xfffffffd30307812 */ /* 0x000fc600078ec0ff */
[----:B------:R-:W2:Y:S04]  /*536e0*/  LDL.LU.64 R22, [R1+0x580] ;  /* 0x0005800001167983 */ /* 0x000ea80000300a00 */
[----:B------:R-:W2:Y:S04]  /*536f0*/  LDL.LU.64 R20, [R1+0x578] ;  /* 0x0005780001147983 */ /* 0x000ea80000300a00 */
[----:B------:R-:W-:Y:S01]  /*53700*/  @P6 LOP3.LUT R48, R48, 0x2, RZ, 0xfc, !PT ;  /* 0x0000000230306812 */ /* 0x000fe200078efcff */
[----:B------:R-:W2:Y:S01]  /*53710*/  LDL.LU.64 R18, [R1+0x558] ;  /* 0x0005580001127983 */ /* 0x000ea20000300a00 */
[----:B------:R-:W-:-:S02]  /*53720*/  LOP3.LUT P6, RZ, R51, 0x2, RZ, 0xc0, !PT ;  /* 0x0000000233ff7812 */ /* 0x000fc400078cc0ff */
[----:B------:R-:W-:Y:S01]  /*53730*/  LOP3.LUT R48, R48, 0xfffffffb, RZ, 0xc0, !PT ;  /* 0xfffffffb30307812 */ /* 0x000fe200078ec0ff */
[----:B------:R-:W2:Y:S01]  /*53740*/  LDL.LU R59, [R1+0xf8] ;  /* 0x0000f800013b7983 */ /* 0x000ea20000300800 */
[C---:B------:R-:W-:Y:S02]  /*53750*/  LOP3.LUT P2, RZ, R52.reuse, 0x1000000, RZ, 0xc0, !PT ;  /* 0x0100000034ff7812 */ /* 0x040fe4000784c0ff */
[----:B------:R-:W-:Y:S01]  /*53760*/  LOP3.LUT P1, RZ, R52, 0x2000000, RZ, 0xc0, !PT ;  /* 0x0200000034ff7812 */ /* 0x000fe2000782c0ff */
[----:B------:R-:W2:Y:S01]  /*53770*/  LDL.LU.64 R14, [R1+0x548] ;  /* 0x00054800010e7983 */ /* 0x000ea20000300a00 */
[----:B---3--:R-:W-:-:S05]  /*53780*/  PRMT R7, R58, 0x7770, RZ ;  /* 0x000077703a077816 */ /* 0x008fca00000000ff */
[----:B------:R-:W-:Y:S02]  /*53790*/  @P6 LOP3.LUT R48, R48, 0x4, RZ, 0xfc, !PT ;  /* 0x0000000430306812 */ /* 0x000fe400078efcff */
[C---:B------:R-:W-:Y:S02]  /*537a0*/  LOP3.LUT P6, RZ, R52.reuse, 0x20000000, RZ, 0xc0, !PT ;  /* 0x2000000034ff7812 */ /* 0x040fe400078cc0ff */
[----:B------:R-:W-:Y:S01]  /*537b0*/  LOP3.LUT P0, RZ, R52, 0x8000000, RZ, 0xc0, !PT ;  /* 0x0800000034ff7812 */ /* 0x000fe2000780c0ff */
[----:B------:R0:W-:Y:S01]  /*537c0*/  @P2 STG.E.U8 desc[UR32][R12.64], R7 ;  /* 0x000000070c002986 */ /* 0x0001e2000c101120 */
[----:B------:R-:W-:Y:S02]  /*537d0*/  LOP3.LUT R48, R48, 0xfffffff7, RZ, 0xc0, !PT ;  /* 0xfffffff730307812 */ /* 0x000fe400078ec0ff */
[----:B0-----:R-:W-:Y:S01]  /*537e0*/  PRMT R7, R58, 0x7771, RZ ;  /* 0x000077713a077816 */ /* 0x001fe200000000ff */
[----:B------:R-:W3:Y:S06]  /*537f0*/  LDL.LU.64 R12, [R1+0x540] ;  /* 0x00054000010c7983 */ /* 0x000eec0000300a00 */
[----:B------:R-:W-:-:S02]  /*53800*/  @P6 LOP3.LUT R48, R48, 0x8, RZ, 0xfc, !PT ;  /* 0x0000000830306812 */ /* 0x000fc400078efcff */
[----:B------:R-:W-:Y:S01]  /*53810*/  LOP3.LUT P6, RZ, R52, 0x10000000, RZ, 0xc0, !PT ;  /* 0x1000000034ff7812 */ /* 0x000fe200078cc0ff */
[----:B----4-:R0:W-:Y:S02]  /*53820*/  @P1 STG.E.U8 desc[UR32][R10.64], R7 ;  /* 0x000000070a001986 */ /* 0x0101e4000c101120 */
[C---:B0-----:R-:W-:Y:S02]  /*53830*/  PRMT R7, R58.reuse, 0x7772, RZ ;  /* 0x000077723a077816 */ /* 0x041fe400000000ff */
        /* <DEDUP_REMOVED lines=55> */
[----:B------:R-:W4:Y:S04]  /*53bb0*/  LDL.LU.64 R8, [R1+0x490] ;  /* 0x0004900001087983 */ /* 0x000f280000300a00 */
[----:B------:R-:W4:Y:S01]  /*53bc0*/  LDL.LU R59, [R1+0xfc] ;  /* 0x0000fc00013b7983 */ /* 0x000f220000300800 */
[----:B------:R-:W-:-:S03]  /*53bd0*/  LOP3.LUT P3, RZ, R53, 0x20000000, RZ, 0xc0, !PT ;  /* 0x2000000035ff7812 */ /* 0x000fc6000786c0ff */
[----:B------:R-:W4:Y:S01]  /*53be0*/  LDL.LU.64 R56, [R1+0x478] ;  /* 0x0004780001387983 */ /* 0x000f220000300a00 */
[----:B------:R-:W-:-:S03]  /*53bf0*/  PRMT R7, R58, 0x7772, RZ ;  /* 0x000077723a077816 */ /* 0x000fc600000000ff */
[----:B------:R-:W4:Y:S01]  /*53c00*/  LDL.LU R27, [R1+0xec] ;  /* 0x0000ec00011b7983 */ /* 0x000f220000300800 */
[C---:B------:R-:W-:Y:S02]  /*53c10*/  LOP3.LUT P2, RZ, R53.reuse, 0x10000000, RZ, 0xc0, !PT ;  /* 0x1000000035ff7812 */ /* 0x040fe4000784c0ff */
        /* <DEDUP_REMOVED lines=15> */
[----:B------:R-:W-:-:S05]  /*53d10*/  PRMT R7, R58, 0x7773, RZ ;  /* 0x000077733a077816 */ /* 0x000fca00000000ff */
[----:B---3--:R0:W-:Y:S04]  /*53d20*/  @P2 STG.E.U8 desc[UR32][R54.64], R7 ;  /* 0x0000000736002986 */ /* 0x0081e8000c101120 */
[----:B0-----:R-:W3:Y:S01]  /*53d30*/  LDL.LU.64 R54, [R1+0x468] ;  /* 0x0004680001367983 */ /* 0x001ee20000300a00 */
[----:B------:R-:W-:Y:S02]  /*53d40*/  LOP3.LUT R49, R49, 0xfeffffff, RZ, 0xc0, !PT ;  /* 0xfeffffff31317812 */ /* 0x000fe400078ec0ff */
[----:B------:R-:W-:Y:S01]  /*53d50*/  LOP3.LUT P1, RZ, R53, 0x8000000, RZ, 0xc0, !PT ;  /* 0x0800000035ff7812 */ /* 0x000fe2000782c0ff */
[----:B------:R-:W3:Y:S01]  /*53d60*/  LDL.LU.64 R60, [R1+0x448] ;  /* 0x00044800013c7983 */ /* 0x000ee20000300a00 */
[----:B------:R-:W-:Y:S02]  /*53d70*/  @P6 LOP3.LUT R49, R49, 0x1000000, RZ, 0xfc, !PT ;  /* 0x0100000031316812 */ /* 0x000fe400078efcff */
[----:B------:R-:W-:Y:S01]  /*53d80*/  LOP3.LUT P6, RZ, R53, 0x400000, RZ, 0xc0, !PT ;  /* 0x0040000035ff7812 */ /* 0x000fe200078cc0ff */
[----:B------:R-:W3:Y:S01]  /*53d90*/  LDL.LU R12, [R1+0xd0] ;  /* 0x0000d000010c7983 */ /* 0x000ee20000300800 */
[----:B------:R-:W-:-:S02]  /*53da0*/  LOP3.LUT R49, R49, 0xfdffffff, RZ, 0xc0, !PT ;  /* 0xfdffffff31317812 */ /* 0x000fc400078ec0ff */
[----:B------:R-:W-:Y:S01]  /*53db0*/  LOP3.LUT P0, RZ, R53, 0x4000000, RZ, 0xc0, !PT ;  /* 0x0400000035ff7812 */ /* 0x000fe2000780c0ff */
[----:B------:R-:W3:Y:S01]  /*53dc0*/  LDL.LU.64 R22, [R1+0x438] ;  /* 0x0004380001167983 */ /* 0x000ee20000300a00 */
[----:B----4-:R-:W-:-:S03]  /*53dd0*/  PRMT R7, R59, 0x7770, RZ ;  /* 0x000077703b077816 */ /* 0x010fc600000000ff */
[----:B------:R-:W4:Y:S04]  /*53de0*/  LDL.LU.64 R20, [R1+0x430] ;  /* 0x0004300001147983 */ /* 0x000f280000300a00 */
[----:B------:R-:W-:Y:S01]  /*53df0*/  @P6 LOP3.LUT R49, R49, 0x2000000, RZ, 0xfc, !PT ;  /* 0x0200000031316812 */ /* 0x000fe200078efcff */
[----:B------:R0:W-:Y:S01]  /*53e00*/  @P1 STG.E.U8 desc[UR32][R14.64], R7 ;  /* 0x000000070e001986 */ /* 0x0001e2000c101120 */
[----:B------:R-:W-:Y:S02]  /*53e10*/  LOP3.LUT P6, RZ, R53, 0x800000, RZ, 0xc0, !PT ;  /* 0x0080000035ff7812 */ /* 0x000fe400078cc0ff */
[----:B------:R-:W-:Y:S01]  /*53e20*/  LOP3.LUT R49, R49, 0xfbffffff, RZ, 0xc0, !PT ;  /* 0xfbffffff31317812 */ /* 0x000fe200078ec0ff */
[----:B------:R-:W4:Y:S04]  /*53e30*/  LDL.LU.64 R18, [R1+0x428] ;  /* 0x0004280001127983 */ /* 0x000f280000300a00 */
[----:B------:R-:W4:Y:S01]  /*53e40*/  LDL.LU.64 R16, [R1+0x408] ;  /* 0x0004080001107983 */ /* 0x000f220000300a00 */
[----:B0-----:R-:W-:-:S03]  /*53e50*/  PRMT R7, R59, 0x7771, RZ ;  /* 0x000077713b077816 */ /* 0x001fc600000000ff */
[----:B------:R-:W4:Y:S02]  /*53e60*/  LDL.LU.64 R14, [R1+0x3f8] ;  /* 0x0003f800010e7983 */ /* 0x000f240000300a00 */
[----:B------:R-:W-:Y:S02]  /*53e70*/  @P6 LOP3.LUT R49, R49, 0x4000000, RZ, 0xfc, !PT ;  /* 0x0400000031316812 */ /* 0x000fe400078efcff */
[----:B------:R-:W-:Y:S02]  /*53e80*/  LOP3.LUT P6, RZ, R53, 0x1000000, RZ, 0xc0, !PT ;  /* 0x0100000035ff7812 */ /* 0x000fe400078cc0ff */
[----:B------:R-:W-:Y:S01]  /*53e90*/  LOP3.LUT R49, R49, 0xf7ffffff, RZ, 0xc0, !PT ;  /* 0xf7ffffff31317812 */ /* 0x000fe200078ec0ff */
[----:B------:R0:W-:Y:S10]  /*53ea0*/  @P0 STG.E.U8 desc[UR32][R10.64], R7 ;  /* 0x000000070a000986 */ /* 0x0001f4000c101120 */
[----:B------:R-:W-:-:S02]  /*53eb0*/  @P6 LOP3.LUT R49, R49, 0x8000000, RZ, 0xfc, !PT ;  /* 0x0800000031316812 */ /* 0x000fc400078efcff */
[----:B------:R-:W-:Y:S01]  /*53ec0*/  LOP3.LUT P6, RZ, R53, 0x2000000, RZ, 0xc0, !PT ;  /* 0x0200000035ff7812 */ /* 0x000fe200078cc0ff */
[----:B0-----:R-:W4:Y:S01]  /*53ed0*/  LDL.LU.64 R10, [R1+0x3f0] ;  /* 0x0003f000010a7983 */ /* 0x001f220000300a00 */
[----:B------:R-:W-:-:S11]  /*53ee0*/  PRMT R7, R59, 0x7772, RZ ;  /* 0x000077723b077816 */ /* 0x000fd600000000ff */
[----:B------:R0:W-:Y:S01]  /*53ef0*/  @P6 STG.E.U8 desc[UR32][R8.64], R7 ;  /* 0x0000000708006986 */ /* 0x0001e2000c101120 */
[----:B------:R-:W-:Y:S02]  /*53f00*/  LOP3.LUT P6, RZ, R49, 0x8000000, RZ, 0xc0, !PT ;  /* 0x0800000031ff7812 */ /* 0x000fe400078cc0ff */
[----:B0-----:R-:W-:Y:S01]  /*53f10*/  PRMT R7, R59, 0x7773, RZ ;  /* 0x000077733b077816 */ /* 0x001fe200000000ff */
[----:B------:R-:W4:Y:S10]  /*53f20*/  LDL.LU.64 R8, [R1+0x3e8] ;  /* 0x0003e80001087983 */ /* 0x000f340000300a00 */
[----:B------:R0:W-:Y:S01]  /*53f30*/  @P6 STG.E.U8 desc[UR32][R56.64], R7 ;  /* 0x0000000738006986 */ /* 0x0001e2000c101120 */
[----:B------:R-:W-:-:S03]  /*53f40*/  LOP3.LUT P6, RZ, R49, 0x4000000, RZ, 0xc0, !PT ;  /* 0x0400000031ff7812 */ /* 0x000fc600078cc0ff */
[----:B------:R-:W4:Y:S01]  /*53f50*/  LDL.LU.64 R58, [R1+0x3c8] ;  /* 0x0003c800013a7983 */ /* 0x000f220000300a00 */
[----:B0-----:R-:W-:-:S03]  /*53f60*/  PRMT R7, R27, 0x7770, RZ ;  /* 0x000077701b077816 */ /* 0x001fc600000000ff */
[----:B------:R-:W4:Y:S04]  /*53f70*/  LDL.LU.64 R56, [R1+0x3b8] ;  /* 0x0003b80001387983 */ /* 0x000f280000300a00 */
[----:B------:R-:W4:Y:S04]  /*53f80*/  LDL.LU R13, [R1+0xd4] ;  /* 0x0000d400010d7983 */ /* 0x000f280000300800 */
[----:B--2---:R0:W-:Y:S01]  /*53f90*/  @P6 STG.E.U8 desc[UR32][R4.64], R7 ;  /* 0x0000000704006986 */ /* 0x0041e2000c101120 */
[----:B------:R-:W-:Y:S02]  /*53fa0*/  LOP3.LUT P6, RZ, R49, 0x2000000, RZ, 0xc0, !PT ;  /* 0x0200000031ff7812 */ /* 0x000fe400078cc0ff */
[----:B0-----:R-:W-:Y:S01]  /*53fb0*/  PRMT R7, R27, 0x7771, RZ ;  /* 0x000077711b077816 */ /* 0x001fe200000000ff */
[----:B------:R-:W2:Y:S10]  /*53fc0*/  LDL.LU.64 R4, [R1+0x3b0] ;  /* 0x0003b00001047983 */ /* 0x000eb40000300a00 */
[----:B---3--:R0:W-:Y:S04]  /*53fd0*/  @P6 STG.E.U8 desc[UR32][R54.64], R7 ;  /* 0x0000000736006986 */ /* 0x0081e8000c101120 */
[----:B0-----:R-:W3:Y:S01]  /*53fe0*/  LDL.LU.64 R54, [R1+0x1528] ;  /* 0x0015280001367983 */ /* 0x001ee20000300a00 */
        /* <DEDUP_REMOVED lines=8> */
[----:B----4-:R0:W-:Y:S01]  /*54070*/  @P6 STG.E.U8 desc[UR32][R20.64], R7 ;  /* 0x0000000714006986 */ /* 0x0101e2000c101120 */
        /* <DEDUP_REMOVED lines=11> */
[C---:B------:R-:W-:Y:S02]  /*54130*/  LOP3.LUT P2, RZ, R53.reuse, 0x2000, RZ, 0xc0, !PT ;  /* 0x0000200035ff7812 */ /* 0x040fe4000784c0ff */
[C---:B------:R-:W-:Y:S02]  /*54140*/  LOP3.LUT P1, RZ, R53.reuse, 0x1000, RZ, 0xc0, !PT ;  /* 0x0000100035ff7812 */ /* 0x040fe4000782c0ff */
[----:B------:R-:W-:Y:S02]  /*54150*/  LOP3.LUT P0, RZ, R53, 0x800, RZ, 0xc0, !PT ;  /* 0x0000080035ff7812 */ /* 0x000fe4000780c0ff */
[----:B---3--:R-:W-:-:S05]  /*54160*/  PRMT R7, R54, 0x7770, RZ ;  /* 0x0000777036077816 */ /* 0x008fca00000000ff */
[----:B------:R0:W-:Y:S02]  /*54170*/  @P4 STG.E.U8 desc[UR32][R10.64], R7 ;  /* 0x000000070a004986 */ /* 0x0001e4000c101120 */
[----:B0-----:R-:W-:-:S05]  /*54180*/  PRMT R7, R54, 0x7771, RZ ;  /* 0x0000777136077816 */ /* 0x001fca00000000ff */
[----:B------:R0:W-:Y:S02]  /*54190*/  @P3 STG.E.U8 desc[UR32][R8.64], R7 ;  /* 0x0000000708003986 */ /* 0x0001e4000c101120 */
[----:B0-----:R-:W-:-:S05]  /*541a0*/  PRMT R7, R54, 0x7772, RZ ;  /* 0x0000777236077816 */ /* 0x001fca00000000ff */
[----:B------:R0:W-:Y:S02]  /*541b0*/  @P2 STG.E.U8 desc[UR32][R58.64], R7 ;  /* 0x000000073a002986 */ /* 0x0001e4000c101120 */
[----:B0-----:R-:W-:Y:S02]  /*541c0*/  PRMT R7, R54, 0x7773, RZ ;  /* 0x0000777336077816 */ /* 0x001fe400000000ff */
[----:B------:R-:W3:Y:S04]  /*541d0*/  LDL.LU R54, [R1+0x1520] ;  /* 0x0015200001367983 */ /* 0x000ee80000300800 */
[----:B------:R0:W-:Y:S02]  /*541e0*/  @P1 STG.E.U8 desc[UR32][R56.64], R7 ;  /* 0x0000000738001986 */ /* 0x0001e4000c101120 */
[----:B0-----:R-:W-:-:S05]  /*541f0*/  PRMT R7, R13, 0x7770, RZ ;  /* 0x000077700d077816 */ /* 0x001fca00000000ff */
[----:B--2---:R0:W-:Y:S04]  /*54200*/  @P0 STG.E.U8 desc[UR32][R4.64], R7 ;  /* 0x0000000704000986 */ /* 0x0041e8000c101120 */
[----:B0-----:R-:W2:Y:S04]  /*54210*/  LDL.LU.64 R4, [R1+0x3a8] ;  /* 0x0003a80001047983 */ /* 0x001ea80000300a00 */
[----:B------:R-:W4:Y:S04]  /*54220*/  LDL.LU.64 R14, [R1+0x388] ;  /* 0x00038800010e7983 */ /* 0x000f280000300a00 */
[----:B------:R-:W4:Y:S04]  /*54230*/  LDL.LU.64 R56, [R1+0x370] ;  /* 0x0003700001387983 */ /* 0x000f280000300a00 */
[----:B------:R-:W4:Y:S04]  /*54240*/  LDL.LU.64 R10, [R1+0x368] ;  /* 0x00036800010a7983 */ /* 0x000f280000300a00 */
[----:B------:R-:W4:Y:S04]  /*54250*/  LDL.LU.64 R8, [R1+0x360] ;  /* 0x0003600001087983 */ /* 0x000f280000300a00 */
[----:B------:R-:W4:Y:S04]  /*54260*/  LDL.LU.64 R58, [R1+0x340] ;  /* 0x00034000013a7983 */ /* 0x000f280000300a00 */
[----:B------:R-:W4:Y:S01]  /*54270*/  LDL.LU R26, [R1+0xc4] ;  /* 0x0000c400011a7983 */ /* 0x000f220000300800 */
[----:B------:R-:W-:-:S02]  /*54280*/  LOP3.LUT P3, RZ, R53, 0x400, RZ, 0xc0, !PT ;  /* 0x0000040035ff7812 */ /* 0x000fc4000786c0ff */
[----:B------:R-:W-:Y:S02]  /*54290*/  PRMT R7, R13, 0x7771, RZ ;  /* 0x000077710d077816 */ /* 0x000fe400000000ff */
[----:B------:R-:W-:Y:S02]  /*542a0*/  LOP3.LUT R49, R49, 0xffffefff, RZ, 0xc0, !PT ;  /* 0xffffefff31317812 */ /* 0x000fe400078ec0ff */
[C---:B------:R-:W-:Y:S02]  /*542b0*/  LOP3.LUT P2, RZ, R53.reuse, 0x200, RZ, 0xc0, !PT ;  /* 0x0000020035ff7812 */ /* 0x040fe4000784c0ff */
[C---:B------:R-:W-:Y:S02]  /*542c0*/  LOP3.LUT P1, RZ, R53.reuse, 0x100, RZ, 0xc0, !PT ;  /* 0x0000010035ff7812 */ /* 0x040fe4000782c0ff */
[----:B------:R-:W-:-:S03]  /*542d0*/  LOP3.LUT P0, RZ, R53, 0x80, RZ, 0xc0, !PT ;  /* 0x0000008035ff7812 */ /* 0x000fc6000780c0ff */
[----:B--2---:R0:W-:Y:S04]  /*542e0*/  @P3 STG.E.U8 desc[UR32][R4.64], R7 ;  /* 0x0000000704003986 */ /* 0x0041e8000c101120 */
[----:B0-----:R-:W2:Y:S01]  /*542f0*/  LDL.LU.64 R4, [R1+0x330] ;  /* 0x0003300001047983 */ /* 0x001ea20000300a00 */
[----:B---3--:R-:W-:-:S03]  /*54300*/  LOP3.LUT P6, RZ, R54, 0x40000000, RZ, 0xc0, !PT ;  /* 0x4000000036ff7812 */ /* 0x008fc600078cc0ff */
[----:B------:R-:W3:Y:S04]  /*54310*/  LDL.LU R27, [R1+0xd8] ;  /* 0x0000d800011b7983 */ /* 0x000ee80000300800 */
[----:B------:R-:W3:Y:S06]  /*54320*/  LDL.LU.64 R20, [R1+0x328] ;  /* 0x0003280001147983 */ /* 0x000eec0000300a00 */
        /* <DEDUP_REMOVED lines=23> */
[----:B------:R-:W3:Y:S04]  /*544a0*/  LDL.LU.64 R52, [R1+0x320] ;  /* 0x0003200001347983 */ /* 0x000ee80000300a00 */
[----:B------:R-:W3:Y:S01]  /*544b0*/  LDL.LU.64 R60, [R1+0x300] ;  /* 0x00030000013c7983 */ /* 0x000ee20000300a00 */
[----:B------:R-:W-:-:S03]  /*544c0*/  PRMT R7, R13, 0x7772, RZ ;  /* 0x000077720d077816 */ /* 0x000fc600000000ff */
[----:B------:R-:W3:Y:S04]  /*544d0*/  LDL.LU.64 R22, [R1+0x2f0] ;  /* 0x0002f00001167983 */ /* 0x000ee80000300a00 */
[----:B----4-:R0:W-:Y:S02]  /*544e0*/  @P2 STG.E.U8 desc[UR32][R14.64], R7 ;  /* 0x000000070e002986 */ /* 0x0101e4000c101120 */
[----:B0-----:R-:W-:-:S05]  /*544f0*/  PRMT R7, R13, 0x7773, RZ ;  /* 0x000077730d077816 */ /* 0x001fca00000000ff */
[----:B------:R0:W-:Y:S04]  /*54500*/  @P1 STG.E.U8 desc[UR32][R56.64], R7 ;  /* 0x0000000738001986 */ /* 0x0001e8000c101120 */
[----:B0-----:R-:W4:Y:S04]  /*54510*/  LDL.LU R56, [R1+0xc8] ;  /* 0x0000c80001387983 */ /* 0x001f280000300800 */
[----:B------:R-:W4:Y:S01]  /*54520*/  LDL.LU.64 R18, [R1+0x2e8] ;  /* 0x0002e80001127983 */ /* 0x000f220000300a00 */
[----:B------:R-:W-:-:S03]  /*54530*/  PRMT R7, R26, 0x7770, RZ ;  /* 0x000077701a077816 */ /* 0x000fc600000000ff */
[----:B------:R-:W4:Y:S04]  /*54540*/  LDL.LU.64 R16, [R1+0x2e0] ;  /* 0x0002e00001107983 */ /* 0x000f280000300a00 */
[----:B------:R0:W-:Y:S04]  /*54550*/  @P0 STG.E.U8 desc[UR32][R10.64], R7 ;  /* 0x000000070a000986 */ /* 0x0001e8000c101120 */
[----:B------:R-:W4:Y:S04]  /*54560*/  LDL.LU R57, [R1+0xdc] ;  /* 0x0000dc0001397983 */ /* 0x000f280000300800 */
[----:B------:R-:W4:Y:S01]  /*54570*/  LDL.LU.64 R14, [R1+0x2c0] ;  /* 0x0002c000010e7983 */ /* 0x000f220000300a00 */
[----:B0-----:R-:W-:-:S03]  /*54580*/  PRMT R7, R26, 0x7771, RZ ;  /* 0x000077711a077816 */ /* 0x001fc600000000ff */
[----:B------:R-:W4:Y:S04]  /*54590*/  LDL.LU.64 R12, [R1+0x2b0] ;  /* 0x0002b000010c7983 */ /* 0x000f280000300a00 */
[----:B------:R0:W-:Y:S01]  /*545a0*/  @P6 STG.E.U8 desc[UR32][R8.64], R7 ;  /* 0x0000000708006986 */ /* 0x0001e2000c101120 */
[----:B------:R-:W-:-:S03]  /*545b0*/  LOP3.LUT P6, RZ, R49, 0x80000, RZ, 0xc0, !PT ;  /* 0x0008000031ff7812 */ /* 0x000fc600078cc0ff */
[----:B------:R-:W4:Y:S01]  /*545c0*/  LDL.LU.64 R10, [R1+0x2a8] ;  /* 0x0002a800010a7983 */ /* 0x000f220000300a00 */
        /* <DEDUP_REMOVED lines=9> */
[----:B---3--:R-:W-:-:S11]  /*54660*/  PRMT R7, R27, 0x7770, RZ ;  /* 0x000077701b077816 */ /* 0x008fd600000000ff */
[----:B------:R0:W-:Y:S01]  /*54670*/  @P6 STG.E.U8 desc[UR32][R20.64], R7 ;  /* 0x0000000714006986 */ /* 0x0001e2000c101120 */
[----:B------:R-:W-:Y:S02]  /*54680*/  LOP3.LUT P6, RZ, R49, 0x10000, RZ, 0xc0, !PT ;  /* 0x0001000031ff7812 */ /* 0x000fe400078cc0ff */
[----:B0-----:R-:W-:Y:S01]  /*54690*/  PRMT R7, R27, 0x7771, RZ ;  /* 0x000077711b077816 */ /* 0x001fe200000000ff */
[----:B------:R-:W3:Y:S01]  /*546a0*/  LDL.LU.64 R20, [R1+0x1518] ;  /* 0x0015180001147983 */ /* 0x000ee20000300a00 */
[C---:B------:R-:W-:Y:S02]  /*546b0*/  LOP3.LUT P5, RZ, R54.reuse, 0x20000000, RZ, 0xc0, !PT ;  /* 0x2000000036ff7812 */ /* 0x040fe400078ac0ff */
[C---:B------:R-:W-:Y:S02]  /*546c0*/  LOP3.LUT P4, RZ, R54.reuse, 0x10000000, RZ, 0xc0, !PT ;  /* 0x1000000036ff7812 */ /* 0x040fe4000788c0ff */
[C---:B------:R-:W-:Y:S02]  /*546d0*/  LOP3.LUT P3, RZ, R54.reuse, 0x8000000, RZ, 0xc0, !PT ;  /* 0x0800000036ff7812 */ /* 0x040fe4000786c0ff */
[----:B------:R-:W-:-:S02]  /*546e0*/  LOP3.LUT P2, RZ, R54, 0x4000000, RZ, 0xc0, !PT ;  /* 0x0400000036ff7812 */ /* 0x000fc4000784c0ff */
[----:B------:R-:W-:Y:S01]  /*546f0*/  LOP3.LUT P1, RZ, R54, 0x2000000, RZ, 0xc0, !PT ;  /* 0x0200000036ff7812 */ /* 0x000fe2000782c0ff */
        /* <DEDUP_REMOVED lines=8> */
[----:B----4-:R-:W-:-:S11]  /*54780*/  PRMT R7, R56, 0x7770, RZ ;  /* 0x0000777038077816 */ /* 0x010fd600000000ff */
[----:B------:R0:W-:Y:S01]  /*54790*/  @P6 STG.E.U8 desc[UR32][R18.64], R7 ;  /* 0x0000000712006986 */ /* 0x0001e2000c101120 */
[----:B------:R-:W-:Y:S02]  /*547a0*/  LOP3.LUT P6, RZ, R49, 0x1000, RZ, 0xc0, !PT ;  /* 0x0000100031ff7812 */ /* 0x000fe400078cc0ff */
[----:B0-----:R-:W-:-:S11]  /*547b0*/  PRMT R7, R56, 0x7771, RZ ;  /* 0x0000777138077816 */ /* 0x001fd600000000ff */
[----:B------:R0:W-:Y:S02]  /*547c0*/  @P6 STG.E.U8 desc[UR32][R16.64], R7 ;  /* 0x0000000710006986 */ /* 0x0001e4000c101120 */
[----:B0-----:R-:W-:-:S05]  /*547d0*/  PRMT R7, R56, 0x7772, RZ ;  /* 0x0000777238077816 */ /* 0x001fca00000000ff */
[----:B------:R0:W-:Y:S02]  /*547e0*/  @P5 STG.E.U8 desc[UR32][R14.64], R7 ;  /* 0x000000070e005986 */ /* 0x0001e4000c101120 */
        /* <DEDUP_REMOVED lines=14> */
[----:B------:R-:W2:Y:S04]  /*548d0*/  LDL.LU R11, [R1+0xcc] ;  /* 0x0000cc00010b7983 */ /* 0x000ea80000300800 */
[----:B------:R-:W3:Y:S04]  /*548e0*/  LDL.LU.64 R8, [R1+0x228] ;  /* 0x0002280001087983 */ /* 0x000ee80000300a00 */
[----:B------:R-:W3:Y:S04]  /*548f0*/  LDL.LU.64 R58, [R1+0x220] ;  /* 0x00022000013a7983 */ /* 0x000ee80000300a00 */
[----:B------:R-:W3:Y:S04]  /*54900*/  LDL.LU.64 R56, [R1+0x218] ;  /* 0x0002180001387983 */ /* 0x000ee80000300a00 */
[----:B------:R-:W3:Y:S01]  /*54910*/  LDL.LU R48, [R1+0xb0] ;  /* 0x0000b00001307983 */ /* 0x000ee20000300800 */
        /* <DEDUP_REMOVED lines=27> */
[C---:B------:R-:W-:Y:S01]  /*54ad0*/  LOP3.LUT P1, RZ, R54.reuse, 0x200000, RZ, 0xc0, !PT ;  /* 0x0020000036ff7812 */ /* 0x040fe2000782c0ff */
[----:B------:R-:W2:Y:S04]  /*54ae0*/  LDL.LU.64 R18, [R1+0x1b0] ;  /* 0x0001b00001127983 */ /* 0x000ea80000300a00 */
[----:B------:R-:W-:Y:S01]  /*54af0*/  @P6 LOP3.LUT R49, R49, 0x200, RZ, 0xfc, !PT ;  /* 0x0000020031316812 */ /* 0x000fe200078efcff */
[----:B------:R-:W2:Y:S01]  /*54b00*/  LDL.LU.64 R16, [R1+0x1a0] ;  /* 0x0001a00001107983 */ /* 0x000ea20000300a00 */
[----:B------:R-:W-:-:S02]  /*54b10*/  LOP3.LUT P6, RZ, R54, 0x20000, RZ, 0xc0, !PT ;  /* 0x0002000036ff7812 */ /* 0x000fc400078cc0ff */
[----:B------:R-:W-:Y:S02]  /*54b20*/  LOP3.LUT R49, R49, 0xfffffbff, RZ, 0xc0, !PT ;  /* 0xfffffbff31317812 */ /* 0x000fe400078ec0ff */
[----:B------:R-:W-:-:S09]  /*54b30*/  PRMT R7, R11, 0x7771, RZ ;  /* 0x000077710b077816 */ /* 0x000fd200000000ff */
[----:B------:R-:W-:Y:S02]  /*54b40*/  @P6 LOP3.LUT R49, R49, 0x400, RZ, 0xfc, !PT ;  /* 0x0000040031316812 */ /* 0x000fe400078efcff */
[C---:B------:R-:W-:Y:S01]  /*54b50*/  LOP3.LUT P6, RZ, R54.reuse, 0x40000, RZ, 0xc0, !PT ;  /* 0x0004000036ff7812 */ /* 0x040fe200078cc0ff */
[----:B----4-:R0:W-:Y:S01]  /*54b60*/  @P2 STG.E.U8 desc[UR32][R14.64], R7 ;  /* 0x000000070e002986 */ /* 0x0101e2000c101120 */
[----:B------:R-:W-:Y:S02]  /*54b70*/  LOP3.LUT P0, RZ, R54, 0x100000, RZ, 0xc0, !PT ;  /* 0x0010000036ff7812 */ /* 0x000fe4000780c0ff */
[----:B------:R-:W-:Y:S02]  /*54b80*/  LOP3.LUT R49, R49, 0xfffff7ff, RZ, 0xc0, !PT ;  /* 0xfffff7ff31317812 */ /* 0x000fe400078ec0ff */
[----:B0-----:R-:W-:Y:S01]  /*54b90*/  PRMT R7, R11, 0x7772, RZ ;  /* 0x000077720b077816 */ /* 0x001fe200000000ff */
[----:B------:R-:W4:Y:S06]  /*54ba0*/  LDL.LU.64 R14, [R1+0x1c8] ;  /* 0x0001c800010e7983 */ /* 0x000f2c0000300a00 */
[----:B------:R-:W-:-:S02]  /*54bb0*/  @P6 LOP3.LUT R49, R49, 0x800, RZ, 0xfc, !PT ;  /* 0x0000080031316812 */ /* 0x000fc400078efcff */
[----:B------:R-:W-:Y:S01]  /*54bc0*/  LOP3.LUT P6, RZ, R54, 0x80000, RZ, 0xc0, !PT ;  /* 0x0008000036ff7812 */ /* 0x000fe200078cc0ff */
[----:B---3--:R0:W-:Y:S02]  /*54bd0*/  @P1 STG.E.U8 desc[UR32][R12.64], R7 ;  /* 0x000000070c001986 */ /* 0x0081e4000c101120 */
[----:B0-----:R-:W-:Y:S02]  /*54be0*/  PRMT R7, R11, 0x7773, RZ ;  /* 0x000077730b077816 */ /* 0x001fe400000000ff */
[----:B------:R-:W3:Y:S04]  /*54bf0*/  LDL.LU.64 R12, [R1+0x1c0] ;  /* 0x0001c000010c7983 */ /* 0x000ee80000300a00 */
[----:B------:R0:W-:Y:S02]  /*54c00*/  @P0 STG.E.U8 desc[UR32][R8.64], R7 ;  /* 0x0000000708000986 */ /* 0x0001e4000c101120 */
[----:B0-----:R-:W-:-:S02]  /*54c10*/  PRMT R7, R48, 0x7770, RZ ;  /* 0x0000777030077816 */ /* 0x001fc400000000ff */
[----:B------:R-:W3:Y:S04]  /*54c20*/  LDL.LU.64 R8, [R1+0x1b8] ;  /* 0x0001b80001087983 */ /* 0x000ee80000300a00 */
[----:B------:R0:W-:Y:S01]  /*54c30*/  @P6 STG.E.U8 desc[UR32][R58.64], R7 ;  /* 0x000000073a006986 */ /* 0x0001e2000c101120 */
[----:B------:R-:W-:-:S03]  /*54c40*/  LOP3.LUT P6, RZ, R49, 0x800, RZ, 0xc0, !PT ;  /* 0x0000080031ff7812 */ /* 0x000fc600078cc0ff */
[----:B------:R-:W3:Y:S01]  /*54c50*/  LDL.LU R11, [R1+0xa4] ;  /* 0x0000a400010b7983 */ /* 0x000ee20000300800 */
[----:B0-----:R-:W-:-:S03]  /*54c60*/  PRMT R7, R48, 0x7771, RZ ;  /* 0x0000777130077816 */ /* 0x001fc600000000ff */
[----:B------:R-:W3:Y:S06]  /*54c70*/  LDL.LU.64 R58, [R1+0x1d8] ;  /* 0x0001d800013a7983 */ /* 0x000eec0000300a00 */
[----:B------:R0:W-:Y:S01]  /*54c80*/  @P6 STG.E.U8 desc[UR32][R56.64], R7 ;  /* 0x0000000738006986 */ /* 0x0001e2000c101120 */
[----:B------:R-:W-:-:S03]  /*54c90*/  LOP3.LUT P6, RZ, R49, 0x400, RZ, 0xc0, !PT ;  /* 0x0000040031ff7812 */ /* 0x000fc600078cc0ff */
[----:B0-----:R-:W3:Y:S01]  /*54ca0*/  LDL.LU.64 R56, [R1+0x200] ;  /* 0x0002000001387983 */ /* 0x001ee20000300a00 */
        /* <DEDUP_REMOVED lines=25> */
[----:B----4-:R0:W-:Y:S01]  /*54e40*/  @P5 STG.E.U8 desc[UR32][R14.64], R7 ;  /* 0x000000070e005986 */ /* 0x0101e2000c101120 */
[----:B------:R-:W-:Y:S02]  /*54e50*/  LOP3.LUT P2, RZ, R54, 0x80, RZ, 0xc0, !PT ;  /* 0x0000008036ff7812 */ /* 0x000fe4000784c0ff */
[----:B0-----:R-:W-:-:S05]  /*54e60*/  PRMT R7, R55, 0x7772, RZ ;  /* 0x0000777237077816 */ /* 0x001fca00000000ff */
[----:B---3--:R0:W-:Y:S01]  /*54e70*/  @P4 STG.E.U8 desc[UR32][R12.64], R7 ;  /* 0x000000070c004986 */ /* 0x0081e2000c101120 */
[C---:B------:R-:W-:Y:S02]  /*54e80*/  LOP3.LUT P1, RZ, R54.reuse, 0x40, RZ, 0xc0, !PT ;  /* 0x0000004036ff7812 */ /* 0x040fe4000782c0ff */
[----:B0-----:R-:W-:Y:S02]  /*54e90*/  PRMT R7, R55, 0x7773, RZ ;  /* 0x0000777337077816 */ /* 0x001fe400000000ff */
[----:B------:R-:W-:Y:S01]  /*54ea0*/  LOP3.LUT P0, RZ, R54, 0x20, RZ, 0xc0, !PT ;  /* 0x0000002036ff7812 */ /* 0x000fe2000780c0ff */
[----:B------:R-:W3:Y:S04]  /*54eb0*/  LDL.LU R55, [R1+0x1510] ;  /* 0x0015100001377983 */ /* 0x000ee80000300800 */
        /* <DEDUP_REMOVED lines=9> */
[----:B------:R-:W4:Y:S04]  /*54f50*/  LDL.LU.64 R16, [R1+0x258] ;  /* 0x0002580001107983 */ /* 0x000f280000300a00 */
[----:B------:R-:W4:Y:S04]  /*54f60*/  LDL.LU.64 R14, [R1+0x250] ;  /* 0x00025000010e7983 */ /* 0x000f280000300a00 */
[----:B------:R-:W4:Y:S04]  /*54f70*/  LDL.LU R13, [R1+0xb8] ;  /* 0x0000b800010d7983 */ /* 0x000f280000300800 */
[----:B------:R-:W4:Y:S04]  /*54f80*/  LDL.LU.64 R8, [R1+0x248] ;  /* 0x0002480001087983 */ /* 0x000f280000300a00 */
[----:B------:R-:W4:Y:S04]  /*54f90*/  LDL.LU.64 R58, [R1+0x278] ;  /* 0x00027800013a7983 */ /* 0x000f280000300a00 */
[----:B------:R-:W4:Y:S01]  /*54fa0*/  LDL.LU R48, [R1+0xa8] ;  /* 0x0000a80001307983 */ /* 0x000f220000300800 */
[----:B------:R-:W-:-:S02]  /*54fb0*/  LOP3.LUT P3, RZ, R54, 0x10, RZ, 0xc0, !PT ;  /* 0x0000001036ff7812 */ /* 0x000fc4000786c0ff */
[----:B------:R-:W-:Y:S02]  /*54fc0*/  PRMT R7, R11, 0x7773, RZ ;  /* 0x000077730b077816 */ /* 0x000fe400000000ff */
[----:B------:R-:W-:Y:S02]  /*54fd0*/  LOP3.LUT P2, RZ, R54, 0x8, RZ, 0xc0, !PT ;  /* 0x0000000836ff7812 */ /* 0x000fe4000784c0ff */
[----:B------:R-:W-:Y:S02]  /*54fe0*/  LOP3.LUT R50, R50, 0xefffffff, RZ, 0xc0, !PT ;  /* 0xefffffff32327812 */ /* 0x000fe400078ec0ff */
[----:B------:R-:W-:Y:S02]  /*54ff0*/  LOP3.LUT R49, R49, 0xfffffffe, RZ, 0xc0, !PT ;  /* 0xfffffffe31317812 */ /* 0x000fe400078ec0ff */
[----:B---3--:R-:W-:-:S03]  /*55000*/  LOP3.LUT P6, RZ, R55, 0x1000000, RZ, 0xc0, !PT ;  /* 0x0100000037ff7812 */ /* 0x008fc600078cc0ff */
[----:B--2---:R0:W-:Y:S04]  /*55010*/  @P3 STG.E.U8 desc[UR32][R4.64], R7 ;  /* 0x0000000704003986 */ /* 0x0041e8000c101120 */
[----:B0-----:R-:W2:Y:S01]  /*55020*/  LDL.LU.64 R4, [R1+0x298] ;  /* 0x0002980001047983 */ /* 0x001ea20000300a00 */
[----:B----4-:R-:W-:-:S05]  /*55030*/  PRMT R7, R13, 0x7770, RZ ;  /* 0x000077700d077816 */ /* 0x010fca00000000ff */
[----:B------:R0:W-:Y:S04]  /*55040*/  @P2 STG.E.U8 desc[UR32][R56.64], R7 ;  /* 0x0000000738002986 */ /* 0x0001e8000c101120 */
[----:B0-----:R-:W3:Y:S01]  /*55050*/  LDL.LU.64 R56, [R1+0x290] ;  /* 0x0002900001387983 */ /* 0x001ee20000300a00 */
[----:B------:R-:W-:Y:S02]  /*55060*/  @P6 LOP3.LUT R50, R50, 0x10000000, RZ, 0xfc, !PT ;  /* 0x1000000032326812 */ /* 0x000fe400078efcff */
[----:B------:R-:W-:Y:S01]  /*55070*/  LOP3.LUT P6, RZ, R55, 0x2000000, RZ, 0xc0, !PT ;  /* 0x0200000037ff7812 */ /* 0x000fe200078cc0ff */
[----:B------:R-:W4:Y:S01]  /*55080*/  LDL.LU.64 R52, [R1+0x288] ;  /* 0x0002880001347983 */ /* 0x000f220000300a00 */
[----:B------:R-:W-:-:S03]  /*55090*/  LOP3.LUT R50, R50, 0xdfffffff, RZ, 0xc0, !PT ;  /* 0xdfffffff32327812 */ /* 0x000fc600078ec0ff */
[----:B------:R-:W4:Y:S01]  /*550a0*/  LDL.LU R10, [R1+0xbc] ;  /* 0x0000bc00010a7983 */ /* 0x000f220000300800 */
[----:B------:R-:W-:-:S03]  /*550b0*/  LOP3.LUT P1, RZ, R54, 0x4, RZ, 0xc0, !PT ;  /* 0x0000000436ff7812 */ /* 0x000fc6000782c0ff */
[----:B------:R-:W4:Y:S04]  /*550c0*/  LDL.LU.64 R60, [R1+0x2b8] ;  /* 0x0002b800013c7983 */ /* 0x000f280000300a00 */
[----:B------:R-:W-:Y:S01]  /*550d0*/  @P6 LOP3.LUT R50, R50, 0x20000000, RZ, 0xfc, !PT ;  /* 0x2000000032326812 */ /* 0x000fe200078efcff */
[----:B------:R-:W4:Y:S01]  /*550e0*/  LDL.LU.64 R26, [R1+0x2d8] ;  /* 0x0002d800011a7983 */ /* 0x000f220000300a00 */
[----:B------:R-:W-:Y:S02]  /*550f0*/  LOP3.LUT P6, RZ, R55, 0x4000000, RZ, 0xc0, !PT ;  /* 0x0400000037ff7812 */ /* 0x000fe400078cc0ff */
[----:B------:R-:W-:Y:S01]  /*55100*/  LOP3.LUT R50, R50, 0xbfffffff, RZ, 0xc0, !PT ;  /* 0xbfffffff32327812 */ /* 0x000fe200078ec0ff */
[----:B------:R-:W4:Y:S01]  /*55110*/  LDL.LU.64 R22, [R1+0x2d0] ;  /* 0x0002d00001167983 */ /* 0x000f220000300a00 */
[----:B------:R-:W-:-:S02]  /*55120*/  LOP3.LUT P0, RZ, R54, 0x2, RZ, 0xc0, !PT ;  /* 0x0000000236ff7812 */ /* 0x000fc4000780c0ff */
[----:B------:R-:W-:Y:S01]  /*55130*/  PRMT R7, R13, 0x7771, RZ ;  /* 0x000077710d077816 */ /* 0x000fe200000000ff */
[----:B------:R-:W4:Y:S06]  /*55140*/  LDL.LU.64 R18, [R1+0x2c8] ;  /* 0x0002c80001127983 */ /* 0x000f2c0000300a00 */
[----:B------:R-:W-:Y:S01]  /*55150*/  @P6 LOP3.LUT R50, R50, 0x40000000, RZ, 0xfc, !PT ;  /* 0x4000000032326812 */ /* 0x000fe200078efcff */
[----:B------:R0:W-:Y:S01]  /*55160*/  @P1 STG.E.U8 desc[UR32][R16.64], R7 ;  /* 0x0000000710001986 */ /* 0x0001e2000c101120 */
[----:B------:R-:W-:Y:S02]  /*55170*/  LOP3.LUT P6, RZ, R55, 0x8000000, RZ, 0xc0, !PT ;  /* 0x0800000037ff7812 */ /* 0x000fe400078cc0ff */
[----:B------:R-:W-:Y:S01]  /*55180*/  LOP3.LUT R50, R50, 0x7fffffff, RZ, 0xc0, !PT ;  /* 0x7fffffff32327812 */ /* 0x000fe200078ec0ff */
[----:B------:R-:W4:Y:S01]  /*55190*/  LDL.LU R11, [R1+0xac] ;  /* 0x0000ac00010b7983 */ /* 0x000f220000300800 */
[----:B0-----:R-:W-:-:S03]  /*551a0*/  PRMT R7, R13, 0x7772, RZ ;  /* 0x000077720d077816 */ /* 0x001fc600000000ff */
[----:B------:R-:W4:Y:S06]  /*551b0*/  LDL.LU.64 R16, [R1+0x2f8] ;  /* 0x0002f80001107983 */ /* 0x000f2c0000300a00 */
        /* <DEDUP_REMOVED lines=11> */
[----:B------:R0:W-:Y:S10]  /*55270*/  @P0 STG.E.U8 desc[UR32][R14.64], R7 ;  /* 0x000000070e000986 */ /* 0x0001f4000c101120 */
[----:B------:R-:W-:-:S02]  /*55280*/  @P6 LOP3.LUT R49, R49, 0x8, RZ, 0xfc, !PT ;  /* 0x0000000831316812 */ /* 0x000fc400078efcff */
[----:B------:R-:W-:Y:S01]  /*55290*/  LOP3.LUT P6, RZ, R54, 0x1, RZ, 0xc0, !PT ;  /* 0x0000000136ff7812 */ /* 0x000fe200078cc0ff */
[----:B0-----:R-:W4:Y:S01]  /*552a0*/  LDL.LU.64 R14, [R1+0x318] ;  /* 0x00031800010e7983 */ /* 0x001f220000300a00 */
[----:B------:R-:W-:-:S03]  /*552b0*/  PRMT R7, R13, 0x7773, RZ ;  /* 0x000077730d077816 */ /* 0x000fc600000000ff */
[----:B------:R-:W4:Y:S08]  /*552c0*/  LDL.LU.64 R12, [R1+0x310] ;  /* 0x00031000010c7983 */ /* 0x000f300000300a00 */
[----:B------:R0:W-:Y:S01]  /*552d0*/  @P6 STG.E.U8 desc[UR32][R8.64], R7 ;  /* 0x0000000708006986 */ /* 0x0001e2000c101120 */
[C---:B------:R-:W-:Y:S02]  /*552e0*/  LOP3.LUT P6, RZ, R49.reuse, 0x8, RZ, 0xc0, !PT ;  /* 0x0000000831ff7812 */ /* 0x040fe400078cc0ff */
[----:B0-----:R-:W-:Y:S01]  /*552f0*/  PRMT R7, R48, 0x7770, RZ ;  /* 0x0000777030077816 */ /* 0x001fe200000000ff */
[----:B------:R-:W4:Y:S10]  /*55300*/  LDL.LU.64 R8, [R1+0x308] ;  /* 0x0003080001087983 */ /* 0x000f340000300a00 */
[----:B------:R0:W-:Y:S01]  /*55310*/  @P6 STG.E.U8 desc[UR32][R58.64], R7 ;  /* 0x000000073a006986 */ /* 0x0001e2000c101120 */
[----:B------:R-:W-:-:S02]  /*55320*/  LOP3.LUT P6, RZ, R49, 0x4, RZ, 0xc0, !PT ;  /* 0x0000000431ff7812 */ /* 0x000fc400078cc0ff */
[----:B0-----:R-:W-:Y:S01]  /*55330*/  PRMT R7, R48, 0x7771, RZ ;  /* 0x0000777130077816 */ /* 0x001fe200000000ff */
[----:B------:R-:W4:Y:S10]  /*55340*/  LDL.LU.64 R58, [R1+0x338] ;  /* 0x00033800013a7983 */ /* 0x000f340000300a00 */
[----:B--2---:R0:W-:Y:S01]  /*55350*/  @P6 STG.E.U8 desc[UR32][R4.64], R7 ;  /* 0x0000000704006986 */ /* 0x0041e2000c101120 */
[----:B------:R-:W-:-:S02]  /*55360*/  LOP3.LUT P6, RZ, R49, 0x2, RZ, 0xc0, !PT ;  /* 0x0000000231ff7812 */ /* 0x000fc400078cc0ff */
[----:B0-----:R-:W-:Y:S01]  /*55370*/  PRMT R7, R48, 0x7772, RZ ;  /* 0x0000777230077816 */ /* 0x001fe200000000ff */
[----:B------:R-:W2:Y:S10]  /*55380*/  LDL.LU.64 R4, [R1+0x358] ;  /* 0x0003580001047983 */ /* 0x000eb40000300a00 */
[----:B---3--:R0:W-:Y:S04]  /*55390*/  @P6 STG.E.U8 desc[UR32][R56.64], R7 ;  /* 0x0000000738006986 */ /* 0x0081e8000c101120 */
[----:B0-----:R-:W3:Y:S01]  /*553a0*/  LDL.LU.64 R56, [R1+0x1508] ;  /* 0x0015080001387983 */ /* 0x001ee20000300a00 */
[----:B------:R-:W-:-:S02]  /*553b0*/  LOP3.LUT P6, RZ, R49, 0x1, RZ, 0xc0, !PT ;  /* 0x0000000131ff7812 */ /* 0x000fc400078cc0ff */
        /* <DEDUP_REMOVED lines=28> */
[----:B---3--:R-:W-:-:S05]  /*55580*/  PRMT R7, R56, 0x7770, RZ ;  /* 0x0000777038077816 */ /* 0x008fca00000000ff */
[----:B------:R0:W-:Y:S02]  /*55590*/  @P1 STG.E.U8 desc[UR32][R58.64], R7 ;  /* 0x000000073a001986 */ /* 0x0001e4000c101120 */
[----:B0-----:R-:W-:-:S05]  /*555a0*/  PRMT R7, R56, 0x7771, RZ ;  /* 0x0000777138077816 */ /* 0x001fca00000000ff */
[----:B--2---:R0:W-:Y:S04]  /*555b0*/  @P0 STG.E.U8 desc[UR32][R4.64], R7 ;  /* 0x0000000704000986 */ /* 0x0041e8000c101120 */
[----:B0-----:R-:W2:Y:S04]  /*555c0*/  LDL.LU.64 R4, [R1+0x350] ;  /* 0x0003500001047983 */ /* 0x001ea80000300a00 */
[----:B------:R-:W3:Y:S04]  /*555d0*/  LDL.LU.64 R58, [R1+0x348] ;  /* 0x00034800013a7983 */ /* 0x000ee80000300a00 */
[----:B------:R-:W4:Y:S04]  /*555e0*/  LDL.LU.64 R14, [R1+0x380] ;  /* 0x00038000010e7983 */ /* 0x000f280000300a00 */
[----:B------:R-:W4:Y:S04]  /*555f0*/  LDL.LU.64 R12, [R1+0x3a0] ;  /* 0x0003a000010c7983 */ /* 0x000f280000300a00 */
[----:B------:R-:W4:Y:S01]  /*55600*/  LDL.LU.64 R10, [R1+0x398] ;  /* 0x00039800010a7983 */ /* 0x000f220000300a00 */
[----:B------:R-:W-:-:S03]  /*55610*/  LOP3.LUT P3, RZ, R55, 0x20000, RZ, 0xc0, !PT ;  /* 0x0002000037ff7812 */ /* 0x000fc6000786c0ff */
[----:B------:R-:W4:Y:S01]  /*55620*/  LDL.LU.64 R8, [R1+0x390] ;  /* 0x0003900001087983 */ /* 0x000f220000300a00 */
[----:B------:R-:W-:-:S03]  /*55630*/  PRMT R7, R56, 0x7772, RZ ;  /* 0x0000777238077816 */ /* 0x000fc600000000ff */
[----:B------:R-:W4:Y:S01]  /*55640*/  LDL.LU R48, [R1+0x94] ;  /* 0x0000940001307983 */ /* 0x000f220000300800 */
        /* <DEDUP_REMOVED lines=19> */
[----:B------:R-:W-:Y:S01]  /*55780*/  LOP3.LUT P6, RZ, R55, 0x800, RZ, 0xc0, !PT ;  /* 0x0000080037ff7812 */ /* 0x000fe200078cc0ff */
[----:B--2---:R0:W-:Y:S04]  /*55790*/  @P3 STG.E.U8 desc[UR32][R4.64], R7 ;  /* 0x0000000704003986 */ /* 0x0041e8000c101120 */
[----:B0-----:R-:W2:Y:S01]  /*557a0*/  LDL.LU.64 R4, [R1+0x3c0] ;  /* 0x0003c00001047983 */ /* 0x001ea20000300a00 */
[----:B------:R-:W-:Y:S02]  /*557b0*/  LOP3.LUT R50, R50, 0xfbffffff, RZ, 0xc0, !PT ;  /* 0xfbffffff32327812 */ /* 0x000fe400078ec0ff */
[----:B------:R-:W-:-:S05]  /*557c0*/  PRMT R7, R56, 0x7773, RZ ;  /* 0x0000777338077816 */ /* 0x000fca00000000ff */
[----:B------:R-:W-:Y:S01]  /*557d0*/  @P6 LOP3.LUT R50, R50, 0x4000000, RZ, 0xfc, !PT ;  /* 0x0400000032326812 */ /* 0x000fe200078efcff */
[----:B------:R-:W2:Y:S01]  /*557e0*/  LDL.LU R56, [R1+0x1504] ;  /* 0x0015040001387983 */ /* 0x000ea20000300800 */
[C---:B------:R-:W-:Y:S02]  /*557f0*/  LOP3.LUT P1, RZ, R55.reuse, 0x8000, RZ, 0xc0, !PT ;  /* 0x0000800037ff7812 */ /* 0x040fe4000782c0ff */
[----:B------:R-:W-:Y:S01]  /*55800*/  LOP3.LUT P6, RZ, R55, 0x1000, RZ, 0xc0, !PT ;  /* 0x0000100037ff7812 */ /* 0x000fe200078cc0ff */
[----:B---3--:R0:W-:Y:S01]  /*55810*/  @P2 STG.E.U8 desc[UR32][R58.64], R7 ;  /* 0x000000073a002986 */ /* 0x0081e2000c101120 */
[----:B------:R-:W-:-:S03]  /*55820*/  LOP3.LUT R50, R50, 0xf7ffffff, RZ, 0xc0, !PT ;  /* 0xf7ffffff32327812 */ /* 0x000fc600078ec0ff */
[----:B0-----:R-:W3:Y:S01]  /*55830*/  LDL.LU.64 R58, [R1+0x3e0] ;  /* 0x0003e000013a7983 */ /* 0x001ee20000300a00 */
[----:B------:R-:W-:-:S07]  /*55840*/  PRMT R7, R3, 0x7770, RZ ;  /* 0x0000777003077816 */ /* 0x000fce00000000ff */
[----:B------:R-:W-:Y:S01]  /*55850*/  @P6 LOP3.LUT R50, R50, 0x8000000, RZ, 0xfc, !PT ;  /* 0x0800000032326812 */ /* 0x000fe200078efcff */
[----:B------:R-:W3:Y:S01]  /*55860*/  LDL.LU R16, [R1+0x84] ;  /* 0x0000840001107983 */ /* 0x000ee20000300800 */
[C---:B------:R-:W-:Y:S02]  /*55870*/  LOP3.LUT P0, RZ, R55.reuse, 0x4000, RZ, 0xc0, !PT ;  /* 0x0000400037ff7812 */ /* 0x040fe4000780c0ff */
[C---:B------:R-:W-:Y:S01]  /*55880*/  LOP3.LUT P6, RZ, R55.reuse, 0x2000, RZ, 0xc0, !PT ;  /* 0x0000200037ff7812 */ /* 0x040fe200078cc0ff */
[----:B----4-:R0:W-:Y:S01]  /*55890*/  @P1 STG.E.U8 desc[UR32][R14.64], R7 ;  /* 0x000000070e001986 */ /* 0x0101e2000c101120 */
[C---:B------:R-:W-:Y:S02]  /*558a0*/  LOP3.LUT P5, RZ, R55.reuse, 0x10, RZ, 0xc0, !PT ;  /* 0x0000001037ff7812 */ /* 0x040fe400078ac0ff */
[C---:B------:R-:W-:Y:S01]  /*558b0*/  LOP3.LUT P4, RZ, R55.reuse, 0x8, RZ, 0xc0, !PT ;  /* 0x0000000837ff7812 */ /* 0x040fe2000788c0ff */
[----:B------:R-:W4:Y:S01]  /*558c0*/  LDL.LU.64 R52, [R1+0x3d0] ;  /* 0x0003d00001347983 */ /* 0x000f220000300a00 */
[----:B------:R-:W-:-:S02]  /*558d0*/  LOP3.LUT P3, RZ, R55, 0x4, RZ, 0xc0, !PT ;  /* 0x0000000437ff7812 */ /* 0x000fc4000786c0ff */
[C---:B------:R-:W-:Y:S01]  /*558e0*/  LOP3.LUT P2, RZ, R55.reuse, 0x2, RZ, 0xc0, !PT ;  /* 0x0000000237ff7812 */ /* 0x040fe2000784c0ff */
[----:B------:R-:W4:Y:S01]  /*558f0*/  LDL.LU.64 R60, [R1+0x400] ;  /* 0x00040000013c7983 */ /* 0x000f220000300a00 */
[----:B------:R-:W-:-:S03]  /*55900*/  LOP3.LUT P1, RZ, R55, 0x1, RZ, 0xc0, !PT ;  /* 0x0000000137ff7812 */ /* 0x000fc6000782c0ff */
[----:B------:R-:W4:Y:S04]  /*55910*/  LDL.LU.64 R54, [R1+0x3d8] ;  /* 0x0003d80001367983 */ /* 0x000f280000300a00 */
[----:B------:R-:W4:Y:S01]  /*55920*/  LDL.LU.64 R26, [R1+0x420] ;  /* 0x00042000011a7983 */ /* 0x000f220000300a00 */
[----:B0-----:R-:W-:-:S03]  /*55930*/  PRMT R7, R3, 0x7771, RZ ;  /* 0x0000777103077816 */ /* 0x001fc600000000ff */
[----:B------:R-:W4:Y:S04]  /*55940*/  LDL.LU.64 R22, [R1+0x418] ;  /* 0x0004180001167983 */ /* 0x000f280000300a00 */
[----:B------:R0:W-:Y:S04]  /*55950*/  @P0 STG.E.U8 desc[UR32][R12.64], R7 ;  /* 0x000000070c000986 */ /* 0x0001e8000c101120 */
[----:B------:R-:W4:Y:S04]  /*55960*/  LDL.LU.64 R18, [R1+0x410] ;  /* 0x0004100001127983 */ /* 0x000f280000300a00 */
[----:B------:R-:W4:Y:S01]  /*55970*/  LDL.LU.64 R14, [R1+0x440] ;  /* 0x00044000010e7983 */ /* 0x000f220000300a00 */
[----:B0-----:R-:W-:-:S05]  /*55980*/  PRMT R7, R3, 0x7772, RZ ;  /* 0x0000777203077816 */ /* 0x001fca00000000ff */
[----:B------:R0:W-:Y:S01]  /*55990*/  @P6 STG.E.U8 desc[UR32][R10.64], R7 ;  /* 0x000000070a006986 */ /* 0x0001e2000c101120 */
[C---:B------:R-:W-:Y:S02]  /*559a0*/  LOP3.LUT P6, RZ, R50.reuse, 0x8000000, RZ, 0xc0, !PT ;  /* 0x0800000032ff7812 */ /* 0x040fe400078cc0ff */
[----:B0-----:R-:W-:Y:S02]  /*559b0*/  PRMT R7, R3, 0x7773, RZ ;  /* 0x0000777303077816 */ /* 0x001fe400000000ff */
[----:B------:R-:W4:Y:S04]  /*559c0*/  LDL.LU R3, [R1+0x1500] ;  /* 0x0015000001037983 */ /* 0x000f280000300800 */
[----:B------:R-:W4:Y:S05]  /*559d0*/  LDL.LU.64 R12, [R1+0x460] ;  /* 0x00046000010c7983 */ /* 0x000f2a0000300a00 */
[----:B------:R0:W-:Y:S01]  /*559e0*/  @P6 STG.E.U8 desc[UR32][R8.64], R7 ;  /* 0x0000000708006986 */ /* 0x0001e2000c101120 */
[----:B------:R-:W-:-:S03]  /*559f0*/  LOP3.LUT P6, RZ, R50, 0x4000000, RZ, 0xc0, !PT ;  /* 0x0400000032ff7812 */ /* 0x000fc600078cc0ff */
[----:B------:R-:W4:Y:S04]  /*55a00*/  LDL.LU.64 R10, [R1+0x458] ;  /* 0x00045800010a7983 */ /* 0x000f280000300a00 */
[----:B0-----:R-:W4:Y:S01]  /*55a10*/  LDL.LU.64 R8, [R1+0x450] ;  /* 0x0004500001087983 */ /* 0x001f220000300a00 */
[----:B------:R-:W-:-:S03]  /*55a20*/  PRMT R7, R48, 0x7770, RZ ;  /* 0x0000777030077816 */ /* 0x000fc600000000ff */
[----:B------:R-:W4:Y:S04]  /*55a30*/  LDL.LU R17, [R1+0x88] ;  /* 0x0000880001117983 */ /* 0x000f280000300800 */
        /* <DEDUP_REMOVED lines=8> */
[----:B----4-:R0:W-:Y:S01]  /*55ac0*/  @P6 STG.E.U8 desc[UR32][R54.64], R7 ;  /* 0x0000000736006986 */ /* 0x0101e2000c101120 */
        /* <DEDUP_REMOVED lines=21> */
[----:B0-----:R-:W-:Y:S02]  /*55c20*/  PRMT R7, R3, 0x7773, RZ ;  /* 0x0000777303077816 */ /* 0x001fe400000000ff */
[----:B------:R-:W4:Y:S04]  /*55c30*/  LDL.LU R3, [R1+0x14f4] ;  /* 0x0014f40001037983 */ /* 0x000f280000300800 */
        /* <DEDUP_REMOVED lines=32> */
[----:B------:R-:W2:Y:S01]  /*55e40*/  LDL.LU.64 R60, [R1+0x528] ;  /* 0x00052800013c7983 */ /* 0x000ea20000300a00 */
[----:B------:R-:W-:-:S03]  /*55e50*/  LOP3.LUT R50, R50, 0xfffdffff, RZ, 0xc0, !PT ;  /* 0xfffdffff32327812 */ /* 0x000fc600078ec0ff */
[----:B------:R-:W2:Y:S01]  /*55e60*/  LDL.LU.64 R26, [R1+0x520] ;  /* 0x00052000011a7983 */ /* 0x000ea20000300a00 */
[C---:B------:R-:W-:Y:S02]  /*55e70*/  LOP3.LUT P2, RZ, R56.reuse, 0x20000000, RZ, 0xc0, !PT ;  /* 0x2000000038ff7812 */ /* 0x040fe4000784c0ff */
[----:B------:R-:W-:Y:S01]  /*55e80*/  LOP3.LUT P1, RZ, R56, 0x10000000, RZ, 0xc0, !PT ;  /* 0x1000000038ff7812 */ /* 0x000fe2000782c0ff */
[----:B------:R-:W2:Y:S04]  /*55e90*/  LDL.LU.64 R22, [R1+0x550] ;  /* 0x0005500001167983 */ /* 0x000ea80000300a00 */
[----:B------:R-:W-:Y:S02]  /*55ea0*/  @P6 LOP3.LUT R50, R50, 0x20000, RZ, 0xfc, !PT ;  /* 0x0002000032326812 */ /* 0x000fe400078efcff */
        /* <DEDUP_REMOVED lines=12> */
[----:B----4-:R0:W-:Y:S04]  /*55f70*/  @P1 STG.E.U8 desc[UR32][R14.64], R7 ;  /* 0x000000070e001986 */ /* 0x0101e8000c101120 */
[----:B------:R-:W4:Y:S01]  /*55f80*/  LDL.LU.64 R16, [R1+0x568] ;  /* 0x0005680001107983 */ /* 0x000f220000300a00 */
[----:B0-----:R-:W-:-:S03]  /*55f90*/  PRMT R7, R54, 0x7770, RZ ;  /* 0x0000777036077816 */ /* 0x001fc600000000ff */
[----:B------:R-:W4:Y:S04]  /*55fa0*/  LDL.LU.64 R14, [R1+0x560] ;  /* 0x00056000010e7983 */ /* 0x000f280000300a00 */
[----:B------:R0:W-:Y:S02]  /*55fb0*/  @P0 STG.E.U8 desc[UR32][R12.64], R7 ;  /* 0x000000070c000986 */ /* 0x0001e4000c101120 */
[----:B0-----:R-:W-:Y:S02]  /*55fc0*/  PRMT R7, R54, 0x7771, RZ ;  /* 0x0000777136077816 */ /* 0x001fe400000000ff */
[----:B------:R-:W4:Y:S04]  /*55fd0*/  LDL.LU.64 R12, [R1+0x590] ;  /* 0x00059000010c7983 */ /* 0x000f280000300a00 */
[----:B------:R0:W-:Y:S01]  /*55fe0*/  @P6 STG.E.U8 desc[UR32][R10.64], R7 ;  /* 0x000000070a006986 */ /* 0x0001e2000c101120 */
[----:B------:R-:W-:-:S02]  /*55ff0*/  LOP3.LUT P6, RZ, R50, 0x80000, RZ, 0xc0, !PT ;  /* 0x0008000032ff7812 */ /* 0x000fc400078cc0ff */
        /* <DEDUP_REMOVED lines=18> */
[----:B0-----:R-:W-:Y:S02]  /*56120*/  PRMT R7, R57, 0x7773, RZ ;  /* 0x0000777339077816 */ /* 0x001fe400000000ff */
[----:B------:R-:W-:Y:S01]  /*56130*/  LOP3.LUT P5, RZ, R56, 0x20000, RZ, 0xc0, !PT ;  /* 0x0002000038ff7812 */ /* 0x000fe200078ac0ff */
[----:B------:R-:W2:Y:S08]  /*56140*/  LDL.LU R57, [R1+0x14f0] ;  /* 0x0014f00001397983 */ /* 0x000eb00000300800 */
[----:B------:R0:W-:Y:S01]  /*56150*/  @P6 STG.E.U8 desc[UR32][R26.64], R7 ;  /* 0x000000071a006986 */ /* 0x0001e2000c101120 */
[----:B------:R-:W-:-:S02]  /*56160*/  LOP3.LUT P6, RZ, R50, 0x2000, RZ, 0xc0, !PT ;  /* 0x0000200032ff7812 */ /* 0x000fc400078cc0ff */
[----:B0-----:R-:W-:-:S11]  /*56170*/  PRMT R7, R59, 0x7770, RZ ;  /* 0x000077703b077816 */ /* 0x001fd600000000ff */
[----:B------:R0:W-:Y:S01]  /*56180*/  @P6 STG.E.U8 desc[UR32][R22.64], R7 ;  /* 0x0000000716006986 */ /* 0x0001e2000c101120 */
[----:B------:R-:W-:Y:S02]  /*56190*/  LOP3.LUT P6, RZ, R50, 0x1000, RZ, 0xc0, !PT ;  /* 0x0000100032ff7812 */ /* 0x000fe400078cc0ff */
[----:B------:R-:W-:Y:S02]  /*561a0*/  LOP3.LUT P4, RZ, R3, 0x8000, RZ, 0xc0, !PT ;  /* 0x0000800003ff7812 */ /* 0x000fe4000788c0ff */
[----:B0-----:R-:W-:-:S09]  /*561b0*/  PRMT R7, R59, 0x7771, RZ ;  /* 0x000077713b077816 */ /* 0x001fd200000000ff */
        /* <DEDUP_REMOVED lines=43> */
[----:B0-----:R-:W2:Y:S01]  /*56470*/  LDL.LU.64 R4, [R1+0x640] ;  /* 0x0006400001047983 */ /* 0x001ea20000300a00 */
[----:B------:R-:W-:-:S03]  /*56480*/  PRMT R7, R17, 0x7771, RZ ;  /* 0x0000777111077816 */ /* 0x000fc600000000ff */
[----:B------:R-:W2:Y:S04]  /*56490*/  LDL.LU.64 R12, [R1+0x638] ;  /* 0x00063800010c7983 */ /* 0x000ea80000300a00 */
[----:B---3--:R0:W-:Y:S04]  /*564a0*/  @P2 STG.E.U8 desc[UR32][R8.64], R7 ;  /* 0x0000000708002986 */ /* 0x0081e8000c101120 */
[----:B0-----:R-:W3:Y:S04]  /*564b0*/  LDL.LU.64 R8, [R1+0x658] ;  /* 0x0006580001087983 */ /* 0x001ee80000300a00 */
[----:B------:R-:W3:Y:S01]  /*564c0*/  LDL.LU R52, [R1+0x78] ;  /* 0x0000780001347983 */ /* 0x000ee20000300800 */
[----:B------:R-:W-:-:S02]  /*564d0*/  @P6 LOP3.LUT R50, R50, 0x100, RZ, 0xfc, !PT ;  /* 0x0000010032326812 */ /* 0x000fc400078efcff */
[----:B------:R-:W-:Y:S01]  /*564e0*/  LOP3.LUT P6, RZ, R3, 0x1000, RZ, 0xc0, !PT ;  /* 0x0000100003ff7812 */ /* 0x000fe200078cc0ff */
[----:B------:R-:W3:Y:S01]  /*564f0*/  LDL.LU.64 R54, [R1+0x688] ;  /* 0x0006880001367983 */ /* 0x000ee20000300a00 */
[----:B------:R-:W-:-:S03]  /*56500*/  LOP3.LUT R50, R50, 0xfffffdff, RZ, 0xc0, !PT ;  /* 0xfffffdff32327812 */ /* 0x000fc600078ec0ff */
[----:B------:R-:W3:Y:S01]  /*56510*/  LDL.LU.64 R48, [R1+0x680] ;  /* 0x0006800001307983 */ /* 0x000ee20000300a00 */
[----:B------:R-:W-:Y:S02]  /*56520*/  LOP3.LUT P1, RZ, R56, 0x800, RZ, 0xc0, !PT ;  /* 0x0000080038ff7812 */ /* 0x000fe4000782c0ff */
[----:B------:R-:W-:Y:S01]  /*56530*/  LOP3.LUT P0, RZ, R3, 0x2000, RZ, 0xc0, !PT ;  /* 0x0000200003ff7812 */ /* 0x000fe2000780c0ff */
[----:B------:R-:W3:Y:S04]  /*56540*/  LDL.LU.64 R60, [R1+0x678] ;  /* 0x00067800013c7983 */ /* 0x000ee80000300a00 */
[----:B------:R-:W-:Y:S02]  /*56550*/  @P6 LOP3.LUT R50, R50, 0x200, RZ, 0xfc, !PT ;  /* 0x0000020032326812 */ /* 0x000fe400078efcff */
[----:B------:R-:W-:-:S02]  /*56560*/  LOP3.LUT P6, RZ, R56, 0x100, RZ, 0xc0, !PT ;  /* 0x0000010038ff7812 */ /* 0x000fc400078cc0ff */
[----:B------:R-:W-:Y:S02]  /*56570*/  LOP3.LUT R50, R50, 0xfffffbff, RZ, 0xc0, !PT ;  /* 0xfffffbff32327812 */ /* 0x000fe400078ec0ff */
[----:B------:R-:W-:-:S09]  /*56580*/  PRMT R7, R17, 0x7772, RZ ;  /* 0x0000777211077816 */ /* 0x000fd200000000ff */
[----:B------:R-:W-:Y:S02]  /*56590*/  @P6 LOP3.LUT R50, R50, 0x400, RZ, 0xfc, !PT ;  /* 0x0000040032326812 */ /* 0x000fe400078efcff */
[----:B------:R-:W-:Y:S01]  /*565a0*/  LOP3.LUT P6, RZ, R56, 0x200, RZ, 0xc0, !PT ;  /* 0x0000020038ff7812 */ /* 0x000fe200078cc0ff */
[----:B----4-:R0:W-:Y:S01]  /*565b0*/  @P1 STG.E.U8 desc[UR32][R18.64], R7 ;  /* 0x0000000712001986 */ /* 0x0101e2000c101120 */
[----:B------:R-:W-:Y:S02]  /*565c0*/  LOP3.LUT R50, R50, 0xfffff7ff, RZ, 0xc0, !PT ;  /* 0xfffff7ff32327812 */ /* 0x000fe400078ec0ff */
[----:B0-----:R-:W-:-:S09]  /*565d0*/  PRMT R7, R17, 0x7773, RZ ;  /* 0x0000777311077816 */ /* 0x001fd200000000ff */
[----:B------:R-:W-:Y:S02]  /*565e0*/  @P6 LOP3.LUT R50, R50, 0x800, RZ, 0xfc, !PT ;  /* 0x0000080032326812 */ /* 0x000fe400078efcff */
[----:B------:R-:W-:Y:S01]  /*565f0*/  LOP3.LUT P6, RZ, R56, 0x400, RZ, 0xc0, !PT ;  /* 0x0000040038ff7812 */ /* 0x000fe200078cc0ff */
[----:B------:R0:W-:Y:S04]  /*56600*/  @P0 STG.E.U8 desc[UR32][R14.64], R7 ;  /* 0x000000070e000986 */ /* 0x0001e8000c101120 */
[----:B0-----:R-:W4:Y:S01]  /*56610*/  LDL.LU R14, [R1+0x58] ;  /* 0x00005800010e7983 */ /* 0x001f220000300800 */
        /* <DEDUP_REMOVED lines=20> */
[----:B---3--:R-:W-:Y:S01]  /*56760*/  PRMT R7, R52, 0x7770, RZ ;  /* 0x0000777034077816 */ /* 0x008fe200000000ff */
[----:B------:R-:W3:Y:S10]  /*56770*/  LDL.LU.64 R12, [R1+0x14e8] ;  /* 0x0014e800010c7983 */ /* 0x000ef40000300a00 */
[----:B------:R0:W-:Y:S01]  /*56780*/  @P6 STG.E.U8 desc[UR32][R8.64], R7 ;  /* 0x0000000708006986 */ /* 0x0001e2000c101120 */
[----:B------:R-:W-:-:S02]  /*56790*/  LOP3.LUT P6, RZ, R50, 0x80, RZ, 0xc0, !PT ;  /* 0x0000008032ff7812 */ /* 0x000fc400078cc0ff */
        /* <DEDUP_REMOVED lines=12> */
[----:B----4-:R-:W-:-:S07]  /*56860*/  PRMT R7, R14, 0x7770, RZ ;  /* 0x000077700e077816 */ /* 0x010fce00000000ff */
        /* <DEDUP_REMOVED lines=21> */
[----:B------:R-:W3:Y:S01]  /*569c0*/  LDL.LU.64 R16, [R1+0x740] ;  /* 0x0007400001107983 */ /* 0x000ee20000300a00 */
[----:B------:R-:W-:-:S03]  /*569d0*/  LOP3.LUT P3, RZ, R3, 0x200, RZ, 0xc0, !PT ;  /* 0x0000020003ff7812 */ /* 0x000fc6000786c0ff */
[----:B------:R-:W3:Y:S01]  /*569e0*/  LDL.LU.64 R58, [R1+0x770] ;  /* 0x00077000013a7983 */ /* 0x000ee20000300a00 */
        /* <DEDUP_REMOVED lines=15> */
[----:B------:R-:W-:Y:S01]  /*56ae0*/  LOP3.LUT R50, R50, 0xfffffffe, RZ, 0xc0, !PT ;  /* 0xfffffffe32327812 */ /* 0x000fe200078ec0ff */
[----:B--2---:R0:W-:Y:S04]  /*56af0*/  @P3 STG.E.U8 desc[UR32][R4.64], R7 ;  /* 0x0000000704003986 */ /* 0x0041e8000c101120 */
[----:B0-----:R-:W2:Y:S04]  /*56b00*/  LDL.LU.64 R4, [R1+0x790] ;  /* 0x0007900001047983 */ /* 0x001ea80000300a00 */
[----:B------:R-:W2:Y:S01]  /*56b10*/  LDL.LU.64 R14, [R1+0x788] ;  /* 0x00078800010e7983 */ /* 0x000ea20000300a00 */
[----:B------:R-:W-:-:S02]  /*56b20*/  PRMT R7, R6, 0x7770, RZ ;  /* 0x0000777006077816 */ /* 0x000fc400000000ff */
[----:B------:R-:W-:Y:S02]  /*56b30*/  @P6 LOP3.LUT R50, R50, 0x1, RZ, 0xfc, !PT ;  /* 0x0000000132326812 */ /* 0x000fe400078efcff */
[----:B------:R-:W-:Y:S01]  /*56b40*/  LOP3.LUT P6, RZ, R57, 0x2000000, RZ, 0xc0, !PT ;  /* 0x0200000039ff7812 */ /* 0x000fe200078cc0ff */
[----:B----4-:R0:W-:Y:S01]  /*56b50*/  @P2 STG.E.U8 desc[UR32][R10.64], R7 ;  /* 0x000000070a002986 */ /* 0x0101e2000c101120 */
[----:B------:R-:W-:-:S03]  /*56b60*/  LOP3.LUT R50, R50, 0xfffffffd, RZ, 0xc0, !PT ;  /* 0xfffffffd32327812 */ /* 0x000fc600078ec0ff */
[----:B0-----:R-:W4:Y:S08]  /*56b70*/  LDL.LU.64 R10, [R1+0x780] ;  /* 0x00078000010a7983 */ /* 0x001f300000300a00 */
[----:B------:R-:W-:Y:S02]  /*56b80*/  @P6 LOP3.LUT R50, R50, 0x2, RZ, 0xfc, !PT ;  /* 0x0000000232326812 */ /* 0x000fe400078efcff */
[----:B------:R-:W-:Y:S01]  /*56b90*/  LOP3.LUT P6, RZ, R57, 0x4000000, RZ, 0xc0, !PT ;  /* 0x0400000039ff7812 */ /* 0x000fe200078cc0ff */
[----:B------:R-:W4:Y:S01]  /*56ba0*/  LDL.LU.64 R54, [R1+0x7b0] ;  /* 0x0007b00001367983 */ /* 0x000f220000300a00 */
[----:B------:R-:W-:-:S02]  /*56bb0*/  LOP3.LUT R50, R50, 0xfffffffb, RZ, 0xc0, !PT ;  /* 0xfffffffb32327812 */ /* 0x000fc400078ec0ff */
[C---:B------:R-:W-:Y:S01]  /*56bc0*/  LOP3.LUT P1, RZ, R57.reuse, 0x20000000, RZ, 0xc0, !PT ;  /* 0x2000000039ff7812 */ /* 0x040fe2000782c0ff */
[----:B------:R-:W4:Y:S01]  /*56bd0*/  LDL.LU.64 R48, [R1+0x7d8] ;  /* 0x0007d80001307983 */ /* 0x000f220000300a00 */
[C---:B------:R-:W-:Y:S02]  /*56be0*/  LOP3.LUT P0, RZ, R57.reuse, 0x10000000, RZ, 0xc0, !PT ;  /* 0x1000000039ff7812 */ /* 0x040fe4000780c0ff */
[----:B------:R-:W-:Y:S01]  /*56bf0*/  PRMT R7, R6, 0x7771, RZ ;  /* 0x0000777106077816 */ /* 0x000fe200000000ff */
[----:B------:R-:W4:Y:S04]  /*56c00*/  LDL.LU.64 R52, [R1+0x7d0] ;  /* 0x0007d00001347983 */ /* 0x000f280000300a00 */
[----:B------:R-:W-:Y:S02]  /*56c10*/  @P6 LOP3.LUT R50, R50, 0x4, RZ, 0xfc, !PT ;  /* 0x0000000432326812 */ /* 0x000fe400078efcff */
[----:B------:R-:W-:-:S02]  /*56c20*/  LOP3.LUT P6, RZ, R57, 0x8000000, RZ, 0xc0, !PT ;  /* 0x0800000039ff7812 */ /* 0x000fc400078cc0ff */
[----:B------:R-:W-:Y:S01]  /*56c30*/  LOP3.LUT R50, R50, 0xfffffff7, RZ, 0xc0, !PT ;  /* 0xfffffff732327812 */ /* 0x000fe200078ec0ff */
[----:B---3--:R0:W-:Y:S10]  /*56c40*/  @P1 STG.E.U8 desc[UR32][R22.64], R7 ;  /* 0x0000000716001986 */ /* 0x0081f4000c101120 */
[----:B------:R-:W-:-:S02]  /*56c50*/  @P6 LOP3.LUT R50, R50, 0x8, RZ, 0xfc, !PT ;  /* 0x0000000832326812 */ /* 0x000fc400078efcff */
[----:B------:R-:W-:Y:S02]  /*56c60*/  LOP3.LUT P6, RZ, R3, 0x100, RZ, 0xc0, !PT ;  /* 0x0000010003ff7812 */ /* 0x000fe400078cc0ff */
[----:B0-----:R-:W-:-:S05]  /*56c70*/  PRMT R7, R6, 0x7772, RZ ;  /* 0x0000777206077816 */ /* 0x001fca00000000ff */
[----:B------:R0:W-:Y:S02]  /*56c80*/  @P0 STG.E.U8 desc[UR32][R18.64], R7 ;  /* 0x0000000712000986 */ /* 0x0001e4000c101120 */
[----:B0-----:R-:W-:Y:S02]  /*56c90*/  PRMT R7, R6, 0x7773, RZ ;  /* 0x0000777306077816 */ /* 0x001fe400000000ff */
[----:B------:R-:W3:Y:S04]  /*56ca0*/  LDL.LU R6, [R1+0x14d8] ;  /* 0x0014d80001067983 */ /* 0x000ee80000300800 */
[----:B------:R0:W-:Y:S01]  /*56cb0*/  @P6 STG.E.U8 desc[UR32][R16.64], R7 ;  /* 0x0000000710006986 */ /* 0x0001e2000c101120 */
[----:B------:R-:W-:-:S03]  /*56cc0*/  LOP3.LUT P6, RZ, R50, 0x8, RZ, 0xc0, !PT ;  /* 0x0000000832ff7812 */ /* 0x000fc600078cc0ff */
[----:B------:R-:W3:Y:S04]  /*56cd0*/  LDL.LU.64 R60, [R1+0x7c8] ;  /* 0x0007c800013c7983 */ /* 0x000ee80000300a00 */
[----:B------:R-:W3:Y:S01]  /*56ce0*/  LDL.LU.64 R26, [R1+0x7f8] ;  /* 0x0007f800011a7983 */ /* 0x000ee20000300a00 */
[----:B0-----:R-:W-:-:S03]  /*56cf0*/  PRMT R7, R8, 0x7770, RZ ;  /* 0x0000777008077816 */ /* 0x001fc600000000ff */
[----:B------:R-:W3:Y:S04]  /*56d00*/  LDL.LU.64 R22, [R1+0x818] ;  /* 0x0008180001167983 */ /* 0x000ee80000300a00 */
[----:B------:R0:W-:Y:S01]  /*56d10*/  @P6 STG.E.U8 desc[UR32][R58.64], R7 ;  /* 0x000000073a006986 */ /* 0x0001e2000c101120 */
[----:B------:R-:W-:-:S03]  /*56d20*/  LOP3.LUT P6, RZ, R50, 0x4, RZ, 0xc0, !PT ;  /* 0x0000000432ff7812 */ /* 0x000fc600078cc0ff */
[----:B------:R-:W3:Y:S04]  /*56d30*/  LDL.LU.64 R18, [R1+0x810] ;  /* 0x0008100001127983 */ /* 0x000ee80000300a00 */
[----:B------:R-:W3:Y:S04]  /*56d40*/  LDL.LU.64 R16, [R1+0x808] ;  /* 0x0008080001107983 */ /* 0x000ee80000300a00 */
[----:B0-----:R-:W3:Y:S01]  /*56d50*/  LDL.LU.64 R58, [R1+0x838] ;  /* 0x00083800013a7983 */ /* 0x001ee20000300a00 */
[----:B------:R-:W-:-:S05]  /*56d60*/  PRMT R7, R8, 0x7771, RZ ;  /* 0x0000777108077816 */ /* 0x000fca00000000ff */
[----:B--2---:R0:W-:Y:S04]  /*56d70*/  @P6 STG.E.U8 desc[UR32][R4.64], R7 ;  /* 0x0000000704006986 */ /* 0x0041e8000c101120 */
[----:B0-----:R-:W2:Y:S01]  /*56d80*/  LDL.LU.64 R4, [R1+0x870] ;  /* 0x0008700001047983 */ /* 0x001ea20000300a00 */
[----:B------:R-:W-:Y:S02]  /*56d90*/  LOP3.LUT P6, RZ, R50, 0x2, RZ, 0xc0, !PT ;  /* 0x0000000232ff7812 */ /* 0x000fe400078cc0ff */
[C---:B------:R-:W-:Y:S02]  /*56da0*/  PRMT R7, R8.reuse, 0x7772, RZ ;  /* 0x0000777208077816 */ /* 0x040fe400000000ff */
[----:B------:R-:W-:-:S09]  /*56db0*/  PRMT R8, R8, 0x7773, RZ ;  /* 0x0000777308087816 */ /* 0x000fd200000000ff */
[----:B------:R0:W-:Y:S01]  /*56dc0*/  @P6 STG.E.U8 desc[UR32][R14.64], R7 ;  /* 0x000000070e006986 */ /* 0x0001e2000c101120 */
[----:B------:R-:W-:Y:S02]  /*56dd0*/  LOP3.LUT P6, RZ, R50, 0x1, RZ, 0xc0, !PT ;  /* 0x0000000132ff7812 */ /* 0x000fe400078cc0ff */
[----:B0-----:R-:W-:Y:S01]  /*56de0*/  PRMT R7, R12, 0x7770, RZ ;  /* 0x000077700c077816 */ /* 0x001fe200000000ff */
[----:B------:R-:W2:Y:S10]  /*56df0*/  LDL.LU.64 R14, [R1+0x14d0] ;  /* 0x0014d000010e7983 */ /* 0x000eb40000300a00 */
[----:B----4-:R0:W-:Y:S01]  /*56e00*/  @P6 STG.E.U8 desc[UR32][R10.64], R8 ;  /* 0x000000080a006986 */ /* 0x0101e2000c101120 */
[----:B------:R-:W-:-:S02]  /*56e10*/  LOP3.LUT P6, RZ, R51, 0x80000000, RZ, 0xc0, !PT ;  /* 0x8000000033ff7812 */ /* 0x000fc400078cc0ff */
[C---:B------:R-:W-:Y:S02]  /*56e20*/  LOP3.LUT P5, RZ, R57.reuse, 0x200000, RZ, 0xc0, !PT ;  /* 0x0020000039ff7812 */ /* 0x040fe400078ac0ff */
[C---:B------:R-:W-:Y:S02]  /*56e30*/  LOP3.LUT P4, RZ, R57.reuse, 0x100000, RZ, 0xc0, !PT ;  /* 0x0010000039ff7812 */ /* 0x040fe4000788c0ff */
[----:B------:R-:W-:Y:S02]  /*56e40*/  LOP3.LUT P3, RZ, R57, 0x80000, RZ, 0xc0, !PT ;  /* 0x0008000039ff7812 */ /* 0x000fe4000786c0ff */
[----:B------:R-:W-:Y:S02]  /*56e50*/  LOP3.LUT P2, RZ, R3, 0x20, RZ, 0xc0, !PT ;  /* 0x0000002003ff7812 */ /* 0x000fe4000784c0ff */
[----:B------:R-:W-:Y:S01]  /*56e60*/  LOP3.LUT P1, RZ, R57, 0x40000, RZ, 0xc0, !PT ;  /* 0x0004000039ff7812 */ /* 0x000fe2000782c0ff */
[----:B0-----:R-:W4:Y:S04]  /*56e70*/  LDL.LU.64 R10, [R1+0x14c8] ;  /* 0x0014c800010a7983 */ /* 0x001f280000300a00 */
        /* <DEDUP_REMOVED lines=8> */
[----:B------:R-:W-:Y:S02]  /*56f00*/  PRMT R12, R12, 0x7773, RZ ;  /* 0x000077730c0c7816 */ /* 0x000fe400000000ff */
[----:B0-----:R-:W-:-:S09]  /*56f10*/  PRMT R7, R9, 0x7770, RZ ;  /* 0x0000777009077816 */ /* 0x001fd200000000ff */
[----:B---3--:R-:W-:Y:S04]  /*56f20*/  @P6 STG.E.U8 desc[UR32][R60.64], R12 ;  /* 0x0000000c3c006986 */ /* 0x008fe8000c101120 */
[----:B------:R0:W-:Y:S01]  /*56f30*/  @P5 STG.E.U8 desc[UR32][R26.64], R7 ;  /* 0x000000071a005986 */ /* 0x0001e2000c101120 */
[----:B------:R-:W-:Y:S02]  /*56f40*/  LOP3.LUT P0, RZ, R57, 0x20000, RZ, 0xc0, !PT ;  /* 0x0002000039ff7812 */ /* 0x000fe4000780c0ff */
[----:B0-----:R-:W-:-:S05]  /*56f50*/  PRMT R7, R9, 0x7771, RZ ;  /* 0x0000777109077816 */ /* 0x001fca00000000ff */
[----:B------:R0:W-:Y:S02]  /*56f60*/  @P4 STG.E.U8 desc[UR32][R22.64], R7 ;  /* 0x0000000716004986 */ /* 0x0001e4000c101120 */
[C---:B0-----:R-:W-:Y:S02]  /*56f70*/  PRMT R7, R9.reuse, 0x7772, RZ ;  /* 0x0000777209077816 */ /* 0x041fe400000000ff */
[----:B------:R-:W-:-:S03]  /*56f80*/  PRMT R9, R9, 0x7773, RZ ;  /* 0x0000777309097816 */ /* 0x000fc600000000ff */
[----:B------:R0:W-:Y:S04]  /*56f90*/  @P3 STG.E.U8 desc[UR32][R18.64], R7 ;  /* 0x0000000712003986 */ /* 0x0001e8000c101120 */
[----:B------:R-:W-:Y:S01]  /*56fa0*/  @P2 STG.E.U8 desc[UR32][R16.64], R9 ;  /* 0x0000000910002986 */ /* 0x000fe2000c101120 */
[----:B0-----:R-:W-:-:S05]  /*56fb0*/  PRMT R7, R13, 0x7770, RZ ;  /* 0x000077700d077816 */ /* 0x001fca00000000ff */
[----:B------:R0:W-:Y:S02]  /*56fc0*/  @P1 STG.E.U8 desc[UR32][R58.64], R7 ;  /* 0x000000073a001986 */ /* 0x0001e4000c101120 */
[----:B0-----:R-:W-:Y:S02]  /*56fd0*/  PRMT R7, R13, 0x7771, RZ ;  /* 0x000077710d077816 */ /* 0x001fe400000000ff */
[----:B------:R-:W3:Y:S04]  /*56fe0*/  LDL.LU.64 R58, [R1+0x868] ;  /* 0x00086800013a7983 */ /* 0x000ee80000300a00 */
[----:B--2---:R0:W-:Y:S04]  /*56ff0*/  @P0 STG.E.U8 desc[UR32][R4.64], R7 ;  /* 0x0000000704000986 */ /* 0x0041e8000c101120 */
[----:B0-----:R-:W2:Y:S04]  /*57000*/  LDL.LU.64 R4, [R1+0x860] ;  /* 0x0008600001047983 */ /* 0x001ea80000300a00 */
[----:B------:R-:W2:Y:S04]  /*57010*/  LDL.LU.64 R52, [R1+0x890] ;  /* 0x0008900001347983 */ /* 0x000ea80000300a00 */
[----:B------:R-:W2:Y:S04]  /*57020*/  LDL.LU.64 R60, [R1+0x8b0] ;  /* 0x0008b000013c7983 */ /* 0x000ea80000300a00 */
[----:B------:R-:W2:Y:S04]  /*57030*/  LDL.LU.64 R26, [R1+0x8a8] ;  /* 0x0008a800011a7983 */ /* 0x000ea80000300a00 */
[----:B------:R-:W2:Y:S04]  /*57040*/  LDL.LU.64 R22, [R1+0x8a0] ;  /* 0x0008a00001167983 */ /* 0x000ea80000300a00 */
[----:B------:R-:W2:Y:S04]  /*57050*/  LDL.LU.64 R18, [R1+0x8d0] ;  /* 0x0008d00001127983 */ /* 0x000ea80000300a00 */
[----:B------:R-:W2:Y:S01]  /*57060*/  LDL.LU.64 R16, [R1+0x8f0] ;  /* 0x0008f00001107983 */ /* 0x000ea20000300a00 */
[----:B------:R-:W-:-:S02]  /*57070*/  LOP3.LUT P6, RZ, R57, 0x80, RZ, 0xc0, !PT ;  /* 0x0000008039ff7812 */ /* 0x000fc400078cc0ff */
        /* <DEDUP_REMOVED lines=13> */
[----:B------:R-:W-:Y:S02]  /*57150*/  LOP3.LUT P3, RZ, R57, 0x10000, RZ, 0xc0, !PT ;  /* 0x0001000039ff7812 */ /* 0x000fe4000786c0ff */
[----:B------:R-:W-:-:S07]  /*57160*/  LOP3.LUT P2, RZ, R3, 0x10, RZ, 0xc0, !PT ;  /* 0x0000001003ff7812 */ /* 0x000fce000784c0ff */
[----:B------:R-:W-:Y:S02]  /*57170*/  @P6 LOP3.LUT R51, R51, 0x1000000, RZ, 0xfc, !PT ;  /* 0x0100000033336812 */ /* 0x000fe400078efcff */
[----:B------:R-:W-:Y:S02]  /*57180*/  LOP3.LUT P6, RZ, R57, 0x800, RZ, 0xc0, !PT ;  /* 0x0000080039ff7812 */ /* 0x000fe400078cc0ff */
[C---:B------:R-:W-:Y:S02]  /*57190*/  PRMT R7, R13.reuse, 0x7772, RZ ;  /* 0x000077720d077816 */ /* 0x040fe400000000ff */
[----:B------:R-:W-:Y:S02]  /*571a0*/  PRMT R13, R13, 0x7773, RZ ;  /* 0x000077730d0d7816 */ /* 0x000fe400000000ff */
[----:B------:R-:W-:-:S07]  /*571b0*/  LOP3.LUT R51, R51, 0xfdffffff, RZ, 0xc0, !PT ;  /* 0xfdffffff33337812 */ /* 0x000fce00078ec0ff */
[----:B------:R-:W-:Y:S02]  /*571c0*/  @P6 LOP3.LUT R51, R51, 0x2000000, RZ, 0xfc, !PT ;  /* 0x0200000033336812 */ /* 0x000fe400078efcff */
[----:B------:R-:W-:Y:S02]  /*571d0*/  LOP3.LUT P6, RZ, R57, 0x1000, RZ, 0xc0, !PT ;  /* 0x0000100039ff7812 */ /* 0x000fe400078cc0ff */
[----:B------:R-:W-:Y:S02]  /*571e0*/  LOP3.LUT R51, R51, 0xfbffffff, RZ, 0xc0, !PT ;  /* 0xfbffffff33337812 */ /* 0x000fe400078ec0ff */
[----:B------:R-:W-:-:S09]  /*571f0*/  LOP3.LUT P1, RZ, R57, 0x8000, RZ, 0xc0, !PT ;  /* 0x0000800039ff7812 */ /* 0x000fd2000782c0ff */
[----:B------:R-:W-:Y:S02]  /*57200*/  @P6 LOP3.LUT R51, R51, 0x4000000, RZ, 0xfc, !PT ;  /* 0x0400000033336812 */ /* 0x000fe400078efcff */
[----:B------:R-:W-:Y:S01]  /*57210*/  LOP3.LUT P6, RZ, R3, 0x8, RZ, 0xc0, !PT ;  /* 0x0000000803ff7812 */ /* 0x000fe200078cc0ff */
[----:B---3--:R4:W-:Y:S01]  /*57220*/  @P3 STG.E.U8 desc[UR32][R58.64], R7 ;  /* 0x000000073a003986 */ /* 0x0089e2000c101120 */
[----:B------:R-:W-:Y:S02]  /*57230*/  LOP3.LUT P0, RZ, R57, 0x4000, RZ, 0xc0, !PT ;  /* 0x0000400039ff7812 */ /* 0x000fe4000780c0ff */
[----:B------:R-:W-:-:S09]  /*57240*/  LOP3.LUT R51, R51, 0xf7ffffff, RZ, 0xc0, !PT ;  /* 0xf7ffffff33337812 */ /* 0x000fd200078ec0ff */
[----:B------:R-:W-:Y:S02]  /*57250*/  @P6 LOP3.LUT R51, R51, 0x8000000, RZ, 0xfc, !PT ;  /* 0x0800000033336812 */ /* 0x000fe400078efcff */
[C---:B----4-:R-:W-:Y:S02]  /*57260*/  PRMT R7, R10.reuse, 0x7770, RZ ;  /* 0x000077700a077816 */ /* 0x050fe400000000ff */
[----:B------:R-:W-:Y:S01]  /*57270*/  LOP3.LUT P6, RZ, R57, 0x2000, RZ, 0xc0, !PT ;  /* 0x0000200039ff7812 */ /* 0x000fe200078cc0ff */
[----:B--2---:R0:W-:Y:S04]  /*57280*/  @P2 STG.E.U8 desc[UR32][R4.64], R13 ;  /* 0x0000000d04002986 */ /* 0x0041e8000c101120 */
[----:B0-----:R-:W2:Y:S04]  /*57290*/  LDL.LU.64 R4, [R1+0x8e8] ;  /* 0x0008e80001047983 */ /* 0x001ea80000300a00 */
[----:B------:R-:W3:Y:S04]  /*572a0*/  LDL.LU.64 R58, [R1+0x8e0] ;  /* 0x0008e000013a7983 */ /* 0x000ee80000300a00 */
[----:B------:R-:W4:Y:S04]  /*572b0*/  LDL.LU.64 R12, [R1+0x918] ;  /* 0x00091800010c7983 */ /* 0x000f280000300a00 */
[----:B------:R0:W-:Y:S04]  /*572c0*/  @P1 STG.E.U8 desc[UR32][R52.64], R7 ;  /* 0x0000000734001986 */ /* 0x0001e8000c101120 */
[----:B------:R-:W4:Y:S04]  /*572d0*/  LDL.LU.64 R8, [R1+0x938] ;  /* 0x0009380001087983 */ /* 0x000f280000300a00 */
[----:B------:R-:W4:Y:S01]  /*572e0*/  LDL.LU.64 R54, [R1+0x930] ;  /* 0x0009300001367983 */ /* 0x000f220000300a00 */
[----:B0-----:R-:W-:-:S03]  /*572f0*/  PRMT R7, R10, 0x7771, RZ ;  /* 0x000077710a077816 */ /* 0x001fc600000000ff */
[----:B------:R-:W4:Y:S04]  /*57300*/  LDL.LU.64 R48, [R1+0x928] ;  /* 0x0009280001307983 */ /* 0x000f280000300a00 */
[----:B------:R0:W-:Y:S04]  /*57310*/  @P0 STG.E.U8 desc[UR32][R60.64], R7 ;  /* 0x000000073c000986 */ /* 0x0001e8000c101120 */
[----:B------:R-:W4:Y:S01]  /*57320*/  LDL.LU.64 R52, [R1+0x958] ;  /* 0x0009580001347983 */ /* 0x000f220000300a00 */
[----:B0-----:R-:W-:-:S03]  /*57330*/  PRMT R7, R10, 0x7772, RZ ;  /* 0x000077720a077816 */ /* 0x001fc600000000ff */
[----:B------:R-:W4:Y:S04]  /*57340*/  LDL.LU.64 R60, [R1+0x978] ;  /* 0x00097800013c7983 */ /* 0x000f280000300a00 */
[----:B------:R0:W-:Y:S01]  /*57350*/  @P6 STG.E.U8 desc[UR32][R26.64], R7 ;  /* 0x000000071a006986 */ /* 0x0001e2000c101120 */
[C---:B------:R-:W-:Y:S02]  /*57360*/  LOP3.LUT P6, RZ, R51.reuse, 0x8000000, RZ, 0xc0, !PT ;  /* 0x0800000033ff7812 */ /* 0x040fe400078cc0ff */
[----:B------:R-:W-:Y:S02]  /*57370*/  PRMT R10, R10, 0x7773, RZ ;  /* 0x000077730a0a7816 */ /* 0x000fe400000000ff */
[----:B0-----:R-:W-:Y:S01]  /*57380*/  PRMT R7, R14, 0x7770, RZ ;  /* 0x000077700e077816 */ /* 0x001fe200000000ff */
[----:B------:R-:W4:Y:S08]  /*57390*/  LDL.LU.64 R26, [R1+0x970] ;  /* 0x00097000011a7983 */ /* 0x000f300000300a00 */
[----:B------:R0:W-:Y:S01]  /*573a0*/  @P6 STG.E.U8 desc[UR32][R22.64], R10 ;  /* 0x0000000a16006986 */ /* 0x0001e2000c101120 */
[----:B------:R-:W-:-:S03]  /*573b0*/  LOP3.LUT P6, RZ, R51, 0x4000000, RZ, 0xc0, !PT ;  /* 0x0400000033ff7812 */ /* 0x000fc600078cc0ff */
[----:B0-----:R-:W4:Y:S10]  /*573c0*/  LDL.LU.64 R22, [R1+0x968] ;  /* 0x0009680001167983 */ /* 0x001f340000300a00 */
[----:B------:R0:W-:Y:S01]  /*573d0*/  @P6 STG.E.U8 desc[UR32][R18.64], R7 ;  /* 0x0000000712006986 */ /* 0x0001e2000c101120 */
[----:B------:R-:W-:-:S02]  /*573e0*/  LOP3.LUT P6, RZ, R51, 0x2000000, RZ, 0xc0, !PT ;  /* 0x0200000033ff7812 */ /* 0x000fc400078cc0ff */
[----:B0-----:R-:W-:Y:S01]  /*573f0*/  PRMT R7, R14, 0x7771, RZ ;  /* 0x000077710e077816 */ /* 0x001fe200000000ff */
[----:B------:R-:W4:Y:S10]  /*57400*/  LDL.LU.64 R18, [R1+0x998] ;  /* 0x0009980001127983 */ /* 0x000f340000300a00 */
[----:B------:R0:W-:Y:S04]  /*57410*/  @P6 STG.E.U8 desc[UR32][R16.64], R7 ;  /* 0x0000000710006986 */ /* 0x0001e8000c101120 */
[----:B0-----:R-:W4:Y:S01]  /*57420*/  LDL.LU.64 R16, [R1+0x14c0] ;  /* 0x0014c00001107983 */ /* 0x001f220000300a00 */
[----:B------:R-:W-:-:S02]  /*57430*/  LOP3.LUT P6, RZ, R51, 0x1000000, RZ, 0xc0, !PT ;  /* 0x0100000033ff7812 */ /* 0x000fc400078cc0ff */
[C---:B------:R-:W-:Y:S02]  /*57440*/  PRMT R7, R14.reuse, 0x7772, RZ ;  /* 0x000077720e077816 */ /* 0x040fe400000000ff */
[----:B------:R-:W-:Y:S02]  /*57450*/  PRMT R14, R14, 0x7773, RZ ;  /* 0x000077730e0e7816 */ /* 0x000fe400000000ff */
[----:B------:R-:W-:Y:S02]  /*57460*/  LOP3.LUT P5, RZ, R3, 0x2, RZ, 0xc0, !PT ;  /* 0x0000000203ff7812 */ /* 0x000fe400078ac0ff */
[C---:B------:R-:W-:Y:S02]  /*57470*/  LOP3.LUT P4, RZ, R57.reuse, 0x40, RZ, 0xc0, !PT ;  /* 0x0000004039ff7812 */ /* 0x040fe4000788c0ff */
[C---:B------:R-:W-:Y:S02]  /*57480*/  LOP3.LUT P3, RZ, R57.reuse, 0x20, RZ, 0xc0, !PT ;  /* 0x0000002039ff7812 */ /* 0x040fe4000786c0ff */
[----:B------:R-:W-:-:S02]  /*57490*/  LOP3.LUT P2, RZ, R57, 0x10, RZ, 0xc0, !PT ;  /* 0x0000001039ff7812 */ /* 0x000fc4000784c0ff */
[----:B------:R-:W-:Y:S02]  /*574a0*/  LOP3.LUT P1, RZ, R3, 0x1, RZ, 0xc0, !PT ;  /* 0x0000000103ff7812 */ /* 0x000fe4000782c0ff */
[----:B------:R-:W-:Y:S01]  /*574b0*/  LOP3.LUT P0, RZ, R57, 0x8, RZ, 0xc0, !PT ;  /* 0x0000000839ff7812 */ /* 0x000fe2000780c0ff */
[----:B--2---:R0:W-:Y:S01]  /*574c0*/  @P6 STG.E.U8 desc[UR32][R4.64], R7 ;  /* 0x0000000704006986 */ /* 0x0041e2000c101120 */
[----:B------:R-:W-:Y:S02]  /*574d0*/  LOP3.LUT P6, RZ, R51, 0x800000, RZ, 0xc0, !PT ;  /* 0x0080000033ff7812 */ /* 0x000fe400078cc0ff */
[----:B0-----:R-:W-:Y:S01]  /*574e0*/  PRMT R7, R11, 0x7770, RZ ;  /* 0x000077700b077816 */ /* 0x001fe200000000ff */
[----:B------:R-:W2:Y:S10]  /*574f0*/  LDL.LU.64 R4, [R1+0x14b8] ;  /* 0x0014b80001047983 */ /* 0x000eb40000300a00 */
[----:B---3--:R0:W-:Y:S01]  /*57500*/  @P6 STG.E.U8 desc[UR32][R58.64], R14 ;  /* 0x0000000e3a006986 */ /* 0x0081e2000c101120 */
[----:B------:R-:W-:-:S03]  /*57510*/  LOP3.LUT P6, RZ, R51, 0x400000, RZ, 0xc0, !PT ;  /* 0x0040000033ff7812 */ /* 0x000fc600078cc0ff */
[----:B0-----:R-:W3:Y:S10]  /*57520*/  LDL.LU.64 R58, [R1+0x14b0] ;  /* 0x0014b000013a7983 */ /* 0x001ef40000300a00 */
[----:B----4-:R0:W-:Y:S01]  /*57530*/  @P6 STG.E.U8 desc[UR32][R12.64], R7 ;  /* 0x000000070c006986 */ /* 0x0101e2000c101120 */
[----:B------:R-:W-:-:S02]  /*57540*/  LOP3.LUT P6, RZ, R51, 0x200000, RZ, 0xc0, !PT ;  /* 0x0020000033ff7812 */ /* 0x000fc400078cc0ff */
[----:B0-----:R-:W-:-:S11]  /*57550*/  PRMT R7, R11, 0x7771, RZ ;  /* 0x000077710b077816 */ /* 0x001fd600000000ff */
[----:B------:R0:W-:Y:S01]  /*57560*/  @P6 STG.E.U8 desc[UR32][R8.64], R7 ;  /* 0x0000000708006986 */ /* 0x0001e2000c101120 */
[----:B------:R-:W-:Y:S02]  /*57570*/  LOP3.LUT P6, RZ, R51, 0x100000, RZ, 0xc0, !PT ;  /* 0x0010000033ff7812 */ /* 0x000fe400078cc0ff */
[C---:B0-----:R-:W-:Y:S02]  /*57580*/  PRMT R7, R11.reuse, 0x7772, RZ ;  /* 0x000077720b077816 */ /* 0x041fe400000000ff */
[----:B------:R-:W-:-:S09]  /*57590*/  PRMT R11, R11, 0x7773, RZ ;  /* 0x000077730b0b7816 */ /* 0x000fd200000000ff */
[----:B------:R0:W-:Y:S04]  /*575a0*/  @P6 STG.E.U8 desc[UR32][R54.64], R7 ;  /* 0x0000000736006986 */ /* 0x0001e8000c101120 */
[----:B------:R-:W-:Y:S01]  /*575b0*/  @P5 STG.E.U8 desc[UR32][R48.64], R11 ;  /* 0x0000000b30005986 */ /* 0x000fe2000c101120 */
[----:B0-----:R-:W-:-:S05]  /*575c0*/  PRMT R7, R15, 0x7770, RZ ;  /* 0x000077700f077816 */ /* 0x001fca00000000ff */
[----:B------:R0:W-:Y:S02]  /*575d0*/  @P4 STG.E.U8 desc[UR32][R52.64], R7 ;  /* 0x0000000734004986 */ /* 0x0001e4000c101120 */
[----:B0-----:R-:W-:-:S05]  /*575e0*/  PRMT R7, R15, 0x7771, RZ ;  /* 0x000077710f077816 */ /* 0x001fca00000000ff */
[----:B------:R0:W-:Y:S02]  /*575f0*/  @P3 STG.E.U8 desc[UR32][R60.64], R7 ;  /* 0x000000073c003986 */ /* 0x0001e4000c101120 */
[C---:B0-----:R-:W-:Y:S02]  /*57600*/  PRMT R7, R15.reuse, 0x7772, RZ ;  /* 0x000077720f077816 */ /* 0x041fe400000000ff */
[----:B------:R-:W-:-:S03]  /*57610*/  PRMT R15, R15, 0x7773, RZ ;  /* 0x000077730f0f7816 */ /* 0x000fc600000000ff */
[----:B------:R-:W-:Y:S04]  /*57620*/  @P2 STG.E.U8 desc[UR32][R26.64], R7 ;  /* 0x000000071a002986 */ /* 0x000fe8000c101120 */
[----:B------:R0:W-:Y:S04]  /*57630*/  @P1 STG.E.U8 desc[UR32][R22.64], R15 ;  /* 0x0000000f16001986 */ /* 0x0001e8000c101120 */
[----:B0-----:R-:W4:Y:S01]  /*57640*/  LDL.LU.64 R22, [R1+0x9b8] ;  /* 0x0009b80001167983 */ /* 0x001f220000300a00 */
[----:B------:R-:W-:-:S05]  /*57650*/  PRMT R7, R16, 0x7770, RZ ;  /* 0x0000777010077816 */ /* 0x000fca00000000ff */
[----:B------:R0:W-:Y:S04]  /*57660*/  @P0 STG.E.U8 desc[UR32][R18.64], R7 ;  /* 0x0000000712000986 */ /* 0x0001e8000c101120 */
[----:B0-----:R-:W2:Y:S04]  /*57670*/  LDL.LU.64 R18, [R1+0x9b0] ;  /* 0x0009b00001127983 */ /* 0x001ea80000300a00 */
[----:B------:R-:W3:Y:S04]  /*57680*/  LDL.LU.64 R8, [R1+0x9a8] ;  /* 0x0009a80001087983 */ /* 0x000ee80000300a00 */
[----:B------:R-:W3:Y:S04]  /*57690*/  LDL.LU.64 R54, [R1+0x9d8] ;  /* 0x0009d80001367983 */ /* 0x000ee80000300a00 */
[----:B------:R-:W3:Y:S04]  /*576a0*/  LDL.LU.64 R48, [R1+0x9f8] ;  /* 0x0009f80001307983 */ /* 0x000ee80000300a00 */
[----:B------:R-:W3:Y:S04]  /*576b0*/  LDL.LU.64 R52, [R1+0x9f0] ;  /* 0x0009f00001347983 */ /* 0x000ee80000300a00 */
[----:B------:R-:W3:Y:S01]  /*576c0*/  LDL.LU.64 R60, [R1+0x9e8] ;  /* 0x0009e800013c7983 */ /* 0x000ee20000300a00 */
[----:B------:R-:W-:-:S03]  /*576d0*/  LOP3.LUT P3, RZ, R57, 0x4, RZ, 0xc0, !PT ;  /* 0x0000000439ff7812 */ /* 0x000fc6000786c0ff */
[----:B------:R-:W3:Y:S01]  /*576e0*/  LDL.LU.64 R26, [R1+0xa18] ;  /* 0x000a1800011a7983 */ /* 0x000ee20000300a00 */
[----:B------:R-:W-:Y:S02]  /*576f0*/  PRMT R7, R16, 0x7771, RZ ;  /* 0x0000777110077816 */ /* 0x000fe400000000ff */
[----:B------:R-:W-:Y:S02]  /*57700*/  LOP3.LUT P2, RZ, R57, 0x2, RZ, 0xc0, !PT ;  /* 0x0000000239ff7812 */ /* 0x000fe4000784c0ff */
[----:B------:R-:W-:Y:S02]  /*57710*/  LOP3.LUT R51, R51, 0xffffefff, RZ, 0xc0, !PT ;  /* 0xffffefff33337812 */ /* 0x000fe400078ec0ff */
[----:B------:R-:W-:-:S03]  /*57720*/  LOP3.LUT P0, RZ, R57, 0x1, RZ, 0xc0, !PT ;  /* 0x0000000139ff7812 */ /* 0x000fc6000780c0ff */
[----:B----4-:R0:W-:Y:S04]  /*57730*/  @P3 STG.E.U8 desc[UR32][R22.64], R7 ;  /* 0x0000000716003986 */ /* 0x0101e8000c101120 */
[----:B0-----:R-:W4:Y:S01]  /*57740*/  LDL.LU.64 R22, [R1+0xa38] ;  /* 0x000a380001167983 */ /* 0x001f220000300a00 */
[----:B------:R-:W-:-:S05]  /*57750*/  PRMT R7, R16, 0x7772, RZ ;  /* 0x0000777210077816 */ /* 0x000fca00000000ff */
[----:B--2---:R0:W-:Y:S04]  /*57760*/  @P2 STG.E.U8 desc[UR32][R18.64], R7 ;  /* 0x0000000712002986 */ /* 0x0041e8000c101120 */
[----:B0-----:R-:W2:Y:S01]  /*57770*/  LDL.LU.64 R18, [R1+0xa30] ;  /* 0x000a300001127983 */ /* 0x001ea20000300a00 */
[----:B---3--:R-:W-:Y:S02]  /*57780*/  LOP3.LUT P6, RZ, R58, 0x2000000, RZ, 0xc0, !PT ;  /* 0x020000003aff7812 */ /* 0x008fe400078cc0ff */
[----:B------:R-:W-:Y:S01]  /*57790*/  LOP3.LUT P1, RZ, R4, 0x80000000, RZ, 0xc0, !PT ;  /* 0x8000000004ff7812 */ /* 0x000fe2000782c0ff */
[----:B------:R-:W3:Y:S01]  /*577a0*/  LDL.LU.64 R56, [R1+0xa28] ;  /* 0x000a280001387983 */ /* 0x000ee20000300a00 */
[----:B------:R-:W-:Y:S02]  /*577b0*/  PRMT R16, R16, 0x7773, RZ ;  /* 0x0000777310107816 */ /* 0x000fe400000000ff */
[----:B------:R-:W-:Y:S01]  /*577c0*/  PRMT R7, R20, 0x7770, RZ ;  /* 0x0000777014077816 */ /* 0x000fe200000000ff */
[----:B------:R-:W3:Y:S04]  /*577d0*/  LDL.LU.64 R14, [R1+0xa58] ;  /* 0x000a5800010e7983 */ /* 0x000ee80000300a00 */
[----:B------:R-:W3:Y:S02]  /*577e0*/  LDL.LU.64 R10, [R1+0xa78] ;  /* 0x000a7800010a7983 */ /* 0x000ee40000300a00 */
[----:B------:R-:W-:-:S02]  /*577f0*/  @P6 LOP3.LUT R51, R51, 0x1000, RZ, 0xfc, !PT ;  /* 0x0000100033336812 */ /* 0x000fc400078efcff */
[----:B------:R-:W-:Y:S01]  /*57800*/  LOP3.LUT P6, RZ, R58, 0x4000000, RZ, 0xc0, !PT ;  /* 0x040000003aff7812 */ /* 0x000fe200078cc0ff */
[----:B------:R0:W-:Y:S01]  /*57810*/  @P1 STG.E.U8 desc[UR32][R8.64], R16 ;  /* 0x0000001008001986 */ /* 0x0001e2000c101120 */
[----:B------:R-:W-:-:S03]  /*57820*/  LOP3.LUT R51, R51, 0xffffdfff, RZ, 0xc0, !PT ;  /* 0xffffdfff33337812 */ /* 0x000fc600078ec0ff */
[----:B------:R-:W3:Y:S08]  /*57830*/  LDL.LU.64 R12, [R1+0xa70] ;  /* 0x000a7000010c7983 */ /* 0x000ef00000300a00 */
[----:B------:R-:W-:Y:S01]  /*57840*/  @P6 LOP3.LUT R51, R51, 0x2000, RZ, 0xfc, !PT ;  /* 0x0000200033336812 */ /* 0x000fe200078efcff */
[----:B------:R1:W-:Y:S01]  /*57850*/  @P0 STG.E.U8 desc[UR32][R54.64], R7 ;  /* 0x0000000736000986 */ /* 0x0003e2000c101120 */
[----:B------:R-:W-:-:S02]  /*57860*/  LOP3.LUT P6, RZ, R4, 0x20000000, RZ, 0xc0, !PT ;  /* 0x2000000004ff7812 */ /* 0x000fc400078cc0ff */
[----:B------:R-:W-:Y:S01]  /*57870*/  LOP3.LUT R51, R51, 0xffffbfff, RZ, 0xc0, !PT ;  /* 0xffffbfff33337812 */ /* 0x000fe200078ec0ff */
[----:B0-----:R-:W3:Y:S01]  /*57880*/  LDL.LU.64 R8, [R1+0xa68] ;  /* 0x000a680001087983 */ /* 0x001ee20000300a00 */
[----:B-1----:R-:W-:-:S03]  /*57890*/  PRMT R7, R20, 0x7771, RZ ;  /* 0x0000777114077816 */ /* 0x002fc600000000ff */
[----:B------:R-:W3:Y:S06]  /*578a0*/  LDL.LU.64 R54, [R1+0xaa0] ;  /* 0x000aa00001367983 */ /* 0x000eec0000300a00 */
        /* <DEDUP_REMOVED lines=17> */
[----:B------:R0:W-:Y:S01]  /*579c0*/  @P6 STG.E.U8 desc[UR32][R48.64], R7 ;  /* 0x0000000730006986 */ /* 0x0001e2000c101120 */
[C---:B------:R-:W-:Y:S02]  /*579d0*/  LOP3.LUT P6, RZ, R51.reuse, 0x80000, RZ, 0xc0, !PT ;  /* 0x0008000033ff7812 */ /* 0x040fe400078cc0ff */
[----:B0-----:R-:W-:Y:S01]  /*579e0*/  PRMT R7, R20, 0x7772, RZ ;  /* 0x0000777214077816 */ /* 0x001fe200000000ff */
[----:B------:R-:W3:Y:S10]  /*579f0*/  LDL.LU.64 R48, [R1+0xac0] ;  /* 0x000ac00001307983 */ /* 0x000ef40000300a00 */
[----:B------:R0:W-:Y:S01]  /*57a00*/  @P6 STG.E.U8 desc[UR32][R52.64], R7 ;  /* 0x0000000734006986 */ /* 0x0001e2000c101120 */
[----:B------:R-:W-:-:S02]  /*57a10*/  LOP3.LUT P6, RZ, R51, 0x40000, RZ, 0xc0, !PT ;  /* 0x0004000033ff7812 */ /* 0x000fc400078cc0ff */
[----:B------:R-:W-:Y:S02]  /*57a20*/  PRMT R20, R20, 0x7773, RZ ;  /* 0x0000777314147816 */ /* 0x000fe400000000ff */
[----:B0-----:R-:W-:Y:S01]  /*57a30*/  PRMT R7, R17, 0x7770, RZ ;  /* 0x0000777011077816 */ /* 0x001fe200000000ff */
[----:B------:R-:W3:Y:S08]  /*57a40*/  LDL.LU.64 R52, [R1+0xab8] ;  /* 0x000ab80001347983 */ /* 0x000ef00000300a00 */
[----:B------:R0:W-:Y:S01]  /*57a50*/  @P6 STG.E.U8 desc[UR32][R60.64], R20 ;  /* 0x000000143c006986 */ /* 0x0001e2000c101120 */
[----:B------:R-:W-:-:S03]  /*57a60*/  LOP3.LUT P6, RZ, R51, 0x20000, RZ, 0xc0, !PT ;  /* 0x0002000033ff7812 */ /* 0x000fc600078cc0ff */
[----:B0-----:R-:W3:Y:S10]  /*57a70*/  LDL.LU.64 R60, [R1+0xab0] ;  /* 0x000ab000013c7983 */ /* 0x001ef40000300a00 */
[----:B------:R0:W-:Y:S01]  /*57a80*/  @P6 STG.E.U8 desc[UR32][R26.64], R7 ;  /* 0x000000071a006986 */ /* 0x0001e2000c101120 */
[----:B------:R-:W-:-:S02]  /*57a90*/  LOP3.LUT P6, RZ, R51, 0x10000, RZ, 0xc0, !PT ;  /* 0x0001000033ff7812 */ /* 0x000fc400078cc0ff */
[----:B0-----:R-:W-:Y:S01]  /*57aa0*/  PRMT R7, R17, 0x7771, RZ ;  /* 0x0000777111077816 */ /* 0x001fe200000000ff */
[----:B------:R-:W3:Y:S10]  /*57ab0*/  LDL.LU.64 R26, [R1+0x14a8] ;  /* 0x0014a800011a7983 */ /* 0x000ef40000300a00 */
[----:B----4-:R0:W-:Y:S01]  /*57ac0*/  @P6 STG.E.U8 desc[UR32][R22.64], R7 ;  /* 0x0000000716006986 */ /* 0x0101e2000c101120 */
[----:B------:R-:W-:-:S02]  /*57ad0*/  LOP3.LUT P6, RZ, R51, 0x8000, RZ, 0xc0, !PT ;  /* 0x0000800033ff7812 */ /* 0x000fc400078cc0ff */
[----:B0-----:R-:W-:Y:S01]  /*57ae0*/  PRMT R7, R17, 0x7772, RZ ;  /* 0x0000777211077816 */ /* 0x001fe200000000ff */
[----:B------:R-:W4:Y:S10]  /*57af0*/  LDL.LU.64 R22, [R1+0x14a0] ;  /* 0x0014a00001167983 */ /* 0x000f340000300a00 */
[----:B--2---:R0:W-:Y:S04]  /*57b00*/  @P6 STG.E.U8 desc[UR32][R18.64], R7 ;  /* 0x0000000712006986 */ /* 0x0041e8000c101120 */
[----:B0-----:R-:W2:Y:S01]  /*57b10*/  LDL.LU.64 R18, [R1+0x1498] ;  /* 0x0014980001127983 */ /* 0x001ea20000300a00 */
[----:B------:R-:W-:-:S02]  /*57b20*/  LOP3.LUT P6, RZ, R51, 0x4000, RZ, 0xc0, !PT ;  /* 0x0000400033ff7812 */ /* 0x000fc400078cc0ff */
[----:B------:R-:W-:Y:S02]  /*57b30*/  PRMT R17, R17, 0x7773, RZ ;  /* 0x0000777311117816 */ /* 0x000fe400000000ff */
[----:B------:R-:W-:-:S09]  /*57b40*/  PRMT R7, R21, 0x7770, RZ ;  /* 0x0000777015077816 */ /* 0x000fd200000000ff */
[----:B---3--:R-:W-:Y:S01]  /*57b50*/  @P6 STG.E.U8 desc[UR32][R56.64], R17 ;  /* 0x0000001138006986 */ /* 0x008fe2000c101120 */
[----:B------:R-:W-:Y:S02]  /*57b60*/  LOP3.LUT P6, RZ, R51, 0x2000, RZ, 0xc0, !PT ;  /* 0x0000200033ff7812 */ /* 0x000fe400078cc0ff */
[----:B------:R-:W-:-:S11]  /*57b70*/  LOP3.LUT P5, RZ, R58, 0x1000000, RZ, 0xc0, !PT ;  /* 0x010000003aff7812 */ /* 0x000fd600078ac0ff */
[----:B------:R0:W-:Y:S01]  /*57b80*/  @P6 STG.E.U8 desc[UR32][R14.64], R7 ;  /* 0x000000070e006986 */ /* 0x0001e2000c101120 */
[----:B------:R-:W-:Y:S02]  /*57b90*/  LOP3.LUT P6, RZ, R51, 0x1000, RZ, 0xc0, !PT ;  /* 0x0000100033ff7812 */ /* 0x000fe400078cc0ff */
[----:B------:R-:W-:Y:S02]  /*57ba0*/  LOP3.LUT P4, RZ, R4, 0x10000000, RZ, 0xc0, !PT ;  /* 0x1000000004ff7812 */ /* 0x000fe4000788c0ff */
[----:B------:R-:W-:Y:S02]  /*57bb0*/  LOP3.LUT P3, RZ, R58, 0x800000, RZ, 0xc0, !PT ;  /* 0x008000003aff7812 */ /* 0x000fe4000786c0ff */
[----:B0-----:R-:W-:-:S07]  /*57bc0*/  PRMT R7, R21, 0x7771, RZ ;  /* 0x0000777115077816 */ /* 0x001fce00000000ff */
[----:B------:R0:W-:Y:S01]  /*57bd0*/  @P6 STG.E.U8 desc[UR32][R10.64], R7 ;  /* 0x000000070a006986 */ /* 0x0001e2000c101120 */
[----:B------:R-:W-:Y:S02]  /*57be0*/  LOP3.LUT P2, RZ, R58, 0x400000, RZ, 0xc0, !PT ;  /* 0x004000003aff7812 */ /* 0x000fe4000784c0ff */
[C---:B0-----:R-:W-:Y:S01]  /*57bf0*/  PRMT R7, R21.reuse, 0x7772, RZ ;  /* 0x0000777215077816 */ /* 0x041fe200000000ff */
[----:B------:R-:W3:Y:S01]  /*57c00*/  LDL.LU.64 R10, [R1+0xae8] ;  /* 0x000ae800010a7983 */ /* 0x000ee20000300a00 */
[----:B------:R-:W-:-:S03]  /*57c10*/  PRMT R21, R21, 0x7773, RZ ;  /* 0x0000777315157816 */ /* 0x000fc600000000ff */
[----:B------:R0:W-:Y:S01]  /*57c20*/  @P5 STG.E.U8 desc[UR32][R12.64], R7 ;  /* 0x000000070c005986 */ /* 0x0001e2000c101120 */
[----:B------:R-:W-:-:S03]  /*57c30*/  LOP3.LUT P1, RZ, R58, 0x200000, RZ, 0xc0, !PT ;  /* 0x002000003aff7812 */ /* 0x000fc6000782c0ff */
[----:B------:R-:W-:Y:S04]  /*57c40*/  @P4 STG.E.U8 desc[UR32][R8.64], R21 ;  /* 0x0000001508004986 */ /* 0x000fe8000c101120 */
[----:B0-----:R-:W3:Y:S01]  /*57c50*/  LDL.LU.64 R12, [R1+0xb18] ;  /* 0x000b1800010c7983 */ /* 0x001ee20000300a00 */
[----:B------:R-:W-:Y:S02]  /*57c60*/  LOP3.LUT P0, RZ, R4, 0x8000000, RZ, 0xc0, !PT ;  /* 0x0800000004ff7812 */ /* 0x000fe4000780c0ff */
[----:B--2---:R-:W-:-:S05]  /*57c70*/  PRMT R7, R18, 0x7770, RZ ;  /* 0x0000777012077816 */ /* 0x004fca00000000ff */
[----:B------:R0:W-:Y:S02]  /*57c80*/  @P3 STG.E.U8 desc[UR32][R54.64], R7 ;  /* 0x0000000736003986 */ /* 0x0001e4000c101120 */
[----:B0-----:R-:W-:-:S05]  /*57c90*/  PRMT R7, R18, 0x7771, RZ ;  /* 0x0000777112077816 */ /* 0x001fca00000000ff */
[----:B------:R0:W-:Y:S02]  /*57ca0*/  @P2 STG.E.U8 desc[UR32][R48.64], R7 ;  /* 0x0000000730002986 */ /* 0x0001e4000c101120 */
[----:B0-----:R-:W-:-:S05]  /*57cb0*/  PRMT R7, R18, 0x7772, RZ ;  /* 0x0000777212077816 */ /* 0x001fca00000000ff */
[----:B------:R0:W-:Y:S04]  /*57cc0*/  @P1 STG.E.U8 desc[UR32][R52.64], R7 ;  /* 0x0000000734001986 */ /* 0x0001e8000c101120 */
[----:B0-----:R-:W2:Y:S01]  /*57cd0*/  LDL.LU.64 R52, [R1+0xb10] ;  /* 0x000b100001347983 */ /* 0x001ea20000300a00 */
[----:B------:R-:W-:-:S03]  /*57ce0*/  PRMT R18, R18, 0x7773, RZ ;  /* 0x0000777312127816 */ /* 0x000fc600000000ff */
[----:B------:R-:W2:Y:S04]  /*57cf0*/  LDL.LU.64 R8, [R1+0xb08] ;  /* 0x000b080001087983 */ /* 0x000ea80000300a00 */
[----:B------:R0:W-:Y:S04]  /*57d00*/  @P0 STG.E.U8 desc[UR32][R60.64], R18 ;  /* 0x000000123c000986 */ /* 0x0001e8000c101120 */
[----:B0-----:R-:W2:Y:S04]  /*57d10*/  LDL.LU.64 R60, [R1+0xb28] ;  /* 0x000b2800013c7983 */ /* 0x001ea80000300a00 */
[----:B------:R-:W2:Y:S04]  /*57d20*/  LDL.LU.64 R54, [R1+0xb58] ;  /* 0x000b580001367983 */ /* 0x000ea80000300a00 */
[----:B------:R-:W2:Y:S01]  /*57d30*/  LDL.LU.64 R48, [R1+0xb50] ;  /* 0x000b500001307983 */ /* 0x000ea20000300a00 */
[----:B------:R-:W-:-:S03]  /*57d40*/  LOP3.LUT P5, RZ, R58, 0x100000, RZ, 0xc0, !PT ;  /* 0x001000003aff7812 */ /* 0x000fc600078ac0ff */
[----:B------:R-:W2:Y:S04]  /*57d50*/  LDL.LU.64 R20, [R1+0xb48] ;  /* 0x000b480001147983 */ /* 0x000ea80000300a00 */
[----:B------:R-:W2:Y:S01]  /*57d60*/  LDL.LU.64 R16, [R1+0xb68] ;  /* 0x000b680001107983 */ /* 0x000ea20000300a00 */
[----:B------:R-:W-:Y:S02]  /*57d70*/  LOP3.LUT P4, RZ, R58, 0x80000, RZ, 0xc0, !PT ;  /* 0x000800003aff7812 */ /* 0x000fe4000788c0ff */
[----:B----4-:R-:W-:Y:S01]  /*57d80*/  PRMT R7, R22, 0x7770, RZ ;  /* 0x0000777016077816 */ /* 0x010fe200000000ff */
[----:B------:R-:W4:Y:S01]  /*57d90*/  LDL.LU.64 R56, [R1+0xb98] ;  /* 0x000b980001387983 */ /* 0x000f220000300a00 */
[----:B------:R-:W-:-:S03]  /*57da0*/  LOP3.LUT P3, RZ, R58, 0x40000, RZ, 0xc0, !PT ;  /* 0x000400003aff7812 */ /* 0x000fc6000786c0ff */
[----:B---3--:R0:W-:Y:S02]  /*57db0*/  @P5 STG.E.U8 desc[UR32][R10.64], R7 ;  /* 0x000000070a005986 */ /* 0x0081e4000c101120 */
[----:B0-----:R-:W-:-:S05]  /*57dc0*/  PRMT R7, R22, 0x7771, RZ ;  /* 0x0000777116077816 */ /* 0x001fca00000000ff */
[----:B------:R0:W-:Y:S01]  /*57dd0*/  @P4 STG.E.U8 desc[UR32][R12.64], R7 ;  /* 0x000000070c004986 */ /* 0x0001e2000c101120 */
[----:B------:R-:W-:Y:S02]  /*57de0*/  LOP3.LUT P0, RZ, R4, 0x2000000, RZ, 0xc0, !PT ;  /* 0x0200000004ff7812 */ /* 0x000fe4000780c0ff */
[----:B0-----:R-:W-:Y:S02]  /*57df0*/  PRMT R7, R22, 0x7772, RZ ;  /* 0x0000777216077816 */ /* 0x001fe400000000ff */
[----:B------:R-:W-:-:S09]  /*57e00*/  LOP3.LUT R51, R51, 0xfffffdff, RZ, 0xc0, !PT ;  /* 0xfffffdff33337812 */ /* 0x000fd200078ec0ff */
        /* <DEDUP_REMOVED lines=9> */
[----:B------:R-:W-:Y:S02]  /*57ea0*/  PRMT R22, R22, 0x7773, RZ ;  /* 0x0000777316167816 */ /* 0x000fe400000000ff */
[----:B------:R-:W-:Y:S02]  /*57eb0*/  LOP3.LUT P1, RZ, R58, 0x800, RZ, 0xc0, !PT ;  /* 0x000008003aff7812 */ /* 0x000fe4000782c0ff */
[----:B------:R-:W-:Y:S01]  /*57ec0*/  LOP3.LUT R51, R51, 0xffffffdf, RZ, 0xc0, !PT ;  /* 0xffffffdf33337812 */ /* 0x000fe200078ec0ff */
[----:B--2---:R0:W-:Y:S04]  /*57ed0*/  @P3 STG.E.U8 desc[UR32][R52.64], R7 ;  /* 0x0000000734003986 */ /* 0x0041e8000c101120 */
[----:B0-----:R-:W2:Y:S04]  /*57ee0*/  LDL.LU.64 R52, [R1+0xb90] ;  /* 0x000b900001347983 */ /* 0x001ea80000300a00 */
[----:B------:R-:W3:Y:S04]  /*57ef0*/  LDL.LU.64 R14, [R1+0xb88] ;  /* 0x000b8800010e7983 */ /* 0x000ee80000300a00 */
[----:B------:R-:W3:Y:S01]  /*57f00*/  LDL.LU.64 R10, [R1+0xba8] ;  /* 0x000ba800010a7983 */ /* 0x000ee20000300a00 */
[----:B------:R-:W-:-:S03]  /*57f10*/  PRMT R7, R19, 0x7770, RZ ;  /* 0x0000777013077816 */ /* 0x000fc600000000ff */
[----:B------:R-:W3:Y:S04]  /*57f20*/  LDL.LU.64 R12, [R1+0xbd8] ;  /* 0x000bd800010c7983 */ /* 0x000ee80000300a00 */
[----:B------:R-:W-:Y:S04]  /*57f30*/  @P2 STG.E.U8 desc[UR32][R8.64], R22 ;  /* 0x0000001608002986 */ /* 0x000fe8000c101120 */
[----:B------:R0:W-:Y:S04]  /*57f40*/  @P0 STG.E.U8 desc[UR32][R60.64], R7 ;  /* 0x000000073c000986 */ /* 0x0001e8000c101120 */
[----:B0-----:R-:W3:Y:S01]  /*57f50*/  LDL.LU.64 R60, [R1+0xbd0] ;  /* 0x000bd000013c7983 */ /* 0x001ee20000300a00 */
[----:B------:R-:W-:-:S02]  /*57f60*/  @P1 LOP3.LUT R51, R51, 0x20, RZ, 0xfc, !PT ;  /* 0x0000002033331812 */ /* 0x000fc400078efcff */
[----:B------:R-:W-:Y:S01]  /*57f70*/  LOP3.LUT P1, RZ, R4, 0x1000000, RZ, 0xc0, !PT ;  /* 0x0100000004ff7812 */ /* 0x000fe2000782c0ff */
[----:B------:R-:W3:Y:S01]  /*57f80*/  LDL.LU.64 R8, [R1+0xbc8] ;  /* 0x000bc80001087983 */ /* 0x000ee20000300a00 */
[----:B------:R-:W-:-:S11]  /*57f90*/  LOP3.LUT R51, R51, 0xffffffbf, RZ, 0xc0, !PT ;  /* 0xffffffbf33337812 */ /* 0x000fd600078ec0ff */
[----:B------:R-:W-:Y:S02]  /*57fa0*/  @P1 LOP3.LUT R51, R51, 0x40, RZ, 0xfc, !PT ;  /* 0x0000004033331812 */ /* 0x000fe400078efcff */
[----:B------:R-:W-:Y:S02]  /*57fb0*/  LOP3.LUT P1, RZ, R58, 0x1000, RZ, 0xc0, !PT ;  /* 0x000010003aff7812 */ /* 0x000fe4000782c0ff */
[----:B------:R-:W-:-:S11]  /*57fc0*/  LOP3.LUT R51, R51, 0xffffff7f, RZ, 0xc0, !PT ;  /* 0xffffff7f33337812 */ /* 0x000fd600078ec0ff */
[----:B------:R-:W-:Y:S02]  /*57fd0*/  @P1 LOP3.LUT R51, R51, 0x80, RZ, 0xfc, !PT ;  /* 0x0000008033331812 */ /* 0x000fe400078efcff */
[----:B------:R-:W-:Y:S02]  /*57fe0*/  LOP3.LUT P1, RZ, R58, 0x2000, RZ, 0xc0, !PT ;  /* 0x000020003aff7812 */ /* 0x000fe4000782c0ff */
[----:B------:R-:W-:-:S11]  /*57ff0*/  LOP3.LUT R51, R51, 0xfffffeff, RZ, 0xc0, !PT ;  /* 0xfffffeff33337812 */ /* 0x000fd600078ec0ff */
[----:B------:R-:W-:-:S04]  /*58000*/  @P1 LOP3.LUT R51, R51, 0x100, RZ, 0xfc, !PT ;  /* 0x0000010033331812 */ /* 0x000fc800078efcff */
[----:B------:R-:W-:Y:S02]  /*58010*/  LOP3.LUT P0, RZ, R51, 0x800, RZ, 0xc0, !PT ;  /* 0x0000080033ff7812 */ /* 0x000fe4000780c0ff */
[----:B------:R-:W-:-:S11]  /*58020*/  PRMT R7, R19, 0x7771, RZ ;  /* 0x0000777113077816 */ /* 0x000fd600000000ff */
[----:B------:R0:W-:Y:S01]  /*58030*/  @P0 STG.E.U8 desc[UR32][R54.64], R7 ;  /* 0x0000000736000986 */ /* 0x0001e2000c101120 */
[----:B------:R-:W-:Y:S02]  /*58040*/  LOP3.LUT P0, RZ, R51, 0x400, RZ, 0xc0, !PT ;  /* 0x0000040033ff7812 */ /* 0x000fe4000780c0ff */
[----:B------:R-:W-:Y:S02]  /*58050*/  LOP3.LUT P1, RZ, R58, 0x4000, RZ, 0xc0, !PT ;  /* 0x000040003aff7812 */ /* 0x000fe4000782c0ff */
[----:B0-----:R-:W-:Y:S01]  /*58060*/  PRMT R7, R19, 0x7772, RZ ;  /* 0x0000777213077816 */ /* 0x001fe200000000ff */
[----:B------:R-:W3:Y:S08]  /*58070*/  LDL.LU.64 R54, [R1+0xbe8] ;  /* 0x000be80001367983 */ /* 0x000ef00000300a00 */
[----:B------:R0:W-:Y:S01]  /*58080*/  @P0 STG.E.U8 desc[UR32][R48.64], R7 ;  /* 0x0000000730000986 */ /* 0x0001e2000c101120 */
[----:B------:R-:W-:-:S02]  /*58090*/  LOP3.LUT P0, RZ, R51, 0x200, RZ, 0xc0, !PT ;  /* 0x0000020033ff7812 */ /* 0x000fc4000780c0ff */
[----:B------:R-:W-:Y:S01]  /*580a0*/  PRMT R19, R19, 0x7773, RZ ;  /* 0x0000777313137816 */ /* 0x000fe200000000ff */
[----:B0-----:R-:W3:Y:S01]  /*580b0*/  LDL.LU.64 R48, [R1+0xc18] ;  /* 0x000c180001307983 */ /* 0x001ee20000300a00 */
[----:B------:R-:W-:-:S09]  /*580c0*/  PRMT R7, R23, 0x7770, RZ ;  /* 0x0000777017077816 */ /* 0x000fd200000000ff */
[----:B------:R-:W-:Y:S04]  /*580d0*/  @P0 STG.E.U8 desc[UR32][R20.64], R19 ;  /* 0x0000001314000986 */ /* 0x000fe8000c101120 */
[----:B------:R0:W-:Y:S01]  /*580e0*/  @P1 STG.E.U8 desc[UR32][R16.64], R7 ;  /* 0x0000000710001986 */ /* 0x0001e2000c101120 */
[----:B------:R-:W-:Y:S02]  /*580f0*/  LOP3.LUT P1, RZ, R51, 0x100, RZ, 0xc0, !PT ;  /* 0x0000010033ff7812 */ /* 0x000fe4000782c0ff */
[----:B0-----:R-:W-:-:S11]  /*58100*/  PRMT R7, R23, 0x7771, RZ ;  /* 0x0000777117077816 */ /* 0x001fd600000000ff */
[----:B----4-:R0:W-:Y:S01]  /*58110*/  @P1 STG.E.U8 desc[UR32][R56.64], R7 ;  /* 0x0000000738001986 */ /* 0x0101e2000c101120 */
[----:B------:R-:W-:Y:S02]  /*58120*/  LOP3.LUT P1, RZ, R51, 0x80, RZ, 0xc0, !PT ;  /* 0x0000008033ff7812 */ /* 0x000fe4000782c0ff */
[C---:B0-----:R-:W-:Y:S02]  /*58130*/  PRMT R7, R23.reuse, 0x7772, RZ ;  /* 0x0000777217077816 */ /* 0x041fe400000000ff */
[----:B------:R-:W-:Y:S02]  /*58140*/  PRMT R23, R23, 0x7773, RZ ;  /* 0x0000777317177816 */ /* 0x000fe400000000ff */
[C---:B------:R-:W-:Y:S02]  /*58150*/  LOP3.LUT P6, RZ, R58.reuse, 0x400, RZ, 0xc0, !PT ;  /* 0x000004003aff7812 */ /* 0x040fe400078cc0ff */
[----:B------:R-:W-:-:S05]  /*58160*/  LOP3.LUT P5, RZ, R58, 0x200, RZ, 0xc0, !PT ;  /* 0x000002003aff7812 */ /* 0x000fca00078ac0ff */
[----:B--2---:R0:W-:Y:S04]  /*58170*/  @P1 STG.E.U8 desc[UR32][R52.64], R7 ;  /* 0x0000000734001986 */ /* 0x0041e8000c101120 */
[----:B0-----:R-:W2:Y:S01]  /*58180*/  LDL.LU.64 R52, [R1+0xc10] ;  /* 0x000c100001347983 */ /* 0x001ea20000300a00 */
[----:B------:R-:W-:Y:S02]  /*58190*/  LOP3.LUT P1, RZ, R51, 0x40, RZ, 0xc0, !PT ;  /* 0x0000004033ff7812 */ /* 0x000fe4000782c0ff */
[----:B------:R-:W-:-:S11]  /*581a0*/  PRMT R7, R24, 0x7770, RZ ;  /* 0x0000777018077816 */ /* 0x000fd600000000ff */
[----:B---3--:R-:W-:Y:S01]  /*581b0*/  @P1 STG.E.U8 desc[UR32][R14.64], R23 ;  /* 0x000000170e001986 */ /* 0x008fe2000c101120 */
[----:B------:R-:W-:-:S13]  /*581c0*/  LOP3.LUT P1, RZ, R51, 0x20, RZ, 0xc0, !PT ;  /* 0x0000002033ff7812 */ /* 0x000fda000782c0ff */
[----:B------:R0:W-:Y:S02]  /*581d0*/  @P1 STG.E.U8 desc[UR32][R10.64], R7 ;  /* 0x000000070a001986 */ /* 0x0001e4000c101120 */
[----:B0-----:R-:W-:-:S05]  /*581e0*/  PRMT R7, R24, 0x7771, RZ ;  /* 0x0000777118077816 */ /* 0x001fca00000000ff */
[----:B------:R0:W-:Y:S02]  /*581f0*/  @P6 STG.E.U8 desc[UR32][R12.64], R7 ;  /* 0x000000070c006986 */ /* 0x0001e4000c101120 */
[----:B0-----:R-:W-:-:S05]  /*58200*/  PRMT R7, R24, 0x7772, RZ ;  /* 0x0000777218077816 */ /* 0x001fca00000000ff */
[----:B------:R0:W-:Y:S04]  /*58210*/  @P5 STG.E.U8 desc[UR32][R60.64], R7 ;  /* 0x000000073c005986 */ /* 0x0001e8000c101120 */
[----:B0-----:R-:W3:Y:S01]  /*58220*/  LDL.LU.64 R60, [R1+0xc08] ;  /* 0x000c0800013c7983 */ /* 0x001ee20000300a00 */
[----:B------:R-:W-:Y:S02]  /*58230*/  LOP3.LUT P4, RZ, R4, 0x800000, RZ, 0xc0, !PT ;  /* 0x0080000004ff7812 */ /* 0x000fe4000788c0ff */
[C---:B------:R-:W-:Y:S02]  /*58240*/  LOP3.LUT P3, RZ, R58.reuse, 0x100, RZ, 0xc0, !PT ;  /* 0x000001003aff7812 */ /* 0x040fe4000786c0ff */
[----:B------:R-:W-:Y:S02]  /*58250*/  LOP3.LUT P2, RZ, R58, 0x80, RZ, 0xc0, !PT ;  /* 0x000000803aff7812 */ /* 0x000fe4000784c0ff */
[----:B------:R-:W-:-:S02]  /*58260*/  PRMT R24, R24, 0x7773, RZ ;  /* 0x0000777318187816 */ /* 0x000fc400000000ff */
[----:B------:R-:W-:-:S05]  /*58270*/  PRMT R7, R28, 0x7770, RZ ;  /* 0x000077701c077816 */ /* 0x000fca00000000ff */
[----:B------:R-:W-:Y:S04]  /*58280*/  @P4 STG.E.U8 desc[UR32][R8.64], R24 ;  /* 0x0000001808004986 */ /* 0x000fe8000c101120 */
[----:B------:R0:W-:Y:S02]  /*58290*/  @P3 STG.E.U8 desc[UR32][R54.64], R7 ;  /* 0x0000000736003986 */ /* 0x0001e4000c101120 */
[----:B0-----:R-:W-:-:S05]  /*582a0*/  PRMT R7, R28, 0x7771, RZ ;  /* 0x000077711c077816 */ /* 0x001fca00000000ff */
[----:B------:R0:W-:Y:S04]  /*582b0*/  @P2 STG.E.U8 desc[UR32][R48.64], R7 ;  /* 0x0000000730002986 */ /* 0x0001e8000c101120 */
[----:B0-----:R-:W4:Y:S01]  /*582c0*/  LDL.LU.64 R48, [R1+0xc30] ;  /* 0x000c300001307983 */ /* 0x001f220000300a00 */
[----:B------:R-:W-:-:S03]  /*582d0*/  LOP3.LUT P0, RZ, R58, 0x40, RZ, 0xc0, !PT ;  /* 0x000000403aff7812 */ /* 0x000fc6000780c0ff */
[----:B------:R-:W4:Y:S01]  /*582e0*/  LDL.LU.64 R10, [R1+0xc60] ;  /* 0x000c6000010a7983 */ /* 0x000f220000300a00 */
[----:B------:R-:W-:Y:S02]  /*582f0*/  PRMT R7, R28, 0x7772, RZ ;  /* 0x000077721c077816 */ /* 0x000fe400000000ff */
[----:B------:R-:W-:Y:S02]  /*58300*/  LOP3.LUT P1, RZ, R4, 0x400000, RZ, 0xc0, !PT ;  /* 0x0040000004ff7812 */ /* 0x000fe4000782c0ff */
[----:B------:R-:W-:-:S05]  /*58310*/  PRMT R28, R28, 0x7773, RZ ;  /* 0x000077731c1c7816 */ /* 0x000fca00000000ff */
[----:B--2---:R0:W-:Y:S04]  /*58320*/  @P0 STG.E.U8 desc[UR32][R52.64], R7 ;  /* 0x0000000734000986 */ /* 0x0041e8000c101120 */
[----:B0-----:R-:W2:Y:S04]  /*58330*/  LDL.LU.64 R52, [R1+0xc58] ;  /* 0x000c580001347983 */ /* 0x001ea80000300a00 */
[----:B------:R-:W2:Y:S04]  /*58340*/  LDL.LU.64 R54, [R1+0xc50] ;  /* 0x000c500001367983 */ /* 0x000ea80000300a00 */
[----:B------:R-:W2:Y:S04]  /*58350*/  LDL.LU.64 R8, [R1+0xc70] ;  /* 0x000c700001087983 */ /* 0x000ea80000300a00 */
[----:B---3--:R0:W-:Y:S04]  /*58360*/  @P1 STG.E.U8 desc[UR32][R60.64], R28 ;  /* 0x0000001c3c001986 */ /* 0x0081e8000c101120 */
[----:B0-----:R-:W3:Y:S04]  /*58370*/  LDL.LU.64 R60, [R1+0xca0] ;  /* 0x000ca000013c7983 */ /* 0x001ee80000300a00 */
[----:B------:R-:W3:Y:S01]  /*58380*/  LDL.LU.64 R56, [R1+0xc98] ;  /* 0x000c980001387983 */ /* 0x000ee20000300a00 */
[----:B------:R-:W-:-:S03]  /*58390*/  LOP3.LUT P5, RZ, R58, 0x20, RZ, 0xc0, !PT ;  /* 0x000000203aff7812 */ /* 0x000fc600078ac0ff */
[----:B------:R-:W3:Y:S01]  /*583a0*/  LDL.LU.64 R12, [R1+0xc90] ;  /* 0x000c9000010c7983 */ /* 0x000ee20000300a00 */
[C---:B------:R-:W-:Y:S02]  /*583b0*/  LOP3.LUT P6, RZ, R58.reuse, 0x4, RZ, 0xc0, !PT ;  /* 0x000000043aff7812 */ /* 0x040fe400078cc0ff */
[----:B------:R-:W-:Y:S02]  /*583c0*/  PRMT R7, R25, 0x7770, RZ ;  /* 0x0000777019077816 */ /* 0x000fe400000000ff */
[----:B------:R-:W-:Y:S02]  /*583d0*/  LOP3.LUT R51, R51, 0xfffffff7, RZ, 0xc0, !PT ;  /* 0xfffffff733337812 */ /* 0x000fe400078ec0ff */
[----:B------:R-:W-:-:S07]  /*583e0*/  LOP3.LUT P2, RZ, R58, 0x10, RZ, 0xc0, !PT ;  /* 0x000000103aff7812 */ /* 0x000fce000784c0ff */
[----:B------:R-:W-:Y:S02]  /*583f0*/  @P6 LOP3.LUT R51, R51, 0x8, RZ, 0xfc, !PT ;  /* 0x0000000833336812 */ /* 0x000fe400078efcff */
[----:B------:R-:W-:Y:S01]  /*58400*/  LOP3.LUT P6, RZ, R4, 0x200000, RZ, 0xc0, !PT ;  /* 0x0020000004ff7812 */ /* 0x000fe200078cc0ff */
[----:B----4-:R0:W-:Y:S04]  /*58410*/  @P5 STG.E.U8 desc[UR32][R48.64], R7 ;  /* 0x0000000730005986 */ /* 0x0101e8000c101120 */
[----:B0-----:R-:W4:Y:S01]  /*58420*/  LDL.LU.64 R48, [R1+0xcb0] ;  /* 0x000cb00001307983 */ /* 0x001f220000300a00 */
[----:B------:R-:W-:Y:S02]  /*58430*/  PRMT R7, R25, 0x7771, RZ ;  /* 0x0000777119077816 */ /* 0x000fe400000000ff */
[----:B------:R-:W-:Y:S01]  /*58440*/  LOP3.LUT R51, R51, 0xffffffef, RZ, 0xc0, !PT ;  /* 0xffffffef33337812 */ /* 0x000fe200078ec0ff */
[----:B------:R-:W4:Y:S04]  /*58450*/  LDL.LU.64 R14, [R1+0xce0] ;  /* 0x000ce000010e7983 */ /* 0x000f280000300a00 */
[----:B------:R-:W-:Y:S01]  /*58460*/  @P6 LOP3.LUT R51, R51, 0x10, RZ, 0xfc, !PT ;  /* 0x0000001033336812 */ /* 0x000fe200078efcff */
[----:B------:R0:W-:Y:S01]  /*58470*/  @P2 STG.E.U8 desc[UR32][R10.64], R7 ;  /* 0x000000070a002986 */ /* 0x0001e2000c101120 */
[----:B------:R-:W-:-:S02]  /*58480*/  LOP3.LUT P6, RZ, R58, 0x8, RZ, 0xc0, !PT ;  /* 0x000000083aff7812 */ /* 0x000fc400078cc0ff */
[----:B------:R-:W-:Y:S01]  /*58490*/  LOP3.LUT P3, RZ, R59, 0x80000000, RZ, 0xc0, !PT ;  /* 0x800000003bff7812 */ /* 0x000fe2000786c0ff */
[----:B0-----:R-:W4:Y:S01]  /*584a0*/  LDL.LU.64 R10, [R1+0xcd8] ;  /* 0x000cd800010a7983 */ /* 0x001f220000300a00 */
[----:B------:R-:W-:Y:S02]  /*584b0*/  PRMT R7, R25, 0x7772, RZ ;  /* 0x0000777219077816 */ /* 0x000fe400000000ff */
[----:B------:R-:W-:Y:S02]  /*584c0*/  LOP3.LUT P4, RZ, R59, 0x10000000, RZ, 0xc0, !PT ;  /* 0x100000003bff7812 */ /* 0x000fe4000788c0ff */
[----:B------:R-:W-:-:S07]  /*584d0*/  LOP3.LUT R51, R51, 0xfffffffd, RZ, 0xc0, !PT ;  /* 0xfffffffd33337812 */ /* 0x000fce00078ec0ff */
        /* <DEDUP_REMOVED lines=9> */
[----:B------:R-:W-:Y:S02]  /*58570*/  PRMT R25, R25, 0x7773, RZ ;  /* 0x0000777319197816 */ /* 0x000fe400000000ff */
[----:B------:R-:W-:Y:S01]  /*58580*/  LOP3.LUT P0, RZ, R58, 0x2, RZ, 0xc0, !PT ;  /* 0x000000023aff7812 */ /* 0x000fe2000780c0ff */
[----:B--2---:R0:W-:Y:S04]  /*58590*/  @P6 STG.E.U8 desc[UR32][R52.64], R7 ;  /* 0x0000000734006986 */ /* 0x0041e8000c101120 */
[----:B0-----:R-:W2:Y:S01]  /*585a0*/  LDL.LU.64 R52, [R1+0xcd0] ;  /* 0x000cd00001347983 */ /* 0x001ea20000300a00 */
[----:B------:R-:W-:-:S02]  /*585b0*/  LOP3.LUT P6, RZ, R51, 0x10, RZ, 0xc0, !PT ;  /* 0x0000001033ff7812 */ /* 0x000fc400078cc0ff */
[----:B------:R-:W-:-:S11]  /*585c0*/  PRMT R7, R29, 0x7770, RZ ;  /* 0x000077701d077816 */ /* 0x000fd600000000ff */
[----:B------:R0:W-:Y:S01]  /*585d0*/  @P6 STG.E.U8 desc[UR32][R54.64], R25 ;  /* 0x0000001936006986 */ /* 0x0001e2000c101120 */
[----:B------:R-:W-:-:S03]  /*585e0*/  LOP3.LUT P6, RZ, R51, 0x8, RZ, 0xc0, !PT ;  /* 0x0000000833ff7812 */ /* 0x000fc600078cc0ff */
[----:B0-----:R-:W2:Y:S10]  /*585f0*/  LDL.LU.64 R54, [R1+0xcf0] ;  /* 0x000cf00001367983 */ /* 0x001eb40000300a00 */
[----:B------:R0:W-:Y:S04]  /*58600*/  @P6 STG.E.U8 desc[UR32][R8.64], R7 ;  /* 0x0000000708006986 */ /* 0x0001e8000c101120 */
[----:B0-----:R-:W2:Y:S01]  /*58610*/  LDL.LU.64 R8, [R1+0xd18] ;  /* 0x000d180001087983 */ /* 0x001ea20000300a00 */
[----:B------:R-:W-:-:S05]  /*58620*/  PRMT R7, R29, 0x7771, RZ ;  /* 0x000077711d077816 */ /* 0x000fca00000000ff */
[----:B---3--:R0:W-:Y:S04]  /*58630*/  @P0 STG.E.U8 desc[UR32][R60.64], R7 ;  /* 0x000000073c000986 */ /* 0x0081e8000c101120 */
[----:B0-----:R-:W3:Y:S01]  /*58640*/  LDL.LU.64 R60, [R1+0xd10] ;  /* 0x000d1000013c7983 */ /* 0x001ee20000300a00 */
[----:B------:R-:W-:Y:S02]  /*58650*/  LOP3.LUT P3, RZ, R58, 0x1, RZ, 0xc0, !PT ;  /* 0x000000013aff7812 */ /* 0x000fe4000786c0ff */
[C---:B------:R-:W-:Y:S02]  /*58660*/  PRMT R7, R29.reuse, 0x7772, RZ ;  /* 0x000077721d077816 */ /* 0x040fe400000000ff */
[----:B------:R-:W-:-:S09]  /*58670*/  PRMT R29, R29, 0x7773, RZ ;  /* 0x000077731d1d7816 */ /* 0x000fd200000000ff */
[----:B------:R0:W-:Y:S01]  /*58680*/  @P3 STG.E.U8 desc[UR32][R56.64], R7 ;  /* 0x0000000738003986 */ /* 0x0001e2000c101120 */
[----:B------:R-:W-:-:S13]  /*58690*/  LOP3.LUT P3, RZ, R51, 0x4, RZ, 0xc0, !PT ;  /* 0x0000000433ff7812 */ /* 0x000fda000786c0ff */
[----:B------:R1:W-:Y:S01]  /*586a0*/  @P3 STG.E.U8 desc[UR32][R12.64], R29 ;  /* 0x0000001d0c003986 */ /* 0x0003e2000c101120 */
[----:B------:R-:W-:Y:S02]  /*586b0*/  LOP3.LUT P3, RZ, R51, 0x2, RZ, 0xc0, !PT ;  /* 0x0000000233ff7812 */ /* 0x000fe4000786c0ff */
[----:B0-----:R-:W-:Y:S02]  /*586c0*/  PRMT R7, R26, 0x7770, RZ ;  /* 0x000077701a077816 */ /* 0x001fe400000000ff */
[C---:B------:R-:W-:Y:S01]  /*586d0*/  LOP3.LUT P1, RZ, R59.reuse, 0x40000000, RZ, 0xc0, !PT ;  /* 0x400000003bff7812 */ /* 0x040fe2000782c0ff */
[----:B-1----:R-:W3:Y:S08]  /*586e0*/  LDL.LU.64 R12, [R1+0xd48] ;  /* 0x000d4800010c7983 */ /* 0x002ef00000300a00 */
[----:B----4-:R0:W-:Y:S01]  /*586f0*/  @P3 STG.E.U8 desc[UR32][R48.64], R7 ;  /* 0x0000000730003986 */ /* 0x0101e2000c101120 */
[----:B------:R-:W-:-:S03]  /*58700*/  LOP3.LUT P4, RZ, R59, 0x20000000, RZ, 0xc0, !PT ;  /* 0x200000003bff7812 */ /* 0x000fc6000788c0ff */
[----:B0-----:R-:W4:Y:S01]  /*58710*/  LDL.LU.64 R48, [R1+0xd58] ;  /* 0x000d580001307983 */ /* 0x001f220000300a00 */
[----:B------:R-:W-:-:S05]  /*58720*/  PRMT R7, R26, 0x7771, RZ ;  /* 0x000077711a077816 */ /* 0x000fca00000000ff */
[----:B------:R0:W-:Y:S02]  /*58730*/  @P1 STG.E.U8 desc[UR32][R14.64], R7 ;  /* 0x000000070e001986 */ /* 0x0001e4000c101120 */
[----:B0-----:R-:W-:-:S05]  /*58740*/  PRMT R7, R26, 0x7772, RZ ;  /* 0x000077721a077816 */ /* 0x001fca00000000ff */
[----:B------:R0:W-:Y:S01]  /*58750*/  @P4 STG.E.U8 desc[UR32][R10.64], R7 ;  /* 0x000000070a004986 */ /* 0x0001e2000c101120 */
[----:B------:R-:W-:Y:S02]  /*58760*/  LOP3.LUT P4, RZ, R51, 0x1, RZ, 0xc0, !PT ;  /* 0x0000000133ff7812 */ /* 0x000fe4000788c0ff */
[----:B------:R-:W-:Y:S02]  /*58770*/  PRMT R26, R26, 0x7773, RZ ;  /* 0x000077731a1a7816 */ /* 0x000fe400000000ff */
[C---:B------:R-:W-:Y:S02]  /*58780*/  LOP3.LUT P5, RZ, R59.reuse, 0x8000000, RZ, 0xc0, !PT ;  /* 0x080000003bff7812 */ /* 0x040fe400078ac0ff */
[----:B0-----:R-:W-:Y:S02]  /*58790*/  PRMT R7, R30, 0x7770, RZ ;  /* 0x000077701e077816 */ /* 0x001fe400000000ff */
[----:B------:R-:W-:-:S05]  /*587a0*/  LOP3.LUT P2, RZ, R59, 0x4000000, RZ, 0xc0, !PT ;  /* 0x040000003bff7812 */ /* 0x000fca000784c0ff */
[----:B--2---:R0:W-:Y:S04]  /*587b0*/  @P4 STG.E.U8 desc[UR32][R52.64], R26 ;  /* 0x0000001a34004986 */ /* 0x0041e8000c101120 */
[----:B0-----:R-:W2:Y:S01]  /*587c0*/  LDL.LU.64 R52, [R1+0xda0] ;  /* 0x000da00001347983 */ /* 0x001ea20000300a00 */
[----:B------:R-:W-:-:S13]  /*587d0*/  LOP3.LUT P4, RZ, R2, 0x80000000, RZ, 0xc0, !PT ;  /* 0x8000000002ff7812 */ /* 0x000fda000788c0ff */
[----:B------:R0:W-:Y:S04]  /*587e0*/  @P4 STG.E.U8 desc[UR32][R54.64], R7 ;  /* 0x0000000736004986 */ /* 0x0001e8000c101120 */
[----:B0-----:R-:W2:Y:S01]  /*587f0*/  LDL.LU.64 R54, [R1+0xd98] ;  /* 0x000d980001367983 */ /* 0x001ea20000300a00 */
[----:B------:R-:W-:-:S05]  /*58800*/  PRMT R7, R30, 0x7771, RZ ;  /* 0x000077711e077816 */ /* 0x000fca00000000ff */
[----:B------:R0:W-:Y:S02]  /*58810*/  @P5 STG.E.U8 desc[UR32][R8.64], R7 ;  /* 0x0000000708005986 */ /* 0x0001e4000c101120 */
[----:B0-----:R-:W-:-:S05]  /*58820*/  PRMT R7, R30, 0x7772, RZ ;  /* 0x000077721e077816 */ /* 0x001fca00000000ff */
[----:B---3--:R0:W-:Y:S04]  /*58830*/  @P2 STG.E.U8 desc[UR32][R60.64], R7 ;  /* 0x000000073c002986 */ /* 0x0081e8000c101120 */
[----:B0-----:R-:W3:Y:S01]  /*58840*/  LDL.LU.64 R60, [R1+0xdc8] ;  /* 0x000dc800013c7983 */ /* 0x001ee20000300a00 */
[----:B------:R-:W-:Y:S02]  /*58850*/  LOP3.LUT P6, RZ, R4, 0x40000, RZ, 0xc0, !PT ;  /* 0x0004000004ff7812 */ /* 0x000fe400078cc0ff */
[----:B------:R-:W-:Y:S01]  /*58860*/  LOP3.LUT P0, RZ, R59, 0x2000000, RZ, 0xc0, !PT ;  /* 0x020000003bff7812 */ /* 0x000fe2000780c0ff */
[----:B------:R-:W3:Y:S01]  /*58870*/  LDL.LU.64 R16, [R1+0xdd8] ;  /* 0x000dd80001107983 */ /* 0x000ee20000300a00 */
[----:B------:R-:W-:Y:S02]  /*58880*/  PRMT R30, R30, 0x7773, RZ ;  /* 0x000077731e1e7816 */ /* 0x000fe400000000ff */
[----:B------:R-:W-:-:S07]  /*58890*/  PRMT R9, R27, 0x7770, RZ ;  /* 0x000077701b097816 */ /* 0x000fce00000000ff */
[----:B------:R-:W-:Y:S04]  /*588a0*/  @P6 STG.E.U8 desc[UR32][R12.64], R30 ;  /* 0x0000001e0c006986 */ /* 0x000fe8000c101120 */
[----:B----4-:R0:W-:Y:S04]  /*588b0*/  @P0 STG.E.U8 desc[UR32][R48.64], R9 ;  /* 0x0000000930000986 */ /* 0x0101e8000c101120 */
[----:B0-----:R-:W4:Y:S04]  /*588c0*/  LDL.LU.64 R48, [R1+0xe08] ;  /* 0x000e080001307983 */ /* 0x001f280000300a00 */
[----:B------:R-:W4:Y:S01]  /*588d0*/  LDL.LU.64 R14, [R1+0xe00] ;  /* 0x000e0000010e7983 */ /* 0x000f220000300a00 */
[----:B------:R-:W-:-:S02]  /*588e0*/  LOP3.LUT P3, RZ, R59, 0x1000000, RZ, 0xc0, !PT ;  /* 0x010000003bff7812 */ /* 0x000fc4000786c0ff */
[----:B------:R-:W-:Y:S01]  /*588f0*/  PRMT R9, R27, 0x7771, RZ ;  /* 0x000077711b097816 */ /* 0x000fe200000000ff */
[----:B------:R-:W4:Y:S01]  /*58900*/  LDL.LU.64 R56, [R1+0xdf8] ;  /* 0x000df80001387983 */ /* 0x000f220000300a00 */
[----:B------:R-:W-:Y:S02]  /*58910*/  LOP3.LUT P1, RZ, R59, 0x800000, RZ, 0xc0, !PT ;  /* 0x008000003bff7812 */ /* 0x000fe4000782c0ff */
[----:B------:R-:W-:-:S07]  /*58920*/  LOP3.LUT P4, RZ, R4, 0x20000, RZ, 0xc0, !PT ;  /* 0x0002000004ff7812 */ /* 0x000fce000788c0ff */
[----:B--2---:R0:W-:Y:S04]  /*58930*/  @P3 STG.E.U8 desc[UR32][R52.64], R9 ;  /* 0x0000000934003986 */ /* 0x0041e8000c101120 */
[----:B0-----:R-:W2:Y:S04]  /*58940*/  LDL.LU.64 R52, [R1+0xe18] ;  /* 0x000e180001347983 */ /* 0x001ea80000300a00 */
[----:B------:R-:W2:Y:S01]  /*58950*/  LDL.LU.64 R18, [R1+0xe50] ;  /* 0x000e500001127983 */ /* 0x000ea20000300a00 */
[----:B------:R-:W-:-:S05]  /*58960*/  PRMT R9, R27, 0x7772, RZ ;  /* 0x000077721b097816 */ /* 0x000fca00000000ff */
[----:B------:R0:W-:Y:S01]  /*58970*/  @P1 STG.E.U8 desc[UR32][R54.64], R9 ;  /* 0x0000000936001986 */ /* 0x0001e2000c101120 */
[----:B------:R-:W-:-:S03]  /*58980*/  PRMT R27, R27, 0x7773, RZ ;  /* 0x000077731b1b7816 */ /* 0x000fc600000000ff */
[----:B0-----:R-:W2:Y:S04]  /*58990*/  LDL.LU.64 R54, [R1+0xe48] ;  /* 0x000e480001367983 */ /* 0x001ea80000300a00 */
[----:B---3--:R0:W-:Y:S04]  /*589a0*/  @P4 STG.E.U8 desc[UR32][R60.64], R27 ;  /* 0x0000001b3c004986 */ /* 0x0081e8000c101120 */
[----:B0-----:R-:W3:Y:S01]  /*589b0*/  LDL.LU.64 R60, [R1+0xe40] ;  /* 0x000e4000013c7983 */ /* 0x001ee20000300a00 */
[----:B------:R-:W-:Y:S02]  /*589c0*/  LOP3.LUT P2, RZ, R4, 0x10000, RZ, 0xc0, !PT ;  /* 0x0001000004ff7812 */ /* 0x000fe4000784c0ff */
[----:B------:R-:W-:Y:S01]  /*589d0*/  LOP3.LUT P5, RZ, R59, 0x400000, RZ, 0xc0, !PT ;  /* 0x004000003bff7812 */ /* 0x000fe200078ac0ff */
[----:B------:R-:W3:Y:S01]  /*589e0*/  LDL.LU.64 R20, [R1+0xe60] ;  /* 0x000e600001147983 */ /* 0x000ee20000300a00 */
[----:B------:R-:W-:-:S02]  /*589f0*/  P2R R7, PR, RZ, 0x4 ;  /* 0x00000004ff077803 */ /* 0x000fc40000000000 */
[----:B------:R-:W-:Y:S02]  /*58a00*/  LOP3.LUT P2, RZ, R59, 0x100000, RZ, 0xc0, !PT ;  /* 0x001000003bff7812 */ /* 0x000fe4000784c0ff */
[----:B------:R-:W-:Y:S02]  /*58a10*/  PRMT R13, R31, 0x7770, RZ ;  /* 0x000077701f0d7816 */ /* 0x000fe400000000ff */
[----:B------:R-:W-:Y:S02]  /*58a20*/  P2R R8, PR, RZ, 0x4 ;  /* 0x00000004ff087803 */ /* 0x000fe40000000000 */
[----:B------:R-:W-:-:S03]  /*58a30*/  LOP3.LUT P2, RZ, R59, 0x200000, RZ, 0xc0, !PT ;  /* 0x002000003bff7812 */ /* 0x000fc6000784c0ff */
[----:B------:R0:W-:Y:S04]  /*58a40*/  @P5 STG.E.U8 desc[UR32][R16.64], R13 ;  /* 0x0000000d10005986 */ /* 0x0001e8000c101120 */
[----:B0-----:R-:W3:Y:S01]  /*58a50*/  LDL.LU.64 R16, [R1+0xe90] ;  /* 0x000e900001107983 */ /* 0x001ee20000300a00 */
[----:B------:R-:W-:-:S05]  /*58a60*/  PRMT R13, R31, 0x7771, RZ ;  /* 0x000077711f0d7816 */ /* 0x000fca00000000ff */
[----:B----4-:R0:W-:Y:S01]  /*58a70*/  @P2 STG.E.U8 desc[UR32][R48.64], R13 ;  /* 0x0000000d30002986 */ /* 0x0101e2000c101120 */
[----:B------:R-:W-:Y:S02]  /*58a80*/  ISETP.NE.AND P2, PT, R8, RZ, PT ;  /* 0x000000ff0800720c */ /* 0x000fe40003f45270 */
[----:B------:R-:W-:Y:S01]  /*58a90*/  PRMT R8, R31, 0x7772, RZ ;  /* 0x000077721f087816 */ /* 0x000fe200000000ff */
[----:B0-----:R-:W4:Y:S10]  /*58aa0*/  LDL.LU.64 R48, [R1+0xe88] ;  /* 0x000e880001307983 */ /* 0x001f340000300a00 */
[----:B------:R0:W-:Y:S01]  /*58ab0*/  @P2 STG.E.U8 desc[UR32][R14.64], R8 ;  /* 0x000000080e002986 */ /* 0x0001e2000c101120 */
[----:B------:R-:W-:-:S02]  /*58ac0*/  ISETP.NE.AND P2, PT, R7, RZ, PT ;  /* 0x000000ff0700720c */ /* 0x000fc40003f45270 */
[----:B------:R-:W-:Y:S02]  /*58ad0*/  LOP3.LUT P6, RZ, R59, 0x80000, RZ, 0xc0, !PT ;  /* 0x000800003bff7812 */ /* 0x000fe400078cc0ff */
[----:B------:R-:W-:Y:S01]  /*58ae0*/  PRMT R31, R31, 0x7773, RZ ;  /* 0x000077731f1f7816 */ /* 0x000fe200000000ff */
[----:B0-----:R-:W4:Y:S01]  /*58af0*/  LDL.LU.64 R14, [R1+0xe80] ;  /* 0x000e8000010e7983 */ /* 0x001f220000300a00 */
[----:B------:R-:W-:-:S07]  /*58b00*/  PRMT R7, R32, 0x7770, RZ ;  /* 0x0000777020077816 */ /* 0x000fce00000000ff */
[----:B------:R0:W-:Y:S04]  /*58b10*/  @P2 STG.E.U8 desc[UR32][R56.64], R31 ;  /* 0x0000001f38002986 */ /* 0x0001e8000c101120 */
[----:B0-----:R-:W4:Y:S01]  /*58b20*/  LDL.LU.64 R56, [R1+0xea0] ;  /* 0x000ea00001387983 */ /* 0x001f220000300a00 */
[----:B------:R-:W-:-:S04]  /*58b30*/  LOP3.LUT P0, RZ, R4, 0x8000, RZ, 0xc0, !PT ;  /* 0x0000800004ff7812 */ /* 0x000fc8000780c0ff */
[----:B------:R-:W-:Y:S02]  /*58b40*/  P2R R11, PR, RZ, 0x1 ;  /* 0x00000001ff0b7803 */ /* 0x000fe40000000000 */
[----:B------:R-:W-:-:S04]  /*58b50*/  LOP3.LUT P0, RZ, R59, 0x20000, RZ, 0xc0, !PT ;  /* 0x000200003bff7812 */ /* 0x000fc8000780c0ff */
[----:B------:R-:W-:Y:S02]  /*58b60*/  P2R R12, PR, RZ, 0x1 ;  /* 0x00000001ff0c7803 */ /* 0x000fe40000000000 */
[----:B------:R-:W-:Y:S01]  /*58b70*/  LOP3.LUT P0, RZ, R59, 0x40000, RZ, 0xc0, !PT ;  /* 0x000400003bff7812 */ /* 0x000fe2000780c0ff */
[----:B--2---:R0:W-:Y:S04]  /*58b80*/  @P6 STG.E.U8 desc[UR32][R52.64], R7 ;  /* 0x0000000734006986 */ /* 0x0041e8000c101120 */
[----:B0-----:R-:W2:Y:S01]  /*58b90*/  LDL.LU.64 R52, [R1+0xec0] ;  /* 0x000ec00001347983 */ /* 0x001ea20000300a00 */
[----:B------:R-:W-:-:S07]  /*58ba0*/  PRMT R7, R32, 0x7771, RZ ;  /* 0x0000777120077816 */ /* 0x000fce00000000ff */
[----:B------:R0:W-:Y:S01]  /*58bb0*/  @P0 STG.E.U8 desc[UR32][R18.64], R7 ;  /* 0x0000000712000986 */ /* 0x0001e2000c101120 */
[----:B------:R-:W-:Y:S02]  /*58bc0*/  ISETP.NE.AND P0, PT, R12, RZ, PT ;  /* 0x000000ff0c00720c */ /* 0x000fe40003f05270 */
[----:B0-----:R-:W-:-:S11]  /*58bd0*/  PRMT R7, R32, 0x7772, RZ ;  /* 0x0000777220077816 */ /* 0x001fd600000000ff */
[----:B------:R0:W-:Y:S01]  /*58be0*/  @P0 STG.E.U8 desc[UR32][R54.64], R7 ;  /* 0x0000000736000986 */ /* 0x0001e2000c101120 */
[----:B------:R-:W-:Y:S02]  /*58bf0*/  ISETP.NE.AND P0, PT, R11, RZ, PT ;  /* 0x000000ff0b00720c */ /* 0x000fe40003f05270 */
[----:B------:R-:W-:Y:S01]  /*58c00*/  PRMT R32, R32, 0x7773, RZ ;  /* 0x0000777320207816 */ /* 0x000fe200000000ff */
[----:B0-----:R-:W2:Y:S10]  /*58c10*/  LDL.LU.64 R54, [R1+0xef0] ;  /* 0x000ef00001367983 */ /* 0x001eb40000300a00 */
[----:B---3--:R0:W-:Y:S04]  /*58c20*/  @P0 STG.E.U8 desc[UR32][R60.64], R32 ;  /* 0x000000203c000986 */ /* 0x0081e8000c101120 */
[----:B0-----:R-:W3:Y:S01]  /*58c30*/  LDL.LU.64 R60, [R1+0xee8] ;  /* 0x000ee800013c7983 */ /* 0x001ee20000300a00 */
[----:B------:R-:W-:-:S02]  /*58c40*/  LOP3.LUT P1, RZ, R4, 0x4000, RZ, 0xc0, !PT ;  /* 0x0000400004ff7812 */ /* 0x000fc4000782c0ff */
[C---:B------:R-:W-:Y:S02]  /*58c50*/  LOP3.LUT P3, RZ, R59.reuse, 0x10000, RZ, 0xc0, !PT ;  /* 0x000100003bff7812 */ /* 0x040fe4000786c0ff */
[----:B------:R-:W-:Y:S02]  /*58c60*/  P2R R9, PR, RZ, 0x2 ;  /* 0x00000002ff097803 */ /* 0x000fe40000000000 */
[----:B------:R-:W-:-:S04]  /*58c70*/  LOP3.LUT P1, RZ, R59, 0x4000, RZ, 0xc0, !PT ;  /* 0x000040003bff7812 */ /* 0x000fc8000782c0ff */
[----:B------:R-:W-:Y:S02]  /*58c80*/  P2R R10, PR, RZ, 0x2 ;  /* 0x00000002ff0a7803 */ /* 0x000fe40000000000 */
[----:B------:R-:W-:Y:S02]  /*58c90*/  LOP3.LUT P1, RZ, R59, 0x8000, RZ, 0xc0, !PT ;  /* 0x000080003bff7812 */ /* 0x000fe4000782c0ff */
[----:B------:R-:W-:-:S05]  /*58ca0*/  PRMT R7, R36, 0x7770, RZ ;  /* 0x0000777024077816 */ /* 0x000fca00000000ff */
[----:B------:R0:W-:Y:S02]  /*58cb0*/  @P3 STG.E.U8 desc[UR32][R20.64], R7 ;  /* 0x0000000714003986 */ /* 0x0001e4000c101120 */
[----:B0-----:R-:W-:-:S05]  /*58cc0*/  PRMT R7, R36, 0x7771, RZ ;  /* 0x0000777124077816 */ /* 0x001fca00000000ff */
[----:B------:R0:W-:Y:S01]  /*58cd0*/  @P1 STG.E.U8 desc[UR32][R16.64], R7 ;  /* 0x0000000710001986 */ /* 0x0001e2000c101120 */
[----:B------:R-:W-:Y:S02]  /*58ce0*/  ISETP.NE.AND P1, PT, R10, RZ, PT ;  /* 0x000000ff0a00720c */ /* 0x000fe40003f25270 */
[----:B0-----:R-:W-:-:S11]  /*58cf0*/  PRMT R7, R36, 0x7772, RZ ;  /* 0x0000777224077816 */ /* 0x001fd600000000ff */
[----:B----4-:R0:W-:Y:S01]  /*58d00*/  @P1 STG.E.U8 desc[UR32][R48.64], R7 ;  /* 0x0000000730001986 */ /* 0x0101e2000c101120 */
[----:B------:R-:W-:Y:S02]  /*58d10*/  ISETP.NE.AND P1, PT, R9, RZ, PT ;  /* 0x000000ff0900720c */ /* 0x000fe40003f25270 */
[C---:B------:R-:W-:Y:S01]  /*58d20*/  LOP3.LUT P4, RZ, R59.reuse, 0x2000, RZ, 0xc0, !PT ;  /* 0x000020003bff7812 */ /* 0x040fe2000788c0ff */
[----:B0-----:R-:W4:Y:S01]  /*58d30*/  LDL.LU.64 R48, [R1+0xf18] ;  /* 0x000f180001307983 */ /* 0x001f220000300a00 */
[----:B------:R-:W-:Y:S02]  /*58d40*/  PRMT R36, R36, 0x7773, RZ ;  /* 0x0000777324247816 */ /* 0x000fe400000000ff */
[----:B------:R-:W-:-:S07]  /*58d50*/  LOP3.LUT P5, RZ, R59, 0x1000, RZ, 0xc0, !PT ;  /* 0x000010003bff7812 */ /* 0x000fce00078ac0ff */
[----:B------:R0:W-:Y:S01]  /*58d60*/  @P1 STG.E.U8 desc[UR32][R14.64], R36 ;  /* 0x000000240e001986 */ /* 0x0001e2000c101120 */
[----:B------:R-:W-:-:S03]  /*58d70*/  PRMT R7, R33, 0x7770, RZ ;  /* 0x0000777021077816 */ /* 0x000fc600000000ff */
[----:B0-----:R-:W4:Y:S04]  /*58d80*/  LDL.LU.64 R14, [R1+0xf30] ;  /* 0x000f3000010e7983 */ /* 0x001f280000300a00 */
[----:B------:R0:W-:Y:S02]  /*58d90*/  @P4 STG.E.U8 desc[UR32][R56.64], R7 ;  /* 0x0000000738004986 */ /* 0x0001e4000c101120 */
[----:B0-----:R-:W-:Y:S02]  /*58da0*/  PRMT R7, R33, 0x7771, RZ ;  /* 0x0000777121077816 */ /* 0x001fe400000000ff */
[----:B------:R-:W-:Y:S02]  /*58db0*/  LOP3.LUT P2, RZ, R59, 0x800, RZ, 0xc0, !PT ;  /* 0x000008003bff7812 */ /* 0x000fe4000784c0ff */
[----:B------:R-:W-:-:S02]  /*58dc0*/  LOP3.LUT P6, RZ, R4, 0x2000, RZ, 0xc0, !PT ;  /* 0x0000200004ff7812 */ /* 0x000fc400078cc0ff */
[C---:B------:R-:W-:Y:S02]  /*58dd0*/  PRMT R9, R33.reuse, 0x7772, RZ ;  /* 0x0000777221097816 */ /* 0x040fe400000000ff */
[----:B------:R-:W-:Y:S01]  /*58de0*/  PRMT R33, R33, 0x7773, RZ ;  /* 0x0000777321217816 */ /* 0x000fe200000000ff */
[----:B--2---:R0:W-:Y:S04]  /*58df0*/  @P5 STG.E.U8 desc[UR32][R52.64], R7 ;  /* 0x0000000734005986 */ /* 0x0041e8000c101120 */
[----:B0-----:R-:W2:Y:S04]  /*58e00*/  LDL.LU.64 R52, [R1+0xf90] ;  /* 0x000f900001347983 */ /* 0x001ea80000300a00 */
[----:B------:R-:W2:Y:S04]  /*58e10*/  LDL.LU.64 R16, [R1+0xf88] ;  /* 0x000f880001107983 */ /* 0x000ea80000300a00 */
[----:B------:R-:W-:Y:S04]  /*58e20*/  @P2 STG.E.U8 desc[UR32][R54.64], R9 ;  /* 0x0000000936002986 */ /* 0x000fe8000c101120 */
[----:B---3--:R0:W-:Y:S04]  /*58e30*/  @P6 STG.E.U8 desc[UR32][R60.64], R33 ;  /* 0x000000213c006986 */ /* 0x0081e8000c101120 */
[----:B0-----:R-:W3:Y:S04]  /*58e40*/  LDL.LU.64 R60, [R1+0xf98] ;  /* 0x000f9800013c7983 */ /* 0x001ee80000300a00 */
[----:B------:R-:W3:Y:S01]  /*58e50*/  LDL.LU.64 R54, [R1+0xfb0] ;  /* 0x000fb00001367983 */ /* 0x000ee20000300a00 */
[----:B------:R-:W-:-:S02]  /*58e60*/  LOP3.LUT P0, RZ, R59, 0x400, RZ, 0xc0, !PT ;  /* 0x000004003bff7812 */ /* 0x000fc4000780c0ff */
[----:B------:R-:W-:Y:S01]  /*58e70*/  PRMT R11, R37, 0x7770, RZ ;  /* 0x00007770250b7816 */ /* 0x000fe200000000ff */
[----:B------:R-:W3:Y:S01]  /*58e80*/  LDL.LU.64 R56, [R1+0xfa8] ;  /* 0x000fa80001387983 */ /* 0x000ee20000300a00 */
[C---:B------:R-:W-:Y:S02]  /*58e90*/  LOP3.LUT P3, RZ, R59.reuse, 0x200, RZ, 0xc0, !PT ;  /* 0x000002003bff7812 */ /* 0x040fe4000786c0ff */
[----:B------:R-:W-:Y:S02]  /*58ea0*/  LOP3.LUT P1, RZ, R59, 0x100, RZ, 0xc0, !PT ;  /* 0x000001003bff7812 */ /* 0x000fe4000782c0ff */
[----:B------:R-:W-:-:S05]  /*58eb0*/  PRMT R13, R37, 0x7772, RZ ;  /* 0x00007772250d7816 */ /* 0x000fca00000000ff */
[----:B----4-:R0:W-:Y:S04]  /*58ec0*/  @P0 STG.E.U8 desc[UR32][R48.64], R11 ;  /* 0x0000000b30000986 */ /* 0x0101e8000c101120 */
[----:B0-----:R-:W4:Y:S04]  /*58ed0*/  LDL.LU.64 R48, [R1+0xfa0] ;  /* 0x000fa00001307983 */ /* 0x001f280000300a00 */
[----:B------:R-:W4:Y:S01]  /*58ee0*/  LDL.LU.64 R18, [R1+0xfc0] ;  /* 0x000fc00001127983 */ /* 0x000f220000300a00 */
[----:B------:R-:W-:-:S05]  /*58ef0*/  PRMT R11, R37, 0x7771, RZ ;  /* 0x00007771250b7816 */ /* 0x000fca00000000ff */
[----:B------:R0:W-:Y:S04]  /*58f00*/  @P3 STG.E.U8 desc[UR32][R14.64], R11 ;  /* 0x0000000b0e003986 */ /* 0x0001e8000c101120 */
[----:B0-----:R-:W4:Y:S01]  /*58f10*/  LDL.LU.64 R14, [R1+0xfd8] ;  /* 0x000fd800010e7983 */ /* 0x001f220000300a00 */
[----:B------:R-:W-:Y:S02]  /*58f20*/  LOP3.LUT P4, RZ, R4, 0x1000, RZ, 0xc0, !PT ;  /* 0x0000100004ff7812 */ /* 0x000fe4000788c0ff */
[----:B------:R-:W-:Y:S02]  /*58f30*/  LOP3.LUT P5, RZ, R59, 0x20, RZ, 0xc0, !PT ;  /* 0x000000203bff7812 */ /* 0x000fe400078ac0ff */
[----:B------:R-:W-:Y:S02]  /*58f40*/  PRMT R37, R37, 0x7773, RZ ;  /* 0x0000777325257816 */ /* 0x000fe400000000ff */
[----:B------:R-:W-:-:S02]  /*58f50*/  P2R R7, PR, RZ, 0x20 ;  /* 0x00000020ff077803 */ /* 0x000fc40000000000 */
[----:B------:R-:W-:-:S04]  /*58f60*/  LOP3.LUT P5, RZ, R59, 0x40, RZ, 0xc0, !PT ;  /* 0x000000403bff7812 */ /* 0x000fc800078ac0ff */
[----:B------:R-:W-:Y:S02]  /*58f70*/  P2R R8, PR, RZ, 0x20 ;  /* 0x00000020ff087803 */ /* 0x000fe40000000000 */
[----:B------:R-:W-:Y:S01]  /*58f80*/  LOP3.LUT P5, RZ, R59, 0x80, RZ, 0xc0, !PT ;  /* 0x000000803bff7812 */ /* 0x000fe200078ac0ff */
[----:B--2---:R0:W-:Y:S04]  /*58f90*/  @P1 STG.E.U8 desc[UR32][R52.64], R13 ;  /* 0x0000000d34001986 */ /* 0x0041e8000c101120 */
[----:B0-----:R-:W2:Y:S04]  /*58fa0*/  LDL.LU.64 R52, [R1+0xfd0] ;  /* 0x000fd00001347983 */ /* 0x001ea80000300a00 */
[----:B------:R0:W-:Y:S04]  /*58fb0*/  @P4 STG.E.U8 desc[UR32][R16.64], R37 ;  /* 0x0000002510004986 */ /* 0x0001e8000c101120 */
[----:B------:R-:W2:Y:S04]  /*58fc0*/  LDL.LU.64 R20, [R1+0xfc8] ;  /* 0x000fc80001147983 */ /* 0x000ea80000300a00 */
[----:B0-----:R-:W2:Y:S01]  /*58fd0*/  LDL.LU.64 R16, [R1+0xfe0] ;  /* 0x000fe00001107983 */ /* 0x001ea20000300a00 */
[----:B------:R-:W-:-:S05]  /*58fe0*/  PRMT R13, R34, 0x7770, RZ ;  /* 0x00007770220d7816 */ /* 0x000fca00000000ff */
[----:B---3--:R0:W-:Y:S04]  /*58ff0*/  @P5 STG.E.U8 desc[UR32][R60.64], R13 ;  /* 0x0000000d3c005986 */ /* 0x0081e8000c101120 */
[----:B0-----:R-:W3:Y:S01]  /*59000*/  LDL.LU.64 R60, [R1+0xff8] ;  /* 0x000ff800013c7983 */ /* 0x001ee20000300a00 */
[----:B------:R-:W-:Y:S02]  /*59010*/  ISETP.NE.AND P5, PT, R8, RZ, PT ;  /* 0x000000ff0800720c */ /* 0x000fe40003fa5270 */
[----:B------:R-:W-:Y:S02]  /*59020*/  PRMT R8, R34, 0x7771, RZ ;  /* 0x0000777122087816 */ /* 0x000fe400000000ff */
[----:B------:R-:W-:-:S04]  /*59030*/  LOP3.LUT P6, RZ, R59, 0x4, RZ, 0xc0, !PT ;  /* 0x000000043bff7812 */ /* 0x000fc800078cc0ff */
[----:B------:R-:W-:Y:S02]  /*59040*/  P2R R9, PR, RZ, 0x40 ;  /* 0x00000040ff097803 */ /* 0x000fe40000000000 */
[----:B------:R-:W-:-:S03]  /*59050*/  LOP3.LUT P6, RZ, R59, 0x8, RZ, 0xc0, !PT ;  /* 0x000000083bff7812 */ /* 0x000fc600078cc0ff */
[----:B------:R0:W-:Y:S01]  /*59060*/  @P5 STG.E.U8 desc[UR32][R54.64], R8 ;  /* 0x0000000836005986 */ /* 0x0001e2000c101120 */
[----:B------:R-:W-:Y:S02]  /*59070*/  ISETP.NE.AND P5, PT, R7, RZ, PT ;  /* 0x000000ff0700720c */ /* 0x000fe40003fa5270 */
[----:B------:R-:W-:Y:S02]  /*59080*/  LOP3.LUT P2, RZ, R4, 0x800, RZ, 0xc0, !PT ;  /* 0x0000080004ff7812 */ /* 0x000fe4000784c0ff */
[----:B------:R-:W-:Y:S02]  /*59090*/  P2R R10, PR, RZ, 0x40 ;  /* 0x00000040ff0a7803 */ /* 0x000fe40000000000 */
[----:B------:R-:W-:Y:S02]  /*590a0*/  LOP3.LUT P6, RZ, R59, 0x10, RZ, 0xc0, !PT ;  /* 0x000000103bff7812 */ /* 0x000fe400078cc0ff */
[C---:B------:R-:W-:Y:S02]  /*590b0*/  PRMT R7, R34.reuse, 0x7772, RZ ;  /* 0x0000777222077816 */ /* 0x040fe400000000ff */
[----:B------:R-:W-:Y:S01]  /*590c0*/  PRMT R34, R34, 0x7773, RZ ;  /* 0x0000777322227816 */ /* 0x000fe200000000ff */
[----:B0-----:R-:W3:Y:S04]  /*590d0*/  LDL.LU.64 R54, [R1+0xff0] ;  /* 0x000ff00001367983 */ /* 0x001ee80000300a00 */
[----:B------:R0:W-:Y:S02]  /*590e0*/  @P5 STG.E.U8 desc[UR32][R56.64], R7 ;  /* 0x0000000738005986 */ /* 0x0001e4000c101120 */
[----:B0-----:R-:W-:-:S02]  /*590f0*/  PRMT R7, R38, 0x7770, RZ ;  /* 0x0000777026077816 */ /* 0x001fc400000000ff */
[----:B------:R-:W3:Y:S04]  /*59100*/  LDL.LU.64 R56, [R1+0xfe8] ;  /* 0x000fe80001387983 */ /* 0x000ee80000300a00 */
[----:B----4-:R0:W-:Y:S04]  /*59110*/  @P2 STG.E.U8 desc[UR32][R48.64], R34 ;  /* 0x0000002230002986 */ /* 0x0101e8000c101120 */
[----:B------:R1:W-:Y:S01]  /*59120*/  @P6 STG.E.U8 desc[UR32][R18.64], R7 ;  /* 0x0000000712006986 */ /* 0x0003e2000c101120 */
[----:B------:R-:W-:-:S03]  /*59130*/  ISETP.NE.AND P6, PT, R10, RZ, PT ;  /* 0x000000ff0a00720c */ /* 0x000fc60003fc5270 */
[----:B0-----:R-:W4:Y:S01]  /*59140*/  LDL.LU.64 R48, [R1+0x1000] ;  /* 0x0010000001307983 */ /* 0x001f220000300a00 */
[----:B-1----:R-:W-:-:S09]  /*59150*/  PRMT R7, R38, 0x7771, RZ ;  /* 0x0000777126077816 */ /* 0x002fd200000000ff */
[----:B------:R0:W-:Y:S01]  /*59160*/  @P6 STG.E.U8 desc[UR32][R14.64], R7 ;  /* 0x000000070e006986 */ /* 0x0001e2000c101120 */
[----:B------:R-:W-:-:S03]  /*59170*/  ISETP.NE.AND P6, PT, R9, RZ, PT ;  /* 0x000000ff0900720c */ /* 0x000fc60003fc5270 */
[----:B0-----:R-:W4:Y:S01]  /*59180*/  LDL.LU.64 R14, [R1+0x1010] ;  /* 0x00101000010e7983 */ /* 0x001f220000300a00 */
[----:B------:R-:W-:Y:S02]  /*59190*/  PRMT R7, R38, 0x7772, RZ ;  /* 0x0000777226077816 */ /* 0x000fe400000000ff */
[----:B------:R-:W-:-:S04]  /*591a0*/  LOP3.LUT P3, RZ, R5, 0x80000000, RZ, 0xc0, !PT ;  /* 0x8000000005ff7812 */ /* 0x000fc8000786c0ff */
[----:B------:R-:W-:Y:S02]  /*591b0*/  P2R R11, PR, RZ, 0x8 ;  /* 0x00000008ff0b7803 */ /* 0x000fe40000000000 */
[C---:B------:R-:W-:Y:S02]  /*591c0*/  LOP3.LUT P3, RZ, R59.reuse, 0x1, RZ, 0xc0, !PT ;  /* 0x000000013bff7812 */ /* 0x040fe4000786c0ff */
[----:B------:R-:W-:Y:S02]  /*591d0*/  LOP3.LUT P0, RZ, R4, 0x400, RZ, 0xc0, !PT ;  /* 0x0000040004ff7812 */ /* 0x000fe4000780c0ff */
[----:B------:R-:W-:Y:S02]  /*591e0*/  P2R R12, PR, RZ, 0x8 ;  /* 0x00000008ff0c7803 */ /* 0x000fe40000000000 */
[----:B------:R-:W-:Y:S02]  /*591f0*/  LOP3.LUT P3, RZ, R59, 0x2, RZ, 0xc0, !PT ;  /* 0x000000023bff7812 */ /* 0x000fe4000786c0ff */
[----:B------:R-:W-:Y:S01]  /*59200*/  PRMT R38, R38, 0x7773, RZ ;  /* 0x0000777326267816 */ /* 0x000fe200000000ff */
[----:B--2---:R0:W-:Y:S04]  /*59210*/  @P6 STG.E.U8 desc[UR32][R52.64], R7 ;  /* 0x0000000734006986 */ /* 0x0041e8000c101120 */
[----:B0-----:R-:W2:Y:S01]  /*59220*/  LDL.LU.64 R52, [R1+0x1008] ;  /* 0x0010080001347983 */ /* 0x001ea20000300a00 */
[----:B------:R-:W-:-:S03]  /*59230*/  PRMT R7, R35, 0x7770, RZ ;  /* 0x0000777023077816 */ /* 0x000fc600000000ff */
[----:B------:R-:W-:Y:S04]  /*59240*/  @P0 STG.E.U8 desc[UR32][R20.64], R38 ;  /* 0x0000002614000986 */ /* 0x000fe8000c101120 */
[----:B------:R0:W-:Y:S01]  /*59250*/  @P3 STG.E.U8 desc[UR32][R16.64], R7 ;  /* 0x0000000710003986 */ /* 0x0001e2000c101120 */
[----:B------:R-:W-:Y:S02]  /*59260*/  ISETP.NE.AND P3, PT, R12, RZ, PT ;  /* 0x000000ff0c00720c */ /* 0x000fe40003f65270 */
[----:B0-----:R-:W-:-:S11]  /*59270*/  PRMT R7, R35, 0x7771, RZ ;  /* 0x0000777123077816 */ /* 0x001fd600000000ff */
[----:B---3--:R0:W-:Y:S04]  /*59280*/  @P3 STG.E.U8 desc[UR32][R60.64], R7 ;  /* 0x000000073c003986 */ /* 0x0081e8000c101120 */
[----:B0-----:R-:W3:Y:S01]  /*59290*/  LDL.LU.64 R60, [R1+0x1018] ;  /* 0x00101800013c7983 */ /* 0x001ee20000300a00 */
[----:B------:R-:W-:Y:S02]  /*592a0*/  ISETP.NE.AND P3, PT, R11, RZ, PT ;  /* 0x000000ff0b00720c */ /* 0x000fe40003f65270 */
[----:B------:R-:W-:Y:S02]  /*592b0*/  PRMT R7, R35, 0x7772, RZ ;  /* 0x0000777223077816 */ /* 0x000fe400000000ff */
[----:B------:R-:W-:Y:S02]  /*592c0*/  LOP3.LUT P1, RZ, R4, 0x200, RZ, 0xc0, !PT ;  /* 0x0000020004ff7812 */ /* 0x000fe4000782c0ff */
[----:B------:R-:W-:-:S07]  /*592d0*/  LOP3.LUT P4, RZ, R5, 0x40000000, RZ, 0xc0, !PT ;  /* 0x4000000005ff7812 */ /* 0x000fce000788c0ff */
[----:B------:R0:W-:Y:S01]  /*592e0*/  @P3 STG.E.U8 desc[UR32][R54.64], R7 ;  /* 0x0000000736003986 */ /* 0x0001e2000c101120 */
[----:B------:R-:W-:-:S03]  /*592f0*/  PRMT R35, R35, 0x7773, RZ ;  /* 0x0000777323237816 */ /* 0x000fc600000000ff */
[----:B0-----:R-:W3:Y:S01]  /*59300*/  LDL.LU.64 R54, [R1+0x1020] ;  /* 0x0010200001367983 */ /* 0x001ee20000300a00 */
[----:B------:R-:W-:-:S03]  /*59310*/  PRMT R7, R39, 0x7770, RZ ;  /* 0x0000777027077816 */ /* 0x000fc600000000ff */
[----:B------:R-:W-:Y:S01]  /*59320*/  @P1 STG.E.U8 desc[UR32][R56.64], R35 ;  /* 0x0000002338001986 */ /* 0x000fe2000c101120 */
[C---:B------:R-:W-:Y:S02]  /*59330*/  LOP3.LUT P5, RZ, R5.reuse, 0x20000000, RZ, 0xc0, !PT ;  /* 0x2000000005ff7812 */ /* 0x040fe400078ac0ff */
[----:B------:R-:W-:Y:S01]  /*59340*/  LOP3.LUT P2, RZ, R5, 0x10000000, RZ, 0xc0, !PT ;  /* 0x1000000005ff7812 */ /* 0x000fe2000784c0ff */
[----:B----4-:R0:W-:Y:S04]  /*59350*/  @P4 STG.E.U8 desc[UR32][R48.64], R7 ;  /* 0x0000000730004986 */ /* 0x0101e8000c101120 */
[----:B0-----:R-:W4:Y:S01]  /*59360*/  LDL.LU.64 R48, [R1+0x1040] ;  /* 0x0010400001307983 */ /* 0x001f220000300a00 */
[----:B------:R-:W-:-:S03]  /*59370*/  PRMT R7, R39, 0x7771, RZ ;  /* 0x0000777127077816 */ /* 0x000fc600000000ff */
[----:B------:R-:W4:Y:S04]  /*59380*/  LDL.LU.64 R16, [R1+0x1038] ;  /* 0x0010380001107983 */ /* 0x000f280000300a00 */
[----:B------:R0:W-:Y:S02]  /*59390*/  @P5 STG.E.U8 desc[UR32][R14.64], R7 ;  /* 0x000000070e005986 */ /* 0x0001e4000c101120 */
[C---:B0-----:R-:W-:Y:S02]  /*593a0*/  PRMT R7, R39.reuse, 0x7772, RZ ;  /* 0x0000777227077816 */ /* 0x041fe400000000ff */
[----:B------:R-:W-:Y:S02]  /*593b0*/  LOP3.LUT P6, RZ, R4, 0x100, RZ, 0xc0, !PT ;  /* 0x0000010004ff7812 */ /* 0x000fe400078cc0ff */
[----:B------:R-:W-:Y:S01]  /*593c0*/  PRMT R39, R39, 0x7773, RZ ;  /* 0x0000777327277816 */ /* 0x000fe200000000ff */
[----:B--2---:R0:W-:Y:S04]  /*593d0*/  @P2 STG.E.U8 desc[UR32][R52.64], R7 ;  /* 0x0000000734002986 */ /* 0x0041e8000c101120 */
[----:B0-----:R-:W2:Y:S04]  /*593e0*/  LDL.LU.64 R52, [R1+0x1030] ;  /* 0x0010300001347983 */ /* 0x001ea80000300a00 */
[----:B------:R-:W2:Y:S04]  /*593f0*/  LDL.LU.64 R56, [R1+0x1048] ;  /* 0x0010480001387983 */ /* 0x000ea80000300a00 */
[----:B------:R-:W2:Y:S04]  /*59400*/  LDL.LU.64 R14, [R1+0x1060] ;  /* 0x00106000010e7983 */ /* 0x000ea80000300a00 */
[----:B---3--:R0:W-:Y:S04]  /*59410*/  @P6 STG.E.U8 desc[UR32][R60.64], R39 ;  /* 0x000000273c006986 */ /* 0x0081e8000c101120 */
[----:B0-----:R-:W3:Y:S01]  /*59420*/  LDL.LU.64 R60, [R1+0x1058] ;  /* 0x00105800013c7983 */ /* 0x001ee20000300a00 */
[----:B------:R-:W-:-:S03]  /*59430*/  LOP3.LUT P0, RZ, R5, 0x8000000, RZ, 0xc0, !PT ;  /* 0x0800000005ff7812 */ /* 0x000fc6000780c0ff */
[----:B------:R-:W3:Y:S01]  /*59440*/  LDL.LU.64 R18, [R1+0x1050] ;  /* 0x0010500001127983 */ /* 0x000ee20000300a00 */
[----:B------:R-:W-:Y:S02]  /*59450*/  PRMT R10, R40, 0x7770, RZ ;  /* 0x00007770280a7816 */ /* 0x000fe400000000ff */
[----:B------:R-:W-:-:S07]  /*59460*/  LOP3.LUT P3, RZ, R5, 0x4000000, RZ, 0xc0, !PT ;  /* 0x0400000005ff7812 */ /* 0x000fce000786c0ff */
[----:B------:R0:W-:Y:S01]  /*59470*/  @P0 STG.E.U8 desc[UR32][R54.64], R10 ;  /* 0x0000000a36000986 */ /* 0x0001e2000c101120 */
[C---:B------:R-:W-:Y:S02]  /*59480*/  LOP3.LUT P1, RZ, R5.reuse, 0x2000000, RZ, 0xc0, !PT ;  /* 0x0200000005ff7812 */ /* 0x040fe4000782c0ff */
[----:B------:R-:W-:Y:S01]  /*59490*/  PRMT R12, R40, 0x7771, RZ ;  /* 0x00007771280c7816 */ /* 0x000fe200000000ff */
[----:B0-----:R-:W3:Y:S01]  /*594a0*/  LDL.LU.64 R54, [R1+0x1068] ;  /* 0x0010680001367983 */ /* 0x001ee20000300a00 */
[----:B------:R-:W-:-:S04]  /*594b0*/  LOP3.LUT P4, RZ, R5, 0x800000, RZ, 0xc0, !PT ;  /* 0x0080000005ff7812 */ /* 0x000fc8000788c0ff */
[----:B------:R-:W-:Y:S02]  /*594c0*/  P2R R8, PR, RZ, 0x10 ;  /* 0x00000010ff087803 */ /* 0x000fe40000000000 */
[----:B------:R-:W-:-:S04]  /*594d0*/  LOP3.LUT P4, RZ, R5, 0x1000000, RZ, 0xc0, !PT ;  /* 0x0100000005ff7812 */ /* 0x000fc8000788c0ff */
[----:B------:R-:W-:Y:S02]  /*594e0*/  P2R R9, PR, RZ, 0x10 ;  /* 0x00000010ff097803 */ /* 0x000fe40000000000 */
[----:B------:R-:W-:Y:S01]  /*594f0*/  LOP3.LUT P4, RZ, R4, 0x80, RZ, 0xc0, !PT ;  /* 0x0000008004ff7812 */ /* 0x000fe2000788c0ff */
[----:B----4-:R0:W-:Y:S04]  /*59500*/  @P3 STG.E.U8 desc[UR32][R48.64], R12 ;  /* 0x0000000c30003986 */ /* 0x0101e8000c101120 */
[----:B0-----:R-:W4:Y:S01]  /*59510*/  LDL.LU.64 R48, [R1+0x1088] ;  /* 0x0010880001307983 */ /* 0x001f220000300a00 */
[----:B------:R-:W-:-:S03]  /*59520*/  PRMT R12, R40, 0x7772, RZ ;  /* 0x00007772280c7816 */ /* 0x000fc600000000ff */
[----:B------:R-:W4:Y:S04]  /*59530*/  LDL.LU.64 R20, [R1+0x1080] ;  /* 0x0010800001147983 */ /* 0x000f280000300a00 */
[----:B------:R0:W-:Y:S01]  /*59540*/  @P1 STG.E.U8 desc[UR32][R16.64], R12 ;  /* 0x0000000c10001986 */ /* 0x0001e2000c101120 */
[----:B------:R-:W-:-:S03]  /*59550*/  PRMT R40, R40, 0x7773, RZ ;  /* 0x0000777328287816 */ /* 0x000fc600000000ff */
[----:B0-----:R-:W4:Y:S01]  /*59560*/  LDL.LU.64 R16, [R1+0x1078] ;  /* 0x0010780001107983 */ /* 0x001f220000300a00 */
[----:B------:R-:W-:-:S03]  /*59570*/  LOP3.LUT P5, RZ, R5, 0x400000, RZ, 0xc0, !PT ;  /* 0x0040000005ff7812 */ /* 0x000fc600078ac0ff */
[----:B--2---:R0:W-:Y:S04]  /*59580*/  @P4 STG.E.U8 desc[UR32][R52.64], R40 ;  /* 0x0000002834004986 */ /* 0x0041e8000c101120 */
[----:B0-----:R-:W2:Y:S01]  /*59590*/  LDL.LU.64 R52, [R1+0x1090] ;  /* 0x0010900001347983 */ /* 0x001ea20000300a00 */
[----:B------:R-:W-:Y:S02]  /*595a0*/  ISETP.NE.AND P4, PT, R9, RZ, PT ;  /* 0x000000ff0900720c */ /* 0x000fe40003f85270 */
[----:B------:R-:W-:-:S11]  /*595b0*/  PRMT R9, R44, 0x7770, RZ ;  /* 0x000077702c097816 */ /* 0x000fd600000000ff */
[----:B------:R0:W-:Y:S01]  /*595c0*/  @P4 STG.E.U8 desc[UR32][R56.64], R9 ;  /* 0x0000000938004986 */ /* 0x0001e2000c101120 */
[----:B------:R-:W-:Y:S02]  /*595d0*/  ISETP.NE.AND P4, PT, R8, RZ, PT ;  /* 0x000000ff0800720c */ /* 0x000fe40003f85270 */
[C---:B------:R-:W-:Y:S01]  /*595e0*/  PRMT R8, R44.reuse, 0x7771, RZ ;  /* 0x000077712c087816 */ /* 0x040fe200000000ff */
[----:B0-----:R-:W2:Y:S10]  /*595f0*/  LDL.LU.64 R56, [R1+0x10a0] ;  /* 0x0010a00001387983 */ /* 0x001eb40000300a00 */
[----:B------:R0:W-:Y:S02]  /*59600*/  @P4 STG.E.U8 desc[UR32][R14.64], R8 ;  /* 0x000000080e004986 */ /* 0x0001e4000c101120 */
[----:B0-----:R-:W-:-:S02]  /*59610*/  PRMT R8, R44, 0x7772, RZ ;  /* 0x000077722c087816 */ /* 0x001fc400000000ff */
[----:B------:R-:W2:Y:S04]  /*59620*/  LDL.LU.64 R14, [R1+0x1098] ;  /* 0x00109800010e7983 */ /* 0x000ea80000300a00 */
[----:B---3--:R0:W-:Y:S04]  /*59630*/  @P5 STG.E.U8 desc[UR32][R60.64], R8 ;  /* 0x000000083c005986 */ /* 0x0081e8000c101120 */
[----:B0-----:R-:W3:Y:S01]  /*59640*/  LDL.LU.64 R60, [R1+0x1070] ;  /* 0x00107000013c7983 */ /* 0x001ee20000300a00 */
[----:B------:R-:W-:-:S04]  /*59650*/  LOP3.LUT P2, RZ, R6, 0x200000, RZ, 0xc0, !PT ;  /* 0x0020000006ff7812 */ /* 0x000fc8000784c0ff */
[----:B------:R-:W-:Y:S02]  /*59660*/  P2R R7, PR, RZ, 0x4 ;  /* 0x00000004ff077803 */ /* 0x000fe40000000000 */
[----:B------:R-:W-:-:S04]  /*59670*/  LOP3.LUT P2, RZ, R5, 0x200000, RZ, 0xc0, !PT ;  /* 0x0020000005ff7812 */ /* 0x000fc8000784c0ff */
[----:B------:R-:W-:Y:S02]  /*59680*/  P2R R5, PR, RZ, 0x4 ;  /* 0x00000004ff057803 */ /* 0x000fe40000000000 */
[----:B------:R-:W-:Y:S02]  /*59690*/  LOP3.LUT P2, RZ, R4, 0x40, RZ, 0xc0, !PT ;  /* 0x0000004004ff7812 */ /* 0x000fe4000784c0ff */
[----:B------:R-:W-:-:S11]  /*596a0*/  PRMT R44, R44, 0x7773, RZ ;  /* 0x000077732c2c7816 */ /* 0x000fd600000000ff */
[----:B------:R-:W-:Y:S01]  /*596b0*/  @P2 STG.E.U8 desc[UR32][R18.64], R44 ;  /* 0x0000002c12002986 */ /* 0x000fe2000c101120 */
        /* <DEDUP_REMOVED lines=10> */
[C---:B0-----:R-:W-:Y:S01]  /*59760*/  PRMT R5, R41.reuse, 0x7771, RZ ;  /* 0x0000777129057816 */ /* 0x041fe200000000ff */
[----:B------:R-:W3:Y:S04]  /*59770*/  LDL.LU.64 R54, [R1+0x10a8] ;  /* 0x0010a80001367983 */ /* 0x000ee80000300a00 */
[----:B----4-:R0:W-:Y:S02]  /*59780*/  @P2 STG.E.U8 desc[UR32][R48.64], R5 ;  /* 0x0000000530002986 */ /* 0x0101e4000c101120 */
[----:B0-----:R-:W-:-:S02]  /*59790*/  PRMT R5, R41, 0x7772, RZ ;  /* 0x0000777229057816 */ /* 0x001fc400000000ff */
[----:B------:R-:W4:Y:S01]  /*597a0*/  LDL.LU.64 R48, [R1+0x10b8] ;  /* 0x0010b80001307983 */ /* 0x000f220000300a00 */
[----:B------:R-:W-:-:S03]  /*597b0*/  PRMT R41, R41, 0x7773, RZ ;  /* 0x0000777329297816 */ /* 0x000fc600000000ff */
[----:B------:R0:W-:Y:S04]  /*597c0*/  @P6 STG.E.U8 desc[UR32][R20.64], R5 ;  /* 0x0000000514006986 */ /* 0x0001e8000c101120 */
[----:B------:R-:W-:Y:S01]  /*597d0*/  @P0 STG.E.U8 desc[UR32][R16.64], R41 ;  /* 0x0000002910000986 */ /* 0x000fe2000c101120 */
[----:B------:R-:W-:Y:S02]  /*597e0*/  ISETP.NE.AND P0, PT, R11, RZ, PT ;  /* 0x000000ff0b00720c */ /* 0x000fe40003f05270 */
[----:B0-----:R-:W-:Y:S02]  /*597f0*/  PRMT R5, R45, 0x7770, RZ ;  /* 0x000077702d057816 */ /* 0x001fe400000000ff */
[----:B------:R-:W-:Y:S02]  /*59800*/  LOP3.LUT P3, RZ, R6, 0x20000, RZ, 0xc0, !PT ;  /* 0x0002000006ff7812 */ /* 0x000fe4000786c0ff */
[----:B------:R-:W-:-:S07]  /*59810*/  LOP3.LUT P1, RZ, R4, 0x10, RZ, 0xc0, !PT ;  /* 0x0000001004ff7812 */ /* 0x000fce000782c0ff */
[----:B--2---:R0:W-:Y:S04]  /*59820*/  @P0 STG.E.U8 desc[UR32][R52.64], R5 ;  /* 0x0000000534000986 */ /* 0x0041e8000c101120 */
[----:B0-----:R-:W2:Y:S01]  /*59830*/  LDL.LU.64 R52, [R1+0x10c0] ;  /* 0x0010c00001347983 */ /* 0x001ea20000300a00 */
[----:B------:R-:W-:Y:S02]  /*59840*/  ISETP.NE.AND P0, PT, R10, RZ, PT ;  /* 0x000000ff0a00720c */ /* 0x000fe40003f05270 */
[----:B------:R-:W-:-:S11]  /*59850*/  PRMT R5, R45, 0x7771, RZ ;  /* 0x000077712d057816 */ /* 0x000fd600000000ff */
[----:B------:R0:W-:Y:S04]  /*59860*/  @P0 STG.E.U8 desc[UR32][R56.64], R5 ;  /* 0x0000000538000986 */ /* 0x0001e8000c101120 */
[----:B0-----:R-:W2:Y:S01]  /*59870*/  LDL.LU.64 R56, [R1+0x10d0] ;  /* 0x0010d00001387983 */ /* 0x001ea20000300a00 */
[C---:B------:R-:W-:Y:S02]  /*59880*/  PRMT R5, R45.reuse, 0x7772, RZ ;  /* 0x000077722d057816 */ /* 0x040fe400000000ff */
[----:B------:R-:W-:-:S03]  /*59890*/  PRMT R45, R45, 0x7773, RZ ;  /* 0x000077732d2d7816 */ /* 0x000fc600000000ff */
[----:B------:R-:W-:Y:S04]  /*598a0*/  @P3 STG.E.U8 desc[UR32][R14.64], R5 ;  /* 0x000000050e003986 */ /* 0x000fe8000c101120 */
[----:B---3--:R0:W-:Y:S04]  /*598b0*/  @P1 STG.E.U8 desc[UR32][R60.64], R45 ;  /* 0x0000002d3c001986 */ /* 0x0081e8000c101120 */
[----:B0-----:R-:W3:Y:S04]  /*598c0*/  LDL.LU.64 R60, [R1+0x10d8] ;  /* 0x0010d800013c7983 */ /* 0x001ee80000300a00 */
[----:B------:R-:W3:Y:S01]  /*598d0*/  LDL.LU.64 R14, [R1+0x10e0] ;  /* 0x0010e000010e7983 */ /* 0x000ee20000300a00 */
[----:B------:R-:W-:-:S03]  /*598e0*/  LOP3.LUT P4, RZ, R6, 0x10000, RZ, 0xc0, !PT ;  /* 0x0001000006ff7812 */ /* 0x000fc6000788c0ff */
[----:B------:R-:W3:Y:S01]  /*598f0*/  LDL.LU.64 R20, [R1+0x10f0] ;  /* 0x0010f00001147983 */ /* 0x000ee20000300a00 */
[----:B------:R-:W-:Y:S02]  /*59900*/  PRMT R5, R42, 0x7770, RZ ;  /* 0x000077702a057816 */ /* 0x000fe400000000ff */
[C---:B------:R-:W-:Y:S02]  /*59910*/  LOP3.LUT P5, RZ, R6.reuse, 0x8000, RZ, 0xc0, !PT ;  /* 0x0000800006ff7812 */ /* 0x040fe400078ac0ff */
[----:B------:R-:W-:Y:S02]  /*59920*/  LOP3.LUT P2, RZ, R6, 0x4000, RZ, 0xc0, !PT ;  /* 0x0000400006ff7812 */ /* 0x000fe4000784c0ff */
[----:B------:R-:W-:-:S03]  /*59930*/  PRMT R10, R42, 0x7772, RZ ;  /* 0x000077722a0a7816 */ /* 0x000fc600000000ff */
[----:B------:R0:W-:Y:S04]  /*59940*/  @P4 STG.E.U8 desc[UR32][R54.64], R5 ;  /* 0x0000000536004986 */ /* 0x0001e8000c101120 */
[----:B0-----:R-:W3:Y:S01]  /*59950*/  LDL.LU.64 R54, [R1+0x1108] ;  /* 0x0011080001367983 */ /* 0x001ee20000300a00 */
[----:B------:R-:W-:-:S05]  /*59960*/  PRMT R5, R42, 0x7771, RZ ;  /* 0x000077712a057816 */ /* 0x000fca00000000ff */
[----:B----4-:R0:W-:Y:S04]  /*59970*/  @P5 STG.E.U8 desc[UR32][R48.64], R5 ;  /* 0x0000000530005986 */ /* 0x0101e8000c101120 */
[----:B0-----:R-:W4:Y:S01]  /*59980*/  LDL.LU.64 R48, [R1+0x10e8] ;  /* 0x0010e80001307983 */ /* 0x001f220000300a00 */
[----:B------:R-:W-:Y:S02]  /*59990*/  LOP3.LUT P6, RZ, R4, 0x8, RZ, 0xc0, !PT ;  /* 0x0000000804ff7812 */ /* 0x000fe400078cc0ff */
[----:B------:R-:W-:Y:S02]  /*599a0*/  PRMT R42, R42, 0x7773, RZ ;  /* 0x000077732a2a7816 */ /* 0x000fe400000000ff */
[----:B------:R-:W-:Y:S02]  /*599b0*/  LOP3.LUT P0, RZ, R6, 0x2000, RZ, 0xc0, !PT ;  /* 0x0000200006ff7812 */ /* 0x000fe4000780c0ff */
[----:B------:R-:W-:Y:S01]  /*599c0*/  PRMT R11, R46, 0x7770, RZ ;  /* 0x000077702e0b7816 */ /* 0x000fe200000000ff */
[----:B--2---:R0:W-:Y:S04]  /*599d0*/  @P2 STG.E.U8 desc[UR32][R52.64], R10 ;  /* 0x0000000a34002986 */ /* 0x0041e8000c101120 */
[----:B0-----:R-:W2:Y:S04]  /*599e0*/  LDL.LU.64 R52, [R1+0x1100] ;  /* 0x0011000001347983 */ /* 0x001ea80000300a00 */
[----:B------:R-:W2:Y:S04]  /*599f0*/  LDL.LU.64 R16, [R1+0x1120] ;  /* 0x0011200001107983 */ /* 0x000ea80000300a00 */
[----:B------:R0:W-:Y:S04]  /*59a00*/  @P6 STG.E.U8 desc[UR32][R56.64], R42 ;  /* 0x0000002a38006986 */ /* 0x0001e8000c101120 */
[----:B0-----:R-:W2:Y:S04]  /*59a10*/  LDL.LU.64 R56, [R1+0x1130] ;  /* 0x0011300001387983 */ /* 0x001ea80000300a00 */
[----:B---3--:R0:W-:Y:S04]  /*59a20*/  @P0 STG.E.U8 desc[UR32][R60.64], R11 ;  /* 0x0000000b3c000986 */ /* 0x0081e8000c101120 */
[----:B0-----:R-:W3:Y:S01]  /*59a30*/  LDL.LU.64 R60, [R1+0x1118] ;  /* 0x00111800013c7983 */ /* 0x001ee20000300a00 */
[----:B------:R-:W-:-:S02]  /*59a40*/  LOP3.LUT P1, RZ, R6, 0x400, RZ, 0xc0, !PT ;  /* 0x0000040006ff7812 */ /* 0x000fc4000782c0ff */
[----:B------:R-:W-:Y:S02]  /*59a50*/  LOP3.LUT P3, RZ, R6, 0x1000, RZ, 0xc0, !PT ;  /* 0x0000100006ff7812 */ /* 0x000fe4000786c0ff */
[----:B------:R-:W-:Y:S02]  /*59a60*/  P2R R8, PR, RZ, 0x2 ;  /* 0x00000002ff087803 */ /* 0x000fe40000000000 */
[----:B------:R-:W-:-:S04]  /*59a70*/  LOP3.LUT P1, RZ, R4, 0x4, RZ, 0xc0, !PT ;  /* 0x0000000404ff7812 */ /* 0x000fc8000782c0ff */
[----:B------:R-:W-:Y:S02]  /*59a80*/  P2R R9, PR, RZ, 0x2 ;  /* 0x00000002ff097803 */ /* 0x000fe40000000000 */
[----:B------:R-:W-:Y:S02]  /*59a90*/  LOP3.LUT P1, RZ, R6, 0x800, RZ, 0xc0, !PT ;  /* 0x0000080006ff7812 */ /* 0x000fe4000782c0ff */
[----:B------:R-:W-:-:S05]  /*59aa0*/  PRMT R11, R46, 0x7771, RZ ;  /* 0x000077712e0b7816 */ /* 0x000fca00000000ff */
[----:B------:R0:W-:Y:S04]  /*59ab0*/  @P3 STG.E.U8 desc[UR32][R14.64], R11 ;  /* 0x0000000b0e003986 */ /* 0x0001e8000c101120 */
[----:B0-----:R-:W3:Y:S01]  /*59ac0*/  LDL.LU.64 R14, [R1+0x1128] ;  /* 0x00112800010e7983 */ /* 0x001ee20000300a00 */
[----:B------:R-:W-:-:S03]  /*59ad0*/  PRMT R11, R46, 0x7772, RZ ;  /* 0x000077722e0b7816 */ /* 0x000fc600000000ff */
[----:B------:R-:W3:Y:S04]  /*59ae0*/  LDL.LU.64 R22, [R1+0x1148] ;  /* 0x0011480001167983 */ /* 0x000ee80000300a00 */
[----:B------:R-:W-:Y:S01]  /*59af0*/  @P1 STG.E.U8 desc[UR32][R20.64], R11 ;  /* 0x0000000b14001986 */ /* 0x000fe2000c101120 */
[----:B------:R-:W-:Y:S02]  /*59b00*/  ISETP.NE.AND P1, PT, R9, RZ, PT ;  /* 0x000000ff0900720c */ /* 0x000fe40003f25270 */
[----:B------:R-:W-:Y:S02]  /*59b10*/  PRMT R46, R46, 0x7773, RZ ;  /* 0x000077732e2e7816 */ /* 0x000fe400000000ff */
[----:B------:R-:W-:-:S09]  /*59b20*/  LOP3.LUT P4, RZ, R6, 0x200, RZ, 0xc0, !PT ;  /* 0x0000020006ff7812 */ /* 0x000fd2000788c0ff */
[----:B------:R0:W-:Y:S01]  /*59b30*/  @P1 STG.E.U8 desc[UR32][R54.64], R46 ;  /* 0x0000002e36001986 */ /* 0x0001e2000c101120 */
[----:B------:R-:W-:Y:S02]  /*59b40*/  ISETP.NE.AND P1, PT, R8, RZ, PT ;  /* 0x000000ff0800720c */ /* 0x000fe40003f25270 */
[----:B------:R-:W-:Y:S01]  /*59b50*/  PRMT R8, R43, 0x7770, RZ ;  /* 0x000077702b087816 */ /* 0x000fe200000000ff */
[----:B0-----:R-:W3:Y:S01]  /*59b60*/  LDL.LU.64 R54, [R1+0x1140] ;  /* 0x0011400001367983 */ /* 0x001ee20000300a00 */
[----:B------:R-:W-:-:S03]  /*59b70*/  LOP3.LUT P5, RZ, R6, 0x80, RZ, 0xc0, !PT ;  /* 0x0000008006ff7812 */ /* 0x000fc600078ac0ff */
[----:B------:R-:W3:Y:S01]  /*59b80*/  LDL.LU R20, [R1+0x140] ;  /* 0x0001400001147983 */ /* 0x000ee20000300800 */
[----:B------:R-:W-:-:S05]  /*59b90*/  P2R R5, PR, RZ, 0x20 ;  /* 0x00000020ff057803 */ /* 0x000fca0000000000 */
[----:B----4-:R0:W-:Y:S01]  /*59ba0*/  @P1 STG.E.U8 desc[UR32][R48.64], R8 ;  /* 0x0000000830001986 */ /* 0x0101e2000c101120 */
[----:B------:R-:W-:-:S04]  /*59bb0*/  LOP3.LUT P5, RZ, R4, 0x2, RZ, 0xc0, !PT ;  /* 0x0000000204ff7812 */ /* 0x000fc800078ac0ff */
[----:B------:R-:W-:Y:S01]  /*59bc0*/  P2R R7, PR, RZ, 0x20 ;  /* 0x00000020ff077803 */ /* 0x000fe20000000000 */
[----:B0-----:R-:W4:Y:S01]  /*59bd0*/  LDL.LU.64 R48, [R1+0x1138] ;  /* 0x0011380001307983 */ /* 0x001f220000300a00 */
[----:B------:R-:W-:Y:S02]  /*59be0*/  PRMT R8, R43, 0x7771, RZ ;  /* 0x000077712b087816 */ /* 0x000fe400000000ff */
[----:B------:R-:W-:-:S03]  /*59bf0*/  LOP3.LUT P5, RZ, R6, 0x100, RZ, 0xc0, !PT ;  /* 0x0000010006ff7812 */ /* 0x000fc600078ac0ff */
[----:B--2---:R0:W-:Y:S04]  /*59c00*/  @P4 STG.E.U8 desc[UR32][R52.64], R8 ;  /* 0x0000000834004986 */ /* 0x0041e8000c101120 */
[----:B0-----:R-:W2:Y:S01]  /*59c10*/  LDL.LU.64 R52, [R1+0x1150] ;  /* 0x0011500001347983 */ /* 0x001ea20000300a00 */
[----:B------:R-:W-:-:S03]  /*59c20*/  PRMT R8, R43, 0x7772, RZ ;  /* 0x000077722b087816 */ /* 0x000fc600000000ff */
[----:B------:R-:W2:Y:S04]  /*59c30*/  LDL.LU.64 R18, [R1+0x1158] ;  /* 0x0011580001127983 */ /* 0x000ea80000300a00 */
[----:B------:R0:W-:Y:S04]  /*59c40*/  @P5 STG.E.U8 desc[UR32][R16.64], R8 ;  /* 0x0000000810005986 */ /* 0x0001e8000c101120 */
[----:B0-----:R-:W2:Y:S01]  /*59c50*/  LDL.LU.64 R16, [R1+0x1110] ;  /* 0x0011100001107983 */ /* 0x001ea20000300a00 */
[----:B------:R-:W-:Y:S02]  /*59c60*/  ISETP.NE.AND P5, PT, R7, RZ, PT ;  /* 0x000000ff0700720c */ /* 0x000fe40003fa5270 */
[----:B------:R-:W-:-:S11]  /*59c70*/  PRMT R43, R43, 0x7773, RZ ;  /* 0x000077732b2b7816 */ /* 0x000fd600000000ff */
[----:B------:R-:W-:Y:S01]  /*59c80*/  @P5 STG.E.U8 desc[UR32][R56.64], R43 ;  /* 0x0000002b38005986 */ /* 0x000fe2000c101120 */
[----:B------:R-:W-:Y:S02]  /*59c90*/  ISETP.NE.AND P5, PT, R5, RZ, PT ;  /* 0x000000ff0500720c */ /* 0x000fe40003fa5270 */
[----:B------:R-:W-:-:S11]  /*59ca0*/  PRMT R5, R47, 0x7770, RZ ;  /* 0x000077702f057816 */ /* 0x000fd600000000ff */
[----:B---3--:R0:W-:Y:S04]  /*59cb0*/  @P5 STG.E.U8 desc[UR32][R60.64], R5 ;  /* 0x000000053c005986 */ /* 0x0081e8000c101120 */
[----:B0-----:R-:W3:Y:S01]  /*59cc0*/  LDL.LU.64 R60, [R1+0x1160] ;  /* 0x00116000013c7983 */ /* 0x001ee20000300a00 */
[C---:B------:R-:W-:Y:S02]  /*59cd0*/  LOP3.LUT P6, RZ, R6.reuse, 0x10, RZ, 0xc0, !PT ;  /* 0x0000001006ff7812 */ /* 0x040fe400078cc0ff */
[----:B------:R-:W-:Y:S01]  /*59ce0*/  LOP3.LUT P2, RZ, R6, 0x40, RZ, 0xc0, !PT ;  /* 0x0000004006ff7812 */ /* 0x000fe2000784c0ff */
[----:B------:R-:W3:Y:S01]  /*59cf0*/  LDL.LU.64 R56, [R1+0x1168] ;  /* 0x0011680001387983 */ /* 0x000ee20000300a00 */
[----:B------:R-:W-:Y:S02]  /*59d00*/  P2R R10, PR, RZ, 0x40 ;  /* 0x00000040ff0a7803 */ /* 0x000fe40000000000 */
[----:B------:R-:W-:-:S04]  /*59d10*/  LOP3.LUT P6, RZ, R4, 0x1, RZ, 0xc0, !PT ;  /* 0x0000000104ff7812 */ /* 0x000fc800078cc0ff */
[----:B------:R-:W-:Y:S02]  /*59d20*/  P2R R4, PR, RZ, 0x40 ;  /* 0x00000040ff047803 */ /* 0x000fe40000000000 */
[----:B------:R-:W-:Y:S02]  /*59d30*/  LOP3.LUT P6, RZ, R6, 0x20, RZ, 0xc0, !PT ;  /* 0x0000002006ff7812 */ /* 0x000fe400078cc0ff */
[----:B------:R-:W-:-:S05]  /*59d40*/  PRMT R5, R47, 0x7771, RZ ;  /* 0x000077712f057816 */ /* 0x000fca00000000ff */
[----:B------:R0:W-:Y:S02]  /*59d50*/  @P2 STG.E.U8 desc[UR32][R14.64], R5 ;  /* 0x000000050e002986 */ /* 0x0001e4000c101120 */
[C---:B0-----:R-:W-:Y:S02]  /*59d60*/  PRMT R5, R47.reuse, 0x7772, RZ ;  /* 0x000077722f057816 */ /* 0x041fe400000000ff */
[----:B------:R-:W3:Y:S04]  /*59d70*/  LDL.LU.64 R14, [R1+0x1170] ;  /* 0x00117000010e7983 */ /* 0x000ee80000300a00 */
[----:B------:R-:W-:Y:S01]  /*59d80*/  @P6 STG.E.U8 desc[UR32][R22.64], R5 ;  /* 0x0000000516006986 */ /* 0x000fe2000c101120 */
[----:B------:R-:W-:Y:S02]  /*59d90*/  ISETP.NE.AND P6, PT, R4, RZ, PT ;  /* 0x000000ff0400720c */ /* 0x000fe40003fc5270 */
[----:B------:R-:W-:-:S02]  /*59da0*/  PRMT R47, R47, 0x7773, RZ ;  /* 0x000077732f2f7816 */ /* 0x000fc400000000ff */
[----:B------:R-:W-:-:S09]  /*59db0*/  LOP3.LUT P0, RZ, R6, 0x8, RZ, 0xc0, !PT ;  /* 0x0000000806ff7812 */ /* 0x000fd2000780c0ff */
[----:B------:R0:W-:Y:S01]  /*59dc0*/  @P6 STG.E.U8 desc[UR32][R54.64], R47 ;  /* 0x0000002f36006986 */ /* 0x0001e2000c101120 */
[----:B------:R-:W-:Y:S02]  /*59dd0*/  ISETP.NE.AND P6, PT, R10, RZ, PT ;  /* 0x000000ff0a00720c */ /* 0x000fe40003fc5270 */
[----:B------:R-:W-:Y:S02]  /*59de0*/  PRMT R4, R20, 0x7770, RZ ;  /* 0x0000777014047816 */ /* 0x000fe400000000ff */
[C---:B------:R-:W-:Y:S02]  /*59df0*/  LOP3.LUT P3, RZ, R6.reuse, 0x4, RZ, 0xc0, !PT ;  /* 0x0000000406ff7812 */ /* 0x040fe4000786c0ff */
[----:B------:R-:W-:Y:S01]  /*59e00*/  LOP3.LUT P1, RZ, R6, 0x2, RZ, 0xc0, !PT ;  /* 0x0000000206ff7812 */ /* 0x000fe2000782c0ff */
[----:B0-----:R-:W3:Y:S04]  /*59e10*/  LDL.LU.64 R54, [R1+0x10f8] ;  /* 0x0010f80001367983 */ /* 0x001ee80000300a00 */
[----:B------:R-:W3:Y:S04]  /*59e20*/  LDL.LU R50, [R1+0x144] ;  /* 0x0001440001327983 */ /* 0x000ee80000300800 */
[----:B----4-:R0:W-:Y:S02]  /*59e30*/  @P6 STG.E.U8 desc[UR32][R48.64], R4 ;  /* 0x0000000430006986 */ /* 0x0101e4000c101120 */
[----:B0-----:R-:W-:-:S02]  /*59e40*/  PRMT R4, R20, 0x7771, RZ ;  /* 0x0000777114047816 */ /* 0x001fc400000000ff */
[----:B------:R-:W4:Y:S04]  /*59e50*/  LDL.LU.64 R48, [R1+0x10b0] ;  /* 0x0010b00001307983 */ /* 0x000f280000300a00 */
[----:B--2---:R0:W-:Y:S01]  /*59e60*/  @P0 STG.E.U8 desc[UR32][R52.64], R4 ;  /* 0x0000000434000986 */ /* 0x0041e2000c101120 */
[----:B------:R-:W-:Y:S02]  /*59e70*/  LOP3.LUT P0, RZ, R2, 0x40000000, RZ, 0xc0, !PT ;  /* 0x4000000002ff7812 */ /* 0x000fe4000780c0ff */
[C---:B0-----:R-:W-:Y:S01]  /*59e80*/  PRMT R4, R20.reuse, 0x7772, RZ ;  /* 0x0000777214047816 */ /* 0x041fe200000000ff */
[----:B------:R-:W2:Y:S04]  /*59e90*/  LDL.LU.64 R52, [R1+0x1028] ;  /* 0x0010280001347983 */ /* 0x000ea80000300a00 */
[----:B------:R0:W-:Y:S02]  /*59ea0*/  @P3 STG.E.U8 desc[UR32][R18.64], R4 ;  /* 0x0000000412003986 */ /* 0x0001e4000c101120 */
[----:B0-----:R-:W-:-:S05]  /*59eb0*/  PRMT R4, R20, 0x7773, RZ ;  /* 0x0000777314047816 */ /* 0x001fca00000000ff */
[----:B------:R-:W-:Y:S01]  /*59ec0*/  @P0 STG.E.U8 desc[UR32][R16.64], R4 ;  /* 0x0000000410000986 */ /* 0x000fe2000c101120 */
[----:B------:R-:W-:-:S03]  /*59ed0*/  LOP3.LUT P0, RZ, R6, 0x1, RZ, 0xc0, !PT ;  /* 0x0000000106ff7812 */ /* 0x000fc6000780c0ff */
[----:B------:R-:W0:Y:S02]  /*59ee0*/  LDS.128 R4, [R0] ;  /* 0x0000000000047984 */ /* 0x000e240000000c00 */
[----:B0-----:R-:W-:-:S05]  /*59ef0*/  PRMT R0, R4, 0x7770, RZ ;  /* 0x0000777004007816 */ /* 0x001fca00000000ff */
[----:B---3--:R0:W-:Y:S04]  /*59f00*/  @P1 STG.E.U8 desc[UR32][R60.64], R0 ;  /* 0x000000003c001986 */ /* 0x0081e8000c101120 */
[----:B0-----:R-:W3:Y:S01]  /*59f10*/  LDL.LU.64 R60, [R1+0xfb8] ;  /* 0x000fb800013c7983 */ /* 0x001ee20000300a00 */
[C---:B------:R-:W-:Y:S02]  /*59f20*/  LOP3.LUT P4, RZ, R3.reuse, 0x80000000, RZ, 0xc0, !PT ;  /* 0x8000000003ff7812 */ /* 0x040fe4000788c0ff */
[----:B------:R-:W-:Y:S01]  /*59f30*/  LOP3.LUT P1, RZ, R2, 0x20000000, RZ, 0xc0, !PT ;  /* 0x2000000002ff7812 */ /* 0x000fe2000782c0ff */
[----:B------:R-:W3:Y:S01]  /*59f40*/  LDL.LU.64 R20, [R1+0xd28] ;  /* 0x000d280001147983 */ /* 0x000ee20000300a00 */
[C---:B------:R-:W-:Y:S02]  /*59f50*/  LOP3.LUT P2, RZ, R3.reuse, 0x40000000, RZ, 0xc0, !PT ;  /* 0x4000000003ff7812 */ /* 0x040fe4000784c0ff */
[----:B------:R-:W-:Y:S01]  /*59f60*/  PRMT R0, R4, 0x7771, RZ ;  /* 0x0000777104007816 */ /* 0x000fe200000000ff */
[----:B------:R-:W3:Y:S01]  /*59f70*/  LDL.LU.64 R16, [R1+0xa98] ;  /* 0x000a980001107983 */ /* 0x000ee20000300a00 */
[----:B------:R-:W-:-:S03]  /*59f80*/  LOP3.LUT P5, RZ, R3, 0x20000000, RZ, 0xc0, !PT ;  /* 0x2000000003ff7812 */ /* 0x000fc600078ac0ff */
[----:B------:R0:W-:Y:S01]  /*59f90*/  @P0 STG.E.U8 desc[UR32][R56.64], R0 ;  /* 0x0000000038000986 */ /* 0x0001e2000c101120 */
[C---:B------:R-:W-:Y:S02]  /*59fa0*/  PRMT R8, R4.reuse, 0x7773, RZ ;  /* 0x0000777304087816 */ /* 0x040fe400000000ff */
[----:B0-----:R-:W-:Y:S01]  /*59fb0*/  PRMT R0, R4, 0x7772, RZ ;  /* 0x0000777204007816 */ /* 0x001fe200000000ff */
[----:B------:R-:W3:Y:S04]  /*59fc0*/  LDL.LU.64 R56, [R1+0x910] ;  /* 0x0009100001387983 */ /* 0x000ee80000300a00 */
[----:B------:R0:W-:Y:S01]  /*59fd0*/  @P4 STG.E.U8 desc[UR32][R14.64], R0 ;  /* 0x000000000e004986 */ /* 0x0001e2000c101120 */
[----:B------:R-:W-:-:S03]  /*59fe0*/  LOP3.LUT P6, RZ, R3, 0x10000000, RZ, 0xc0, !PT ;  /* 0x1000000003ff7812 */ /* 0x000fc600078cc0ff */
[----:B0-----:R-:W3:Y:S04]  /*59ff0*/  LDL.LU.64 R14, [R1+0x7c0] ;  /* 0x0007c000010e7983 */ /* 0x001ee80000300a00 */
[----:B------:R0:W-:Y:S01]  /*5a000*/  @P1 STG.E.U8 desc[UR32][R54.64], R8 ;  /* 0x0000000836001986 */ /* 0x0001e2000c101120 */
[C---:B------:R-:W-:Y:S02]  /*5a010*/  PRMT R9, R50.reuse, 0x7770, RZ ;  /* 0x0000777032097816 */ /* 0x040fe400000000ff */
[C---:B------:R-:W-:Y:S01]  /*5a020*/  PRMT R4, R50.reuse, 0x7771, RZ ;  /* 0x0000777132047816 */ /* 0x040fe200000000ff */
[----:B0-----:R-:W3:Y:S04]  /*5a030*/  LDL.LU.64 R54, [R1+0x518] ;  /* 0x0005180001367983 */ /* 0x001ee80000300a00 */
[----:B----4-:R0:W-:Y:S04]  /*5a040*/  @P2 STG.E.U8 desc[UR32][R48.64], R9 ;  /* 0x0000000930002986 */ /* 0x0101e8000c101120 */
[----:B0-----:R-:W4:Y:S01]  /*5a050*/  LDL.LU.64 R48, [R1+0x480] ;  /* 0x0004800001307983 */ /* 0x001f220000300a00 */
[----:B------:R-:W-:-:S03]  /*5a060*/  PRMT R10, R50, 0x7772, RZ ;  /* 0x00007772320a7816 */ /* 0x000fc600000000ff */
[----:B--2---:R0:W-:Y:S04]  /*5a070*/  @P5 STG.E.U8 desc[UR32][R52.64], R4 ;  /* 0x0000000434005986 */ /* 0x0041e8000c101120 */
[----:B0-----:R-:W2:Y:S04]  /*5a080*/  LDL.LU.64 R52, [R1+0x378] ;  /* 0x0003780001347983 */ /* 0x001ea80000300a00 */
[----:B------:R-:W4:Y:S04]  /*5a090*/  LDL.LU R58, [R1+0x148] ;  /* 0x00014800013a7983 */ /* 0x000f280000300800 */
[----:B---3--:R0:W-:Y:S04]  /*5a0a0*/  @P6 STG.E.U8 desc[UR32][R60.64], R10 ;  /* 0x0000000a3c006986 */ /* 0x0081e8000c101120 */
[----:B0-----:R-:W3:Y:S04]  /*5a0b0*/  LDL.LU.64 R60, [R1+0x230] ;  /* 0x00023000013c7983 */ /* 0x001ee80000300a00 */
[----:B------:R-:W3:Y:S04]  /*5a0c0*/  LDL.LU.64 R28, [R1+0x1a8] ;  /* 0x0001a800011c7983 */ /* 0x000ee80000300a00 */
[----:B------:R-:W3:Y:S01]  /*5a0d0*/  LDL.LU.64 R24, [R1+0x198] ;  /* 0x0001980001187983 */ /* 0x000ee20000300a00 */
[----:B------:R-:W-:-:S03]  /*5a0e0*/  LOP3.LUT P2, RZ, R2, 0x10000000, RZ, 0xc0, !PT ;  /* 0x1000000002ff7812 */ /* 0x000fc6000784c0ff */
[----:B------:R-:W3:Y:S01]  /*5a0f0*/  LDL.LU.64 R22, [R1+0x190] ;  /* 0x0001900001167983 */ /* 0x000ee20000300a00 */
[----:B------:R-:W-:Y:S02]  /*5a100*/  LOP3.LUT P3, RZ, R3, 0x8000000, RZ, 0xc0, !PT ;  /* 0x0800000003ff7812 */ /* 0x000fe4000786c0ff */
[----:B------:R-:W-:Y:S01]  /*5a110*/  PRMT R11, R50, 0x7773, RZ ;  /* 0x00007773320b7816 */ /* 0x000fe200000000ff */
[----:B------:R-:W3:Y:S01]  /*5a120*/  LDL.LU.64 R18, [R1+0x188] ;  /* 0x0001880001127983 */ /* 0x000ee20000300a00 */
[----:B------:R-:W-:Y:S02]  /*5a130*/  PRMT R12, R5, 0x7770, RZ ;  /* 0x00007770050c7816 */ /* 0x000fe400000000ff */
[----:B------:R-:W-:-:S03]  /*5a140*/  LOP3.LUT P4, RZ, R3, 0x400000, RZ, 0xc0, !PT ;  /* 0x0040000003ff7812 */ /* 0x000fc6000788c0ff */
[----:B------:R0:W-:Y:S01]  /*5a150*/  @P2 STG.E.U8 desc[UR32][R20.64], R11 ;  /* 0x0000000b14002986 */ /* 0x0001e2000c101120 */
[C---:B------:R-:W-:Y:S02]  /*5a160*/  LOP3.LUT P2, RZ, R3.reuse, 0x4000000, RZ, 0xc0, !PT ;  /* 0x0400000003ff7812 */ /* 0x040fe4000784c0ff */
[C---:B------:R-:W-:Y:S01]  /*5a170*/  LOP3.LUT P1, RZ, R3.reuse, 0x2000000, RZ, 0xc0, !PT ;  /* 0x0200000003ff7812 */ /* 0x040fe2000782c0ff */
[----:B------:R1:W-:Y:S01]  /*5a180*/  @P3 STG.E.U8 desc[UR32][R16.64], R12 ;  /* 0x0000000c10003986 */ /* 0x0003e2000c101120 */
[----:B------:R-:W-:Y:S02]  /*5a190*/  LOP3.LUT P3, RZ, R2, 0x8000000, RZ, 0xc0, !PT ;  /* 0x0800000002ff7812 */ /* 0x000fe4000786c0ff */
[C---:B------:R-:W-:Y:S02]  /*5a1a0*/  LOP3.LUT P0, RZ, R3.reuse, 0x1000000, RZ, 0xc0, !PT ;  /* 0x0100000003ff7812 */ /* 0x040fe4000780c0ff */
[----:B------:R-:W-:Y:S02]  /*5a1b0*/  P2R R0, PR, RZ, 0x10 ;  /* 0x00000010ff007803 */ /* 0x000fe40000000000 */
[----:B------:R-:W-:Y:S01]  /*5a1c0*/  LOP3.LUT P4, RZ, R3, 0x800000, RZ, 0xc0, !PT ;  /* 0x0080000003ff7812 */ /* 0x000fe2000788c0ff */
[----:B0-----:R-:W3:Y:S01]  /*5a1d0*/  LDL.LU.64 R20, [R1+0x180] ;  /* 0x0001800001147983 */ /* 0x001ee20000300a00 */
[----:B------:R-:W-:-:S02]  /*5a1e0*/  PRMT R8, R5, 0x7771, RZ ;  /* 0x0000777105087816 */ /* 0x000fc400000000ff */
[C---:B------:R-:W-:Y:S01]  /*5a1f0*/  PRMT R9, R5.reuse, 0x7772, RZ ;  /* 0x0000777205097816 */ /* 0x040fe200000000ff */
[----:B-1----:R-:W3:Y:S01]  /*5a200*/  LDL.LU.64 R16, [R1+0x178] ;  /* 0x0001780001107983 */ /* 0x002ee20000300a00 */
[----:B------:R-:W-:-:S03]  /*5a210*/  PRMT R5, R5, 0x7773, RZ ;  /* 0x0000777305057816 */ /* 0x000fc600000000ff */
[----:B------:R-:W3:Y:S04]  /*5a220*/  LDL.LU R50, [R1+0x14c] ;  /* 0x00014c0001327983 */ /* 0x000ee80000300800 */
[----:B------:R0:W-:Y:S04]  /*5a230*/  @P2 STG.E.U8 desc[UR32][R56.64], R8 ;  /* 0x0000000838002986 */ /* 0x0001e8000c101120 */
[----:B------:R1:W-:Y:S04]  /*5a240*/  @P1 STG.E.U8 desc[UR32][R14.64], R9 ;  /* 0x000000090e001986 */ /* 0x0003e8000c101120 */
[----:B------:R1:W-:Y:S04]  /*5a250*/  @P3 STG.E.U8 desc[UR32][R54.64], R5 ;  /* 0x0000000536003986 */ /* 0x0003e8000c101120 */
[----:B0-----:R-:W3:Y:S04]  /*5a260*/  LDL.LU.64 R56, [R1+0x170] ;  /* 0x0001700001387983 */ /* 0x001ee80000300a00 */
[----:B-1----:R-:W3:Y:S04]  /*5a270*/  LDL.LU.64 R14, [R1+0x168] ;  /* 0x00016800010e7983 */ /* 0x002ee80000300a00 */
[----:B------:R-:W3:Y:S01]  /*5a280*/  LDL.LU.64 R54, [R1+0x160] ;  /* 0x0001600001367983 */ /* 0x000ee20000300a00 */
[----:B----4-:R-:W-:-:S02]  /*5a290*/  PRMT R10, R58, 0x7770, RZ ;  /* 0x000077703a0a7816 */ /* 0x010fc400000000ff */
[----:B------:R-:W-:-:S03]  /*5a2a0*/  PRMT R11, R58, 0x7771, RZ ;  /* 0x000077713a0b7816 */ /* 0x000fc600000000ff */
[----:B------:R0:W-:Y:S04]  /*5a2b0*/  @P0 STG.E.U8 desc[UR32][R48.64], R10 ;  /* 0x0000000a30000986 */ /* 0x0001e8000c101120 */
[----:B--2---:R1:W-:Y:S01]  /*5a2c0*/  @P4 STG.E.U8 desc[UR32][R52.64], R11 ;  /* 0x0000000b34004986 */ /* 0x0043e2000c101120 */
[----:B------:R-:W-:Y:S02]  /*5a2d0*/  ISETP.NE.AND P4, PT, R0, RZ, PT ;  /* 0x000000ff0000720c */ /* 0x000fe40003f85270 */
[----:B------:R-:W-:Y:S01]  /*5a2e0*/  PRMT R0, R58, 0x7772, RZ ;  /* 0x000077723a007816 */ /* 0x000fe200000000ff */
[----:B0-----:R-:W2:Y:S04]  /*5a2f0*/  LDL.LU.64 R48, [R1+0x10c8] ;  /* 0x0010c80001307983 */ /* 0x001ea80000300a00 */
[----:B-1----:R-:W4:Y:S06]  /*5a300*/  LDL.LU.64 R52, [R1+0xf10] ;  /* 0x000f100001347983 */ /* 0x002f2c0000300a00 */
[----:B---3--:R0:W-:Y:S04]  /*5a310*/  @P4 STG.E.U8 desc[UR32][R60.64], R0 ;  /* 0x000000003c004986 */ /* 0x0081e8000c101120 */
[----:B0-----:R-:W3:Y:S01]  /*5a320*/  LDL.LU.64 R60, [R1+0xe38] ;  /* 0x000e3800013c7983 */ /* 0x001ee20000300a00 */
[----:B------:R-:W-:-:S04]  /*5a330*/  LOP3.LUT P5, RZ, R3, 0x80000, RZ, 0xc0, !PT ;  /* 0x0008000003ff7812 */ /* 0x000fc800078ac0ff */
[----:B------:R-:W-:Y:S02]  /*5a340*/  P2R R4, PR, RZ, 0x20 ;  /* 0x00000020ff047803 */ /* 0x000fe40000000000 */
[C---:B------:R-:W-:Y:S02]  /*5a350*/  LOP3.LUT P5, RZ, R3.reuse, 0x100000, RZ, 0xc0, !PT ;  /* 0x0010000003ff7812 */ /* 0x040fe400078ac0ff */
[----:B------:R-:W-:Y:S02]  /*5a360*/  LOP3.LUT P4, RZ, R2, 0x4000000, RZ, 0xc0, !PT ;  /* 0x0400000002ff7812 */ /* 0x000fe4000788c0ff */
[----:B------:R-:W-:Y:S02]  /*5a370*/  P2R R13, PR, RZ, 0x20 ;  /* 0x00000020ff0d7803 */ /* 0x000fe40000000000 */
[----:B------:R-:W-:Y:S02]  /*5a380*/  LOP3.LUT P5, RZ, R3, 0x200000, RZ, 0xc0, !PT ;  /* 0x0020000003ff7812 */ /* 0x000fe400078ac0ff */
[----:B------:R-:W-:-:S02]  /*5a390*/  PRMT R8, R58, 0x7773, RZ ;  /* 0x000077733a087816 */ /* 0x000fc400000000ff */
[----:B------:R-:W-:-:S05]  /*5a3a0*/  PRMT R9, R6, 0x7770, RZ ;  /* 0x0000777006097816 */ /* 0x000fca00000000ff */
[----:B------:R0:W-:Y:S04]  /*5a3b0*/  @P4 STG.E.U8 desc[UR32][R28.64], R8 ;  /* 0x000000081c004986 */ /* 0x0001e8000c101120 */
[----:B------:R1:W-:Y:S01]  /*5a3c0*/  @P5 STG.E.U8 desc[UR32][R24.64], R9 ;  /* 0x0000000918005986 */ /* 0x0003e2000c101120 */
[----:B------:R-:W-:Y:S02]  /*5a3d0*/  ISETP.NE.AND P5, PT, R13, RZ, PT ;  /* 0x000000ff0d00720c */ /* 0x000fe40003fa5270 */
[----:B------:R-:W-:-:S11]  /*5a3e0*/  PRMT R5, R6, 0x7771, RZ ;  /* 0x0000777106057816 */ /* 0x000fd600000000ff */
[----:B------:R1:W-:Y:S01]  /*5a3f0*/  @P5 STG.E.U8 desc[UR32][R22.64], R5 ;  /* 0x0000000516005986 */ /* 0x0003e2000c101120 */
[----:B------:R-:W-:Y:S02]  /*5a400*/  ISETP.NE.AND P5, PT, R4, RZ, PT ;  /* 0x000000ff0400720c */ /* 0x000fe40003fa5270 */
[----:B------:R-:W-:Y:S02]  /*5a410*/  PRMT R4, R6, 0x7772, RZ ;  /* 0x0000777206047816 */ /* 0x000fe400000000ff */
[----:B------:R-:W-:-:S09]  /*5a420*/  LOP3.LUT P6, RZ, R3, 0x40000, RZ, 0xc0, !PT ;  /* 0x0004000003ff7812 */ /* 0x000fd200078cc0ff */
[----:B------:R0:W-:Y:S01]  /*5a430*/  @P5 STG.E.U8 desc[UR32][R18.64], R4 ;  /* 0x0000000412005986 */ /* 0x0001e2000c101120 */
[----:B------:R-:W-:Y:S02]  /*5a440*/  LOP3.LUT P5, RZ, R2, 0x2000000, RZ, 0xc0, !PT ;  /* 0x0200000002ff7812 */ /* 0x000fe400078ac0ff */
[----:B------:R-:W-:Y:S02]  /*5a450*/  PRMT R6, R6, 0x7773, RZ ;  /* 0x0000777306067816 */ /* 0x000fe400000000ff */
[----:B------:R-:W-:Y:S02]  /*5a460*/  PRMT R0, R50, 0x7770, RZ ;  /* 0x0000777032007816 */ /* 0x000fe400000000ff */
[----:B------:R-:W-:Y:S02]  /*5a470*/  LOP3.LUT P4, RZ, R3, 0x10000, RZ, 0xc0, !PT ;  /* 0x0001000003ff7812 */ /* 0x000fe4000788c0ff */
[----:B------:R-:W-:-:S05]  /*5a480*/  LOP3.LUT P3, RZ, R2, 0x800000, RZ, 0xc0, !PT ;  /* 0x0080000002ff7812 */ /* 0x000fca000786c0ff */
[----:B------:R0:W-:Y:S01]  /*5a490*/  @P5 STG.E.U8 desc[UR32][R20.64], R6 ;  /* 0x0000000614005986 */ /* 0x0001e2000c101120 */
[----:B------:R-:W-:-:S03]  /*5a4a0*/  LOP3.LUT P5, RZ, R3, 0x20000, RZ, 0xc0, !PT ;  /* 0x0002000003ff7812 */ /* 0x000fc600078ac0ff */
[----:B------:R0:W-:Y:S01]  /*5a4b0*/  @P6 STG.E.U8 desc[UR32][R16.64], R0 ;  /* 0x0000000010006986 */ /* 0x0001e2000c101120 */
[C---:B------:R-:W-:Y:S02]  /*5a4c0*/  LOP3.LUT P6, RZ, R2.reuse, 0x1000000, RZ, 0xc0, !PT ;  /* 0x0100000002ff7812 */ /* 0x040fe400078cc0ff */
[C---:B------:R-:W-:Y:S02]  /*5a4d0*/  LOP3.LUT P2, RZ, R2.reuse, 0x400000, RZ, 0xc0, !PT ;  /* 0x0040000002ff7812 */ /* 0x040fe4000784c0ff */
[C---:B------:R-:W-:Y:S02]  /*5a4e0*/  LOP3.LUT P1, RZ, R2.reuse, 0x200000, RZ, 0xc0, !PT ;  /* 0x0020000002ff7812 */ /* 0x040fe4000782c0ff */
[----:B------:R-:W-:Y:S02]  /*5a4f0*/  LOP3.LUT P0, RZ, R2, 0x100000, RZ, 0xc0, !PT ;  /* 0x0010000002ff7812 */ /* 0x000fe4000780c0ff */
[C---:B------:R-:W-:Y:S02]  /*5a500*/  PRMT R2, R50.reuse, 0x7771, RZ ;  /* 0x0000777132027816 */ /* 0x040fe400000000ff */
[----:B------:R-:W-:-:S02]  /*5a510*/  PRMT R3, R50, 0x7772, RZ ;  /* 0x0000777232037816 */ /* 0x000fc400000000ff */
[----:B0-----:R-:W-:Y:S02]  /*5a520*/  PRMT R8, R50, 0x7773, RZ ;  /* 0x0000777332087816 */ /* 0x001fe400000000ff */
[C---:B-1----:R-:W-:Y:S01]  /*5a530*/  PRMT R9, R7.reuse, 0x7770, RZ ;  /* 0x0000777007097816 */ /* 0x042fe200000000ff */
[----:B------:R0:W-:Y:S01]  /*5a540*/  @P5 STG.E.U8 desc[UR32][R56.64], R2 ;  /* 0x0000000238005986 */ /* 0x0001e2000c101120 */
[C---:B------:R-:W-:Y:S02]  /*5a550*/  PRMT R5, R7.reuse, 0x7771, RZ ;  /* 0x0000777107057816 */ /* 0x040fe400000000ff */
[C---:B------:R-:W-:Y:S01]  /*5a560*/  PRMT R10, R7.reuse, 0x7772, RZ ;  /* 0x00007772070a7816 */ /* 0x040fe200000000ff */
[----:B------:R0:W-:Y:S04]  /*5a570*/  @P4 STG.E.U8 desc[UR32][R14.64], R3 ;  /* 0x000000030e004986 */ /* 0x0001e8000c101120 */
[----:B------:R0:W-:Y:S01]  /*5a580*/  @P6 STG.E.U8 desc[UR32][R54.64], R8 ;  /* 0x0000000836006986 */ /* 0x0001e2000c101120 */
[----:B------:R-:W-:-:S03]  /*5a590*/  PRMT R7, R7, 0x7773, RZ ;  /* 0x0000777307077816 */ /* 0x000fc600000000ff */
[----:B--2---:R0:W-:Y:S04]  /*5a5a0*/  @P3 STG.E.U8 desc[UR32][R48.64], R9 ;  /* 0x0000000930003986 */ /* 0x0041e8000c101120 */
[----:B----4-:R0:W-:Y:S04]  /*5a5b0*/  @P2 STG.E.U8 desc[UR32][R52.64], R5 ;  /* 0x0000000534002986 */ /* 0x0101e8000c101120 */
[----:B---3--:R0:W-:Y:S01]  /*5a5c0*/  @P1 STG.E.U8 desc[UR32][R60.64], R10 ;  /* 0x0000000a3c001986 */ /* 0x0081e2000c101120 */
[----:B------:R-:W-:Y:S05]  /*5a5d0*/  @!P0 EXIT ;  /* 0x000000000000894d */ /* 0x000fea0003800000 */
[----:B0-----:R-:W2:Y:S04]  /*5a5e0*/  LDL.LU.64 R60, [R1+0xc28] ;  /* 0x000c2800013c7983 */ /* 0x001ea80000300a00 */
[----:B--2---:R-:W-:Y:S01]  /*5a5f0*/  STG.E.U8 desc[UR32][R60.64], R7 ;  /* 0x000000073c007986 */ /* 0x004fe2000c101120 */
[----:B------:R-:W-:Y:S05]  /*5a600*/  EXIT ;  /* 0x000000000000794d */ /* 0x000fea0003800000 */
.L_x_2:
[----:B------:R-:W-:-:S00]  /*5a610*/  BRA `(.L_x_2) ;  /* 0xfffffffc00fc7947 */ /* 0x000fc0000383ffff */
[----:B------:R-:W-:-:S00]  /*5a620*/  NOP ;  /* 0x0000000000007918 */ /* 0x000fc00000000000 */
        /* <DEDUP_REMOVED lines=13> */
.L_x_3:


//--------------------- .nv.shared.matmul_kernel  --------------------------
	.section	.nv.shared.matmul_kernel,"aw",@nobits
	.sectionflags	@""
	.align	16
	.zero		1024


//--------------------- .nv.shared.reserved.0     --------------------------
	.section	.nv.shared.reserved.0,"aw",@nobits
	.weak		__nv_reservedSMEM_offset_0_alias
	.size		__nv_reservedSMEM_offset_0_alias, 0, 0
	.other		__nv_reservedSMEM_offset_0_alias,@"STO_CUDA_RESERVED_SHARED STV_DEFAULT"
__nv_reservedSMEM_offset_0_alias:
	.zero		0


//--------------------- .nv.constant0.matmul_kernel --------------------------
	.section	.nv.constant0.matmul_kernel,"a",@progbits
	.sectionflags	@""
	.align	4
.nv.constant0.matmul_kernel:
	.zero		608


//--------------------- SYMBOLS --------------------------

	.type		.nv.reservedSmem.offset0,@object
	.size		.nv.reservedSmem.offset0,0x4
